// auto-generated by cutlass_sweep.gemm — config: {"arch": "sm_100", "cluster_m": 2, "cluster_n": 2, "dtype": "nvfp4", "dtype_b": "nvfp4", "layout": "nt", "stages": 0, "tile_k": 128, "tile_m": 128, "tile_n": 128}
#include "cutlass/cutlass.h"
#include "cutlass/gemm/collective/collective_builder.hpp"
#include "cutlass/gemm/device/gemm_universal_adapter.h"
#include "cutlass/gemm/kernel/gemm_universal.hpp"
#include "cutlass/epilogue/collective/collective_builder.hpp"

using ElemA = cutlass::nv_float4_t<cutlass::float_e2m1_t>;
using ElemB = cutlass::nv_float4_t<cutlass::float_e2m1_t>;
using ElemCD = cutlass::bfloat16_t;
using Acc  = float;
using TileShape    = cute::Shape<cute::_128, cute::_128, cute::_128>;
using ClusterShape = cute::Shape<cute::_2, cute::_2, cute::_1>;

using CollectiveEpilogue = typename cutlass::epilogue::collective::CollectiveBuilder<
    cutlass::arch::Sm100, cutlass::arch::OpClassTensorOp,
    TileShape, ClusterShape,
    cutlass::epilogue::collective::EpilogueTileAuto,
    Acc, Acc,
    ElemCD, cutlass::layout::RowMajor, 128 / cutlass::sizeof_bits<ElemCD>::value,
    ElemCD, cutlass::layout::RowMajor, 128 / cutlass::sizeof_bits<ElemCD>::value,
    cutlass::epilogue::collective::EpilogueScheduleAuto
  >::CollectiveOp;

using CollectiveMainloop = typename cutlass::gemm::collective::CollectiveBuilder<
    cutlass::arch::Sm100, cutlass::arch::OpClassBlockScaledTensorOp,
    ElemA, cutlass::layout::RowMajor, 32,
    ElemB, cutlass::layout::ColumnMajor, 32,
    Acc,
    TileShape, ClusterShape,
    cutlass::gemm::collective::StageCountAutoCarveout<static_cast<int>(sizeof(typename CollectiveEpilogue::SharedStorage))>,
    cutlass::gemm::collective::KernelScheduleAuto
  >::CollectiveOp;

using GemmKernel = cutlass::gemm::kernel::GemmUniversal<
    cute::Shape<int,int,int,int>,
    CollectiveMainloop,
    CollectiveEpilogue
>;
using Gemm = cutlass::gemm::device::GemmUniversalAdapter<GemmKernel>;

// Force the device kernel symbol into the cubin without needing a host main.
auto* _anchor = &cutlass::device_kernel<GemmKernel>;


// ===== COMPILED SASS (sm_100a) =====

	.target	sm_100a

	.elftype	@"ET_EXEC"


//--------------------- .note.nv.tkinfo           --------------------------
	.section	.note.nv.tkinfo,"",@"SHT_NOTE"
	.sectionflags	@"SHF_NOTE_NV_TKINFO"
	.tkinfo
        /*0018*/ 	.word	0x00000002
        /*0030*/ 	.string	""
        /*0030*/ 	.string	"ptxas"
        /*0030*/ 	.string	"Cuda compilation tools, release 13.0, V13.0.88"
        /*0030*/ 	.string	"Build cuda_13.0.r13.0/compiler.36424714_0"
        /*0030*/ 	.string	"-arch sm_100a -m 64 "



//--------------------- .note.nv.cuinfo           --------------------------
	.section	.note.nv.cuinfo,"",@"SHT_NOTE"
	.sectionflags	@"SHF_NOTE_NV_CUINFO"
        /*0018*/ 	.short	0x0002
        /*001a*/ 	.short	0x0064
        /*001c*/ 	.short	0x0082
	.zero		2


//--------------------- .nv.info                  --------------------------
	.section	.nv.info,"",@"SHT_CUDA_INFO"
	.align	4


	//----- nvinfo : EIATTR_REGCOUNT
	.align		4
        /*0000*/ 	.byte	0x04, 0x2f
        /*0002*/ 	.short	(.L_19 - .L_18)
	.align		4
.L_18:
        /*0004*/ 	.word	index@(_ZN7cutlass13device_kernelINS_4gemm6kernel13GemmUniversalIN4cute5tupleIJiiiiEEENS1_10collective13CollectiveMmaINS1_46MainloopSm100TmaUmmaWarpSpecializedBlockScaledILi11ELi2ELi2ENS5_IJNS4_1CILi2EEESB_NSA_ILi1EEEEEEEENS5_IJNSA_ILi128EEESF_SF_EEENS5_IJNS_12float_e2m1_tENS_13float_ue4m3_tEEEENS5_IJNS5_IJlSC_lEEENS4_6LayoutINS5_IJNS5_IJNS5_IJNSA_ILi32EEENSA_ILi4EEEEEEiEEENS5_IJNS5_IJNSA_ILi16EEESN_EEEiEEENS5_IJSC_iEEEEEENS5_IJSS_NS5_IJNS5_IJNSA_ILi0EEESC_EEENSA_ILi512EEEEEENS5_IJSV_iEEEEEEEEEEESJ_S12_NS4_8TiledMMAINS4_8MMA_AtomIJNS4_17SM100_MMA_MXF4_SSISH_SH_fSI_Li128ELi128ELi16ELNS4_4UMMA5MajorE0ELS17_0ELNS16_7ScaleInE0ELS18_0EEEEEENSL_INS5_IJSC_SC_SC_EEENS5_IJSV_SV_SV_EEEEENS5_IJNS4_10UnderscoreES1E_S1E_EEEEENS5_IJNS4_23SM90_TMA_LOAD_MULTICASTES1H_EEENS5_IJNS4_14ComposedLayoutINS4_7SwizzleILi2ELi4ELi3EEENS4_18smem_ptr_flag_bitsILi4EEENSL_INS5_IJNSA_ILi8EEESF_EEENS5_IJSF_SC_EEEEEEENSL_INS5_IJNS5_IJNS5_IJSO_SC_EEESR_EEESC_NS5_IJSC_SB_EEEEEENS5_IJNS5_IJNS5_IJSR_SX_EEESW_EEESV_NS5_IJSN_SX_EEEEEEEEEEEvNS4_8identityES1I_S22_vS23_EENS_8epilogue10collective18CollectiveEpilogueINS25_23Sm100TmaWarpSpecializedILi4ELi2ELi16ELb1ELb0EEEJNS5_IJNSA_ILi64EEESF_SF_EEENS5_IJNSL_IS2A_SC_EENSL_INS5_IJSQ_SB_EEENS5_IJSC_S2A_EEEEEEEENS_10bfloat16_tESK_S2H_SK_NS25_6fusion15FusionCallbacksIS29_NS2I_17LinearCombinationIS2H_fS2H_fLNS_15FloatRoundStyleE2EEES2B_S2G_JEEENS4_5SM1004TMEM4LOAD26SM100_TMEM_LOAD_32dp32b16xENS4_13SM90_TMA_LOADENS1J_INS1K_ILi1ELi4ELi3EEENS1M_ILi16EEENSL_INS5_IJS1O_SQ_EEENS5_IJSQ_SC_EEEEEEENS4_39AutoVectorizingCopyWithAssumedAlignmentILi128EEENS4_14SM90_TMA_STOREES2Y_S30_S30_EEEvvEEEEvNT_6ParamsE)
        /*0008*/ 	.word	0x0000007a


	//----- nvinfo : EIATTR_FRAME_SIZE
	.align		4
.L_19:
        /*000c*/ 	.byte	0x04, 0x11
        /*000e*/ 	.short	(.L_21 - .L_20)
	.align		4
.L_20:
        /*0010*/ 	.word	index@($__internal_2_$__cuda_sm10x_tcgen05_guardrail_trap_unallocated_columns_being_dealloced)
        /*0014*/ 	.word	0x00000000


	//----- nvinfo : EIATTR_FRAME_SIZE
	.align		4
.L_21:
        /*0018*/ 	.byte	0x04, 0x11
        /*001a*/ 	.short	(.L_23 - .L_22)
	.align		4
.L_22:
        /*001c*/ 	.word	index@($__internal_1_$__cuda_sm10x_tcgen05_guardrail_trap_phase_invalid_during_alloc)
        /*0020*/ 	.word	0x00000000


	//----- nvinfo : EIATTR_FRAME_SIZE
	.align		4
.L_23:
        /*0024*/ 	.byte	0x04, 0x11
        /*0026*/ 	.short	(.L_25 - .L_24)
	.align		4
.L_24:
        /*0028*/ 	.word	index@($__internal_0_$__cuda_sm10x_tcgen05_guardrail_trap_col_being_dealloced_not_returned_by_alloc)
        /*002c*/ 	.word	0x00000000


	//----- nvinfo : EIATTR_FRAME_SIZE
	.align		4
.L_25:
        /*0030*/ 	.byte	0x04, 0x11
        /*0032*/ 	.short	(.L_27 - .L_26)
	.align		4
.L_26:
        /*0034*/ 	.word	index@(_ZN7cutlass13device_kernelINS_4gemm6kernel13GemmUniversalIN4cute5tupleIJiiiiEEENS1_10collective13CollectiveMmaINS1_46MainloopSm100TmaUmmaWarpSpecializedBlockScaledILi11ELi2ELi2ENS5_IJNS4_1CILi2EEESB_NSA_ILi1EEEEEEEENS5_IJNSA_ILi128EEESF_SF_EEENS5_IJNS_12float_e2m1_tENS_13float_ue4m3_tEEEENS5_IJNS5_IJlSC_lEEENS4_6LayoutINS5_IJNS5_IJNS5_IJNSA_ILi32EEENSA_ILi4EEEEEEiEEENS5_IJNS5_IJNSA_ILi16EEESN_EEEiEEENS5_IJSC_iEEEEEENS5_IJSS_NS5_IJNS5_IJNSA_ILi0EEESC_EEENSA_ILi512EEEEEENS5_IJSV_iEEEEEEEEEEESJ_S12_NS4_8TiledMMAINS4_8MMA_AtomIJNS4_17SM100_MMA_MXF4_SSISH_SH_fSI_Li128ELi128ELi16ELNS4_4UMMA5MajorE0ELS17_0ELNS16_7ScaleInE0ELS18_0EEEEEENSL_INS5_IJSC_SC_SC_EEENS5_IJSV_SV_SV_EEEEENS5_IJNS4_10UnderscoreES1E_S1E_EEEEENS5_IJNS4_23SM90_TMA_LOAD_MULTICASTES1H_EEENS5_IJNS4_14ComposedLayoutINS4_7SwizzleILi2ELi4ELi3EEENS4_18smem_ptr_flag_bitsILi4EEENSL_INS5_IJNSA_ILi8EEESF_EEENS5_IJSF_SC_EEEEEEENSL_INS5_IJNS5_IJNS5_IJSO_SC_EEESR_EEESC_NS5_IJSC_SB_EEEEEENS5_IJNS5_IJNS5_IJSR_SX_EEESW_EEESV_NS5_IJSN_SX_EEEEEEEEEEEvNS4_8identityES1I_S22_vS23_EENS_8epilogue10collective18CollectiveEpilogueINS25_23Sm100TmaWarpSpecializedILi4ELi2ELi16ELb1ELb0EEEJNS5_IJNSA_ILi64EEESF_SF_EEENS5_IJNSL_IS2A_SC_EENSL_INS5_IJSQ_SB_EEENS5_IJSC_S2A_EEEEEEEENS_10bfloat16_tESK_S2H_SK_NS25_6fusion15FusionCallbacksIS29_NS2I_17LinearCombinationIS2H_fS2H_fLNS_15FloatRoundStyleE2EEES2B_S2G_JEEENS4_5SM1004TMEM4LOAD26SM100_TMEM_LOAD_32dp32b16xENS4_13SM90_TMA_LOADENS1J_INS1K_ILi1ELi4ELi3EEENS1M_ILi16EEENSL_INS5_IJS1O_SQ_EEENS5_IJSQ_SC_EEEEEEENS4_39AutoVectorizingCopyWithAssumedAlignmentILi128EEENS4_14SM90_TMA_STOREES2Y_S30_S30_EEEvvEEEEvNT_6ParamsE)
        /*0038*/ 	.word	0x00000000


	//----- nvinfo : EIATTR_MIN_STACK_SIZE
	.align		4
.L_27:
        /*003c*/ 	.byte	0x04, 0x12
        /*003e*/ 	.short	(.L_29 - .L_28)
	.align		4
.L_28:
        /*0040*/ 	.word	index@(_ZN7cutlass13device_kernelINS_4gemm6kernel13GemmUniversalIN4cute5tupleIJiiiiEEENS1_10collective13CollectiveMmaINS1_46MainloopSm100TmaUmmaWarpSpecializedBlockScaledILi11ELi2ELi2ENS5_IJNS4_1CILi2EEESB_NSA_ILi1EEEEEEEENS5_IJNSA_ILi128EEESF_SF_EEENS5_IJNS_12float_e2m1_tENS_13float_ue4m3_tEEEENS5_IJNS5_IJlSC_lEEENS4_6LayoutINS5_IJNS5_IJNS5_IJNSA_ILi32EEENSA_ILi4EEEEEEiEEENS5_IJNS5_IJNSA_ILi16EEESN_EEEiEEENS5_IJSC_iEEEEEENS5_IJSS_NS5_IJNS5_IJNSA_ILi0EEESC_EEENSA_ILi512EEEEEENS5_IJSV_iEEEEEEEEEEESJ_S12_NS4_8TiledMMAINS4_8MMA_AtomIJNS4_17SM100_MMA_MXF4_SSISH_SH_fSI_Li128ELi128ELi16ELNS4_4UMMA5MajorE0ELS17_0ELNS16_7ScaleInE0ELS18_0EEEEEENSL_INS5_IJSC_SC_SC_EEENS5_IJSV_SV_SV_EEEEENS5_IJNS4_10UnderscoreES1E_S1E_EEEEENS5_IJNS4_23SM90_TMA_LOAD_MULTICASTES1H_EEENS5_IJNS4_14ComposedLayoutINS4_7SwizzleILi2ELi4ELi3EEENS4_18smem_ptr_flag_bitsILi4EEENSL_INS5_IJNSA_ILi8EEESF_EEENS5_IJSF_SC_EEEEEEENSL_INS5_IJNS5_IJNS5_IJSO_SC_EEESR_EEESC_NS5_IJSC_SB_EEEEEENS5_IJNS5_IJNS5_IJSR_SX_EEESW_EEESV_NS5_IJSN_SX_EEEEEEEEEEEvNS4_8identityES1I_S22_vS23_EENS_8epilogue10collective18CollectiveEpilogueINS25_23Sm100TmaWarpSpecializedILi4ELi2ELi16ELb1ELb0EEEJNS5_IJNSA_ILi64EEESF_SF_EEENS5_IJNSL_IS2A_SC_EENSL_INS5_IJSQ_SB_EEENS5_IJSC_S2A_EEEEEEEENS_10bfloat16_tESK_S2H_SK_NS25_6fusion15FusionCallbacksIS29_NS2I_17LinearCombinationIS2H_fS2H_fLNS_15FloatRoundStyleE2EEES2B_S2G_JEEENS4_5SM1004TMEM4LOAD26SM100_TMEM_LOAD_32dp32b16xENS4_13SM90_TMA_LOADENS1J_INS1K_ILi1ELi4ELi3EEENS1M_ILi16EEENSL_INS5_IJS1O_SQ_EEENS5_IJSQ_SC_EEEEEEENS4_39AutoVectorizingCopyWithAssumedAlignmentILi128EEENS4_14SM90_TMA_STOREES2Y_S30_S30_EEEvvEEEEvNT_6ParamsE)
        /*0044*/ 	.word	0x00000000
.L_29:


//--------------------- .nv.compat                --------------------------
	.section	.nv.compat,"",@"SHT_CUDA_COMPAT_INFO"
	.align	4
        /*0000*/ 	.byte	0x02, 0x09, 0x01, 0x00, 0x02, 0x02, 0x02, 0x00, 0x02, 0x05, 0x05, 0x00, 0x03, 0x07, 0x01, 0x01
        /*0010*/ 	.byte	0x02, 0x03, 0x01, 0x00, 0x02, 0x06, 0x01, 0x00, 0x04, 0x0b, 0x08, 0x00, 0x09, 0x00, 0x00, 0x00
        /*0020*/ 	.byte	0x00, 0x00, 0x00, 0x00


//--------------------- .nv.info._ZN7cutlass13device_kernelINS_4gemm6kernel13GemmUniversalIN4cute5tupleIJiiiiEEENS1_10collective13CollectiveMmaINS1_46MainloopSm100TmaUmmaWarpSpecializedBlockScaledILi11ELi2ELi2ENS5_IJNS4_1CILi2EEESB_NSA_ILi1EEEEEEEENS5_IJNSA_ILi128EEESF_SF_EEENS5_IJNS_12float_e2m1_tENS_13float_ue4m3_tEEEENS5_IJNS5_IJlSC_lEEENS4_6LayoutINS5_IJNS5_IJNS5_IJNSA_ILi32EEENSA_ILi4EEEEEEiEEENS5_IJNS5_IJNSA_ILi16EEESN_EEEiEEENS5_IJSC_iEEEEEENS5_IJSS_NS5_IJNS5_IJNSA_ILi0EEESC_EEENSA_ILi512EEEEEENS5_IJSV_iEEEEEEEEEEESJ_S12_NS4_8TiledMMAINS4_8MMA_AtomIJNS4_17SM100_MMA_MXF4_SSISH_SH_fSI_Li128ELi128ELi16ELNS4_4UMMA5MajorE0ELS17_0ELNS16_7ScaleInE0ELS18_0EEEEEENSL_INS5_IJSC_SC_SC_EEENS5_IJSV_SV_SV_EEEEENS5_IJNS4_10UnderscoreES1E_S1E_EEEEENS5_IJNS4_23SM90_TMA_LOAD_MULTICASTES1H_EEENS5_IJNS4_14ComposedLayoutINS4_7SwizzleILi2ELi4ELi3EEENS4_18smem_ptr_flag_bitsILi4EEENSL_INS5_IJNSA_ILi8EEESF_EEENS5_IJSF_SC_EEEEEEENSL_INS5_IJNS5_IJNS5_IJSO_SC_EEESR_EEESC_NS5_IJSC_SB_EEEEEENS5_IJNS5_IJNS5_IJSR_SX_EEESW_EEESV_NS5_IJSN_SX_EEEEEEEEEEEvNS4_8identityES1I_S22_vS23_EENS_8epilogue10collective18CollectiveEpilogueINS25_23Sm100TmaWarpSpecializedILi4ELi2ELi16ELb1ELb0EEEJNS5_IJNSA_ILi64EEESF_SF_EEENS5_IJNSL_IS2A_SC_EENSL_INS5_IJSQ_SB_EEENS5_IJSC_S2A_EEEEEEEENS_10bfloat16_tESK_S2H_SK_NS25_6fusion15FusionCallbacksIS29_NS2I_17LinearCombinationIS2H_fS2H_fLNS_15FloatRoundStyleE2EEES2B_S2G_JEEENS4_5SM1004TMEM4LOAD26SM100_TMEM_LOAD_32dp32b16xENS4_13SM90_TMA_LOADENS1J_INS1K_ILi1ELi4ELi3EEENS1M_ILi16EEENSL_INS5_IJS1O_SQ_EEENS5_IJSQ_SC_EEEEEEENS4_39AutoVectorizingCopyWithAssumedAlignmentILi128EEENS4_14SM90_TMA_STOREES2Y_S30_S30_EEEvvEEEEvNT_6ParamsE --------------------------
	.section	.nv.info._ZN7cutlass13device_kernelINS_4gemm6kernel13GemmUniversalIN4cute5tupleIJiiiiEEENS1_10collective13CollectiveMmaINS1_46MainloopSm100TmaUmmaWarpSpecializedBlockScaledILi11ELi2ELi2ENS5_IJNS4_1CILi2EEESB_NSA_ILi1EEEEEEEENS5_IJNSA_ILi128EEESF_SF_EEENS5_IJNS_12float_e2m1_tENS_13float_ue4m3_tEEEENS5_IJNS5_IJlSC_lEEENS4_6LayoutINS5_IJNS5_IJNS5_IJNSA_ILi32EEENSA_ILi4EEEEEEiEEENS5_IJNS5_IJNSA_ILi16EEESN_EEEiEEENS5_IJSC_iEEEEEENS5_IJSS_NS5_IJNS5_IJNSA_ILi0EEESC_EEENSA_ILi512EEEEEENS5_IJSV_iEEEEEEEEEEESJ_S12_NS4_8TiledMMAINS4_8MMA_AtomIJNS4_17SM100_MMA_MXF4_SSISH_SH_fSI_Li128ELi128ELi16ELNS4_4UMMA5MajorE0ELS17_0ELNS16_7ScaleInE0ELS18_0EEEEEENSL_INS5_IJSC_SC_SC_EEENS5_IJSV_SV_SV_EEEEENS5_IJNS4_10UnderscoreES1E_S1E_EEEEENS5_IJNS4_23SM90_TMA_LOAD_MULTICASTES1H_EEENS5_IJNS4_14ComposedLayoutINS4_7SwizzleILi2ELi4ELi3EEENS4_18smem_ptr_flag_bitsILi4EEENSL_INS5_IJNSA_ILi8EEESF_EEENS5_IJSF_SC_EEEEEEENSL_INS5_IJNS5_IJNS5_IJSO_SC_EEESR_EEESC_NS5_IJSC_SB_EEEEEENS5_IJNS5_IJNS5_IJSR_SX_EEESW_EEESV_NS5_IJSN_SX_EEEEEEEEEEEvNS4_8identityES1I_S22_vS23_EENS_8epilogue10collective18CollectiveEpilogueINS25_23Sm100TmaWarpSpecializedILi4ELi2ELi16ELb1ELb0EEEJNS5_IJNSA_ILi64EEESF_SF_EEENS5_IJNSL_IS2A_SC_EENSL_INS5_IJSQ_SB_EEENS5_IJSC_S2A_EEEEEEEENS_10bfloat16_tESK_S2H_SK_NS25_6fusion15FusionCallbacksIS29_NS2I_17LinearCombinationIS2H_fS2H_fLNS_15FloatRoundStyleE2EEES2B_S2G_JEEENS4_5SM1004TMEM4LOAD26SM100_TMEM_LOAD_32dp32b16xENS4_13SM90_TMA_LOADENS1J_INS1K_ILi1ELi4ELi3EEENS1M_ILi16EEENSL_INS5_IJS1O_SQ_EEENS5_IJSQ_SC_EEEEEEENS4_39AutoVectorizingCopyWithAssumedAlignmentILi128EEENS4_14SM90_TMA_STOREES2Y_S30_S30_EEEvvEEEEvNT_6ParamsE,"",@"SHT_CUDA_INFO"
	.sectionflags	@""
	.align	4


	//----- nvinfo : EIATTR_CUDA_API_VERSION
	.align		4
        /*0000*/ 	.byte	0x04, 0x37
        /*0002*/ 	.short	(.L_31 - .L_30)
.L_30:
        /*0004*/ 	.word	0x00000082


	//----- nvinfo : EIATTR_KPARAM_INFO
	.align		4
.L_31:
        /*0008*/ 	.byte	0x04, 0x17
        /*000a*/ 	.short	(.L_33 - .L_32)
.L_32:
        /*000c*/ 	.word	0x00000000
        /*0010*/ 	.short	0x0000
        /*0012*/ 	.short	0x0000
        /*0014*/ 	.byte	0x00, 0xf0, 0x01, 0x30


	//----- nvinfo : EIATTR_AT_ENTRY_FRAGMENTS
	.align		4
.L_33:
        /*0018*/ 	.byte	0x04, 0x4f
        /*001a*/ 	.short	(.L_35 - .L_34)


	//   ....[0]....
.L_34:
        /*001c*/ 	.word	0x00000006


	//----- nvinfo : EIATTR_RESERVED_SMEM_USED
	.align		4
.L_35:
        /*0020*/ 	.byte	0x01, 0x41
	.zero		2


	//----- nvinfo : EIATTR_SPARSE_MMA_MASK
	.align		4
        /*0024*/ 	.byte	0x03, 0x50
        /*0026*/ 	.short	0x0000


	//----- nvinfo : EIATTR_TCGEN05_1CTA_USED
	.align		4
        /*0028*/ 	.byte	0x01, 0x51
	.zero		2


	//----- nvinfo : EIATTR_MAXREG_COUNT
	.align		4
        /*002c*/ 	.byte	0x03, 0x1b
        /*002e*/ 	.short	0x00ff


	//----- nvinfo : EIATTR_NUM_BARRIERS
	.align		4
        /*0030*/ 	.byte	0x02, 0x4c
        /*0032*/ 	.byte	0x07
	.zero		1


	//----- nvinfo : EIATTR_EXTERNS
	.align		4
        /*0034*/ 	.byte	0x04, 0x0f
        /*0036*/ 	.short	(.L_37 - .L_36)


	//   ....[0]....
	.align		4
.L_36:
        /*0038*/ 	.word	index@(__assertfail)


	//----- nvinfo : EIATTR_MERCURY_ISA_VERSION
	.align		4
.L_37:
        /*003c*/ 	.byte	0x03, 0x5f
        /*003e*/ 	.short	0x0101


	//----- nvinfo : EIATTR_INT_WARP_WIDE_INSTR_OFFSETS
	.align		4
        /*0040*/ 	.byte	0x04, 0x31
        /*0042*/ 	.short	(.L_39 - .L_38)


	//   ....[0]....
.L_38:
        /*0044*/ 	.word	0x00002690


	//   ....[1]....
        /*0048*/ 	.word	0x00004540


	//   ....[2]....
        /*004c*/ 	.word	0x00004570


	//   ....[3]....
        /*0050*/ 	.word	0x000045c0


	//   ....[4]....
        /*0054*/ 	.word	0x00004e70


	//   ....[5]....
        /*0058*/ 	.word	0x00004e90


	//   ....[6]....
        /*005c*/ 	.word	0x00004ef0


	//   ....[7]....
        /*0060*/ 	.word	0x00005030


	//   ....[8]....
        /*0064*/ 	.word	0x00005050


	//   ....[9]....
        /*0068*/ 	.word	0x00005110


	//   ....[10]....
        /*006c*/ 	.word	0x00005210


	//   ....[11]....
        /*0070*/ 	.word	0x00005250


	//   ....[12]....
        /*0074*/ 	.word	0x000052f0


	//   ....[13]....
        /*0078*/ 	.word	0x000053f0


	//   ....[14]....
        /*007c*/ 	.word	0x00005410


	//   ....[15]....
        /*0080*/ 	.word	0x000054e0


	//   ....[16]....
        /*0084*/ 	.word	0x000055e0


	//   ....[17]....
        /*0088*/ 	.word	0x00005620


	//   ....[18]....
        /*008c*/ 	.word	0x000056e0


	//   ....[19]....
        /*0090*/ 	.word	0x000057c0


	//   ....[20]....
        /*0094*/ 	.word	0x000057e0


	//   ....[21]....
        /*0098*/ 	.word	0x000058c0


	//   ....[22]....
        /*009c*/ 	.word	0x000059a0


	//   ....[23]....
        /*00a0*/ 	.word	0x00005a10


	//   ....[24]....
        /*00a4*/ 	.word	0x00005ac0


	//   ....[25]....
        /*00a8*/ 	.word	0x00005c60


	//   ....[26]....
        /*00ac*/ 	.word	0x00005c70


	//   ....[27]....
        /*00b0*/ 	.word	0x00005d50


	//----- nvinfo : EIATTR_COOP_GROUP_MASK_REGIDS
	.align		4
.L_39:
        /*00b4*/ 	.byte	0x04, 0x29
        /*00b6*/ 	.short	(.L_41 - .L_40)


	//   ....[0]....
.L_40:
        /*00b8*/ 	.word	0xffffffff


	//   ....[1]....
        /*00bc*/ 	.word	0xffffffff


	//   ....[2]....
        /*00c0*/ 	.word	0xffffffff


	//   ....[3]....
        /*00c4*/ 	.word	0xffffffff


	//   ....[4]....
        /*00c8*/ 	.word	0xffffffff


	//   ....[5]....
        /*00cc*/ 	.word	0xffffffff


	//   ....[6]....
        /*00d0*/ 	.word	0xffffffff


	//   ....[7]....
        /*00d4*/ 	.word	0xffffffff


	//   ....[8]....
        /*00d8*/ 	.word	0xffffffff


	//   ....[9]....
        /*00dc*/ 	.word	0xffffffff


	//   ....[10]....
        /*00e0*/ 	.word	0xffffffff


	//   ....[11]....
        /*00e4*/ 	.word	0xffffffff


	//   ....[12]....
        /*00e8*/ 	.word	0xffffffff


	//   ....[13]....
        /*00ec*/ 	.word	0xffffffff


	//----- nvinfo : EIATTR_COOP_GROUP_INSTR_OFFSETS
	.align		4
.L_41:
        /*00f0*/ 	.byte	0x04, 0x28
        /*00f2*/ 	.short	(.L_43 - .L_42)


	//   ....[0]....
.L_42:
        /*00f4*/ 	.word	0x00000090


	//   ....[1]....
        /*00f8*/ 	.word	0x00000530


	//   ....[2]....
        /*00fc*/ 	.word	0x000007f0


	//   ....[3]....
        /*0100*/ 	.word	0x00000990


	//   ....[4]....
        /*0104*/ 	.word	0x00000a90


	//   ....[5]....
        /*0108*/ 	.word	0x00000c00


	//   ....[6]....
        /*010c*/ 	.word	0x00000d60


	//   ....[7]....
        /*0110*/ 	.word	0x00000f10


	//   ....[8]....
        /*0114*/ 	.word	0x00002570


	//   ....[9]....
        /*0118*/ 	.word	0x00003750


	//   ....[10]....
        /*011c*/ 	.word	0x00003960


	//   ....[11]....
        /*0120*/ 	.word	0x00003990


	//   ....[12]....
        /*0124*/ 	.word	0x00004430


	//   ....[13]....
        /*0128*/ 	.word	0x00004660


	//----- nvinfo : EIATTR_VRC_CTA_INIT_COUNT
	.align		4
.L_43:
        /*012c*/ 	.byte	0x02, 0x4a
        /*012e*/ 	.byte	0x80
	.zero		1


	//----- nvinfo : EIATTR_SYSCALL_OFFSETS
	.align		4
        /*0130*/ 	.byte	0x04, 0x46
        /*0132*/ 	.short	(.L_45 - .L_44)


	//   ....[0]....
.L_44:
        /*0134*/ 	.word	0x00006850


	//   ....[1]....
        /*0138*/ 	.word	0x00006940


	//   ....[2]....
        /*013c*/ 	.word	0x00007230


	//   ....[3]....
        /*0140*/ 	.word	0x000073a0


	//   ....[4]....
        /*0144*/ 	.word	0x000080c0


	//   ....[5]....
        /*0148*/ 	.word	0x00008230


	//   ....[6]....
        /*014c*/ 	.word	0x00008f40


	//   ....[7]....
        /*0150*/ 	.word	0x000090b0


	//   ....[8]....
        /*0154*/ 	.word	0x00009df0


	//   ....[9]....
        /*0158*/ 	.word	0x00009f60


	//   ....[10]....
        /*015c*/ 	.word	0x0000acb0


	//   ....[11]....
        /*0160*/ 	.word	0x0000ae20


	//   ....[12]....
        /*0164*/ 	.word	0x0000bb80


	//   ....[13]....
        /*0168*/ 	.word	0x0000bcf0


	//   ....[14]....
        /*016c*/ 	.word	0x0000ca40


	//   ....[15]....
        /*0170*/ 	.word	0x0000cbb0


	//   ....[16]....
        /*0174*/ 	.word	0x0000d8a0


	//   ....[17]....
        /*0178*/ 	.word	0x0000da10


	//----- nvinfo : EIATTR_MBARRIER_INSTR_OFFSETS
	.align		4
.L_45:
        /*017c*/ 	.byte	0x04, 0x39
        /*017e*/ 	.short	(.L_47 - .L_46)


	//   ....[0]....
.L_46:
        /*0180*/ 	.word	0x00000670
        /*0184*/ 	.word	0x000000ff
        /*0188*/ 	.word	0x00000000
        /*018c*/ 	.short	0x0100
        /*018e*/ 	.byte	0x07
	.zero		1


	//   ....[1]....
        /*0190*/ 	.word	0x00000680
        /*0194*/ 	.word	0x000000ff
        /*0198*/ 	.word	0x00000058
        /*019c*/ 	.short	0x0100
        /*019e*/ 	.byte	0x07
	.zero		1


	//   ....[2]....
        /*01a0*/ 	.word	0x00000690
        /*01a4*/ 	.word	0x000000ff
        /*01a8*/ 	.word	0x00000008
        /*01ac*/ 	.short	0x0100
        /*01ae*/ 	.byte	0x07
	.zero		1


	//   ....[3]....
        /*01b0*/ 	.word	0x000006a0
        /*01b4*/ 	.word	0x000000ff
        /*01b8*/ 	.word	0x00000060
        /*01bc*/ 	.short	0x0100
        /*01be*/ 	.byte	0x07
	.zero		1


	//   ....[4]....
        /*01c0*/ 	.word	0x000006b0
        /*01c4*/ 	.word	0x000000ff
        /*01c8*/ 	.word	0x00000010
        /*01cc*/ 	.short	0x0100
        /*01ce*/ 	.byte	0x07
	.zero		1


	//   ....[5]....
        /*01d0*/ 	.word	0x000006c0
        /*01d4*/ 	.word	0x000000ff
        /*01d8*/ 	.word	0x00000068
        /*01dc*/ 	.short	0x0100
        /*01de*/ 	.byte	0x07
	.zero		1


	//   ....[6]....
        /*01e0*/ 	.word	0x000006d0
        /*01e4*/ 	.word	0x000000ff
        /*01e8*/ 	.word	0x00000018
        /*01ec*/ 	.short	0x0100
        /*01ee*/ 	.byte	0x07
	.zero		1


	//   ....[7]....
        /*01f0*/ 	.word	0x000006e0
        /*01f4*/ 	.word	0x000000ff
        /*01f8*/ 	.word	0x00000070
        /*01fc*/ 	.short	0x0100
        /*01fe*/ 	.byte	0x07
	.zero		1


	//   ....[8]....
        /*0200*/ 	.word	0x000006f0
        /*0204*/ 	.word	0x000000ff
        /*0208*/ 	.word	0x00000020
        /*020c*/ 	.short	0x0100
        /*020e*/ 	.byte	0x07
	.zero		1


	//   ....[9]....
        /*0210*/ 	.word	0x00000700
        /*0214*/ 	.word	0x000000ff
        /*0218*/ 	.word	0x00000078
        /*021c*/ 	.short	0x0100
        /*021e*/ 	.byte	0x07
	.zero		1


	//   ....[10]....
        /*0220*/ 	.word	0x00000710
        /*0224*/ 	.word	0x000000ff
        /*0228*/ 	.word	0x00000028
        /*022c*/ 	.short	0x0100
        /*022e*/ 	.byte	0x07
	.zero		1


	//   ....[11]....
        /*0230*/ 	.word	0x00000720
        /*0234*/ 	.word	0x000000ff
        /*0238*/ 	.word	0x00000080
        /*023c*/ 	.short	0x0100
        /*023e*/ 	.byte	0x07
	.zero		1


	//   ....[12]....
        /*0240*/ 	.word	0x00000730
        /*0244*/ 	.word	0x000000ff
        /*0248*/ 	.word	0x00000030
        /*024c*/ 	.short	0x0100
        /*024e*/ 	.byte	0x07
	.zero		1


	//   ....[13]....
        /*0250*/ 	.word	0x00000740
        /*0254*/ 	.word	0x000000ff
        /*0258*/ 	.word	0x00000088
        /*025c*/ 	.short	0x0100
        /*025e*/ 	.byte	0x07
	.zero		1


	//   ....[14]....
        /*0260*/ 	.word	0x00000750
        /*0264*/ 	.word	0x000000ff
        /*0268*/ 	.word	0x00000038
        /*026c*/ 	.short	0x0100
        /*026e*/ 	.byte	0x07
	.zero		1


	//   ....[15]....
        /*0270*/ 	.word	0x00000760
        /*0274*/ 	.word	0x000000ff
        /*0278*/ 	.word	0x00000090
        /*027c*/ 	.short	0x0100
        /*027e*/ 	.byte	0x07
	.zero		1


	//   ....[16]....
        /*0280*/ 	.word	0x00000770
        /*0284*/ 	.word	0x000000ff
        /*0288*/ 	.word	0x00000040
        /*028c*/ 	.short	0x0100
        /*028e*/ 	.byte	0x07
	.zero		1


	//   ....[17]....
        /*0290*/ 	.word	0x00000780
        /*0294*/ 	.word	0x000000ff
        /*0298*/ 	.word	0x00000098
        /*029c*/ 	.short	0x0100
        /*029e*/ 	.byte	0x07
	.zero		1


	//   ....[18]....
        /*02a0*/ 	.word	0x00000790
        /*02a4*/ 	.word	0x000000ff
        /*02a8*/ 	.word	0x00000048
        /*02ac*/ 	.short	0x0100
        /*02ae*/ 	.byte	0x07
	.zero		1


	//   ....[19]....
        /*02b0*/ 	.word	0x000007a0
        /*02b4*/ 	.word	0x000000ff
        /*02b8*/ 	.word	0x000000a0
        /*02bc*/ 	.short	0x0100
        /*02be*/ 	.byte	0x07
	.zero		1


	//   ....[20]....
        /*02c0*/ 	.word	0x000007b0
        /*02c4*/ 	.word	0x000000ff
        /*02c8*/ 	.word	0x00000050
        /*02cc*/ 	.short	0x0100
        /*02ce*/ 	.byte	0x07
	.zero		1


	//   ....[21]....
        /*02d0*/ 	.word	0x000007c0
        /*02d4*/ 	.word	0x000000ff
        /*02d8*/ 	.word	0x000000a8
        /*02dc*/ 	.short	0x0100
        /*02de*/ 	.byte	0x07
	.zero		1


	//   ....[22]....
        /*02e0*/ 	.word	0x00000900
        /*02e4*/ 	.word	0x000000ff
        /*02e8*/ 	.word	0x000000b0
        /*02ec*/ 	.short	0x0100
        /*02ee*/ 	.byte	0x07
	.zero		1


	//   ....[23]....
        /*02f0*/ 	.word	0x00000910
        /*02f4*/ 	.word	0x000000ff
        /*02f8*/ 	.word	0x000000d0
        /*02fc*/ 	.short	0x0100
        /*02fe*/ 	.byte	0x07
	.zero		1


	//   ....[24]....
        /*0300*/ 	.word	0x00000920
        /*0304*/ 	.word	0x000000ff
        /*0308*/ 	.word	0x000000b8
        /*030c*/ 	.short	0x0100
        /*030e*/ 	.byte	0x07
	.zero		1


	//   ....[25]....
        /*0310*/ 	.word	0x00000930
        /*0314*/ 	.word	0x000000ff
        /*0318*/ 	.word	0x000000d8
        /*031c*/ 	.short	0x0100
        /*031e*/ 	.byte	0x07
	.zero		1


	//   ....[26]....
        /*0320*/ 	.word	0x00000940
        /*0324*/ 	.word	0x000000ff
        /*0328*/ 	.word	0x000000c0
        /*032c*/ 	.short	0x0100
        /*032e*/ 	.byte	0x07
	.zero		1


	//   ....[27]....
        /*0330*/ 	.word	0x00000950
        /*0334*/ 	.word	0x000000ff
        /*0338*/ 	.word	0x000000e0
        /*033c*/ 	.short	0x0100
        /*033e*/ 	.byte	0x07
	.zero		1


	//   ....[28]....
        /*0340*/ 	.word	0x00000960
        /*0344*/ 	.word	0x000000ff
        /*0348*/ 	.word	0x000000c8
        /*034c*/ 	.short	0x0100
        /*034e*/ 	.byte	0x07
	.zero		1


	//   ....[29]....
        /*0350*/ 	.word	0x00000970
        /*0354*/ 	.word	0x000000ff
        /*0358*/ 	.word	0x000000e8
        /*035c*/ 	.short	0x0100
        /*035e*/ 	.byte	0x07
	.zero		1


	//   ....[30]....
        /*0360*/ 	.word	0x00000a60
        /*0364*/ 	.word	0x000000ff
        /*0368*/ 	.word	0x000000f0
        /*036c*/ 	.short	0x0100
        /*036e*/ 	.byte	0x06
	.zero		1


	//   ....[31]....
        /*0370*/ 	.word	0x00000a70
        /*0374*/ 	.word	0x000000ff
        /*0378*/ 	.word	0x000000f8
        /*037c*/ 	.short	0x0100
        /*037e*/ 	.byte	0x06
	.zero		1


	//   ....[32]....
        /*0380*/ 	.word	0x00000bb0
        /*0384*/ 	.word	0x000000ff
        /*0388*/ 	.word	0x00000100
        /*038c*/ 	.short	0x0100
        /*038e*/ 	.byte	0x06
	.zero		1


	//   ....[33]....
        /*0390*/ 	.word	0x00000bc0
        /*0394*/ 	.word	0x000000ff
        /*0398*/ 	.word	0x00000110
        /*039c*/ 	.short	0x0100
        /*039e*/ 	.byte	0x06
	.zero		1


	//   ....[34]....
        /*03a0*/ 	.word	0x00000bd0
        /*03a4*/ 	.word	0x000000ff
        /*03a8*/ 	.word	0x00000108
        /*03ac*/ 	.short	0x0100
        /*03ae*/ 	.byte	0x06
	.zero		1


	//   ....[35]....
        /*03b0*/ 	.word	0x00000be0
        /*03b4*/ 	.word	0x000000ff
        /*03b8*/ 	.word	0x00000118
        /*03bc*/ 	.short	0x0100
        /*03be*/ 	.byte	0x06
	.zero		1


	//   ....[36]....
        /*03c0*/ 	.word	0x00000d10
        /*03c4*/ 	.word	0x000000ff
        /*03c8*/ 	.word	0x00000120
        /*03cc*/ 	.short	0x0100
        /*03ce*/ 	.byte	0x07
	.zero		1


	//   ....[37]....
        /*03d0*/ 	.word	0x00000d20
        /*03d4*/ 	.word	0x000000ff
        /*03d8*/ 	.word	0x00000130
        /*03dc*/ 	.short	0x0100
        /*03de*/ 	.byte	0x07
	.zero		1


	//   ....[38]....
        /*03e0*/ 	.word	0x00000d30
        /*03e4*/ 	.word	0x000000ff
        /*03e8*/ 	.word	0x00000128
        /*03ec*/ 	.short	0x0100
        /*03ee*/ 	.byte	0x07
	.zero		1


	//   ....[39]....
        /*03f0*/ 	.word	0x00000d40
        /*03f4*/ 	.word	0x000000ff
        /*03f8*/ 	.word	0x00000138
        /*03fc*/ 	.short	0x0100
        /*03fe*/ 	.byte	0x07
	.zero		1


	//   ....[40]....
        /*0400*/ 	.word	0x00000e30
        /*0404*/ 	.word	0x000000ff
        /*0408*/ 	.word	0x00000140
        /*040c*/ 	.short	0x0100
        /*040e*/ 	.byte	0x06
	.zero		1


	//   ....[41]....
        /*0410*/ 	.word	0x00000e40
        /*0414*/ 	.word	0x000000ff
        /*0418*/ 	.word	0x00000150
        /*041c*/ 	.short	0x0100
        /*041e*/ 	.byte	0x06
	.zero		1


	//   ....[42]....
        /*0420*/ 	.word	0x00000e50
        /*0424*/ 	.word	0x000000ff
        /*0428*/ 	.word	0x00000148
        /*042c*/ 	.short	0x0100
        /*042e*/ 	.byte	0x06
	.zero		1


	//   ....[43]....
        /*0430*/ 	.word	0x00000e60
        /*0434*/ 	.word	0x000000ff
        /*0438*/ 	.word	0x00000158
        /*043c*/ 	.short	0x0100
        /*043e*/ 	.byte	0x06
	.zero		1


	//   ....[44]....
        /*0440*/ 	.word	0x00001a90
        /*0444*/ 	.word	0x00000002
        /*0448*/ 	.word	0x00000150
        /*044c*/ 	.short	0x010a
        /*044e*/ 	.byte	0xff
	.zero		1


	//   ....[45]....
        /*0450*/ 	.word	0x00001ac0
        /*0454*/ 	.word	0x00000002
        /*0458*/ 	.word	0x00000140
        /*045c*/ 	.short	0x0101
        /*045e*/ 	.byte	0xff
	.zero		1


	//   ....[46]....
        /*0460*/ 	.word	0x00001ba0
        /*0464*/ 	.word	0x000000ff
        /*0468*/ 	.word	0x00000058
        /*046c*/ 	.short	0x010a
        /*046e*/ 	.byte	0x08
	.zero		1


	//   ....[47]....
        /*0470*/ 	.word	0x00001c30
        /*0474*/ 	.word	0x000000ff
        /*0478*/ 	.word	0x00000058
        /*047c*/ 	.short	0x010a
        /*047e*/ 	.byte	0x21
	.zero		1


	//   ....[48]....
        /*0480*/ 	.word	0x00001d70
        /*0484*/ 	.word	0x000000ff
        /*0488*/ 	.word	0x00000058
        /*048c*/ 	.short	0x010a
        /*048e*/ 	.byte	0x08
	.zero		1


	//   ....[49]....
        /*0490*/ 	.word	0x00002090
        /*0494*/ 	.word	0x000000ff
        /*0498*/ 	.word	0x000000f8
        /*049c*/ 	.short	0x0101
        /*049e*/ 	.byte	0x04
	.zero		1


	//   ....[50]....
        /*04a0*/ 	.word	0x000020b0
        /*04a4*/ 	.word	0x000000ff
        /*04a8*/ 	.word	0x00000058
        /*04ac*/ 	.short	0x010a
        /*04ae*/ 	.byte	0x08
	.zero		1


	//   ....[51]....
        /*04b0*/ 	.word	0x00002130
        /*04b4*/ 	.word	0x000000ff
        /*04b8*/ 	.word	0x00000058
        /*04bc*/ 	.short	0x010a
        /*04be*/ 	.byte	0x21
	.zero		1


	//   ....[52]....
        /*04c0*/ 	.word	0x00002270
        /*04c4*/ 	.word	0x000000ff
        /*04c8*/ 	.word	0x00000058
        /*04cc*/ 	.short	0x010a
        /*04ce*/ 	.byte	0x08
	.zero		1


	//   ....[53]....
        /*04d0*/ 	.word	0x000025a0
        /*04d4*/ 	.word	0x00000002
        /*04d8*/ 	.word	0x00000100
        /*04dc*/ 	.short	0x010a
        /*04de*/ 	.byte	0xff
	.zero		1


	//   ....[54]....
        /*04e0*/ 	.word	0x00002660
        /*04e4*/ 	.word	0x00000002
        /*04e8*/ 	.word	0x00000000
        /*04ec*/ 	.short	0x0101
        /*04ee*/ 	.byte	0xff
	.zero		1


	//   ....[55]....
        /*04f0*/ 	.word	0x00002be0
        /*04f4*/ 	.word	0x000000ff
        /*04f8*/ 	.word	0x00000000
        /*04fc*/ 	.short	0x010a
        /*04fe*/ 	.byte	0x05
	.zero		1


	//   ....[56]....
        /*0500*/ 	.word	0x00002c70
        /*0504*/ 	.word	0x000000ff
        /*0508*/ 	.word	0x00000000
        /*050c*/ 	.short	0x010a
        /*050e*/ 	.byte	0x05
	.zero		1


	//   ....[57]....
        /*0510*/ 	.word	0x00002d00
        /*0514*/ 	.word	0x000000ff
        /*0518*/ 	.word	0x00000000
        /*051c*/ 	.short	0x010a
        /*051e*/ 	.byte	0x05
	.zero		1


	//   ....[58]....
        /*0520*/ 	.word	0x00002d90
        /*0524*/ 	.word	0x000000ff
        /*0528*/ 	.word	0x00000000
        /*052c*/ 	.short	0x010a
        /*052e*/ 	.byte	0x05
	.zero		1


	//   ....[59]....
        /*0530*/ 	.word	0x00002e20
        /*0534*/ 	.word	0x000000ff
        /*0538*/ 	.word	0x00000000
        /*053c*/ 	.short	0x010a
        /*053e*/ 	.byte	0x05
	.zero		1


	//   ....[60]....
        /*0540*/ 	.word	0x00002eb0
        /*0544*/ 	.word	0x000000ff
        /*0548*/ 	.word	0x00000000
        /*054c*/ 	.short	0x010a
        /*054e*/ 	.byte	0x05
	.zero		1


	//   ....[61]....
        /*0550*/ 	.word	0x00002f40
        /*0554*/ 	.word	0x000000ff
        /*0558*/ 	.word	0x00000000
        /*055c*/ 	.short	0x010a
        /*055e*/ 	.byte	0x05
	.zero		1


	//   ....[62]....
        /*0560*/ 	.word	0x00002fd0
        /*0564*/ 	.word	0x000000ff
        /*0568*/ 	.word	0x00000000
        /*056c*/ 	.short	0x010a
        /*056e*/ 	.byte	0x05
	.zero		1


	//   ....[63]....
        /*0570*/ 	.word	0x00003060
        /*0574*/ 	.word	0x000000ff
        /*0578*/ 	.word	0x00000000
        /*057c*/ 	.short	0x010a
        /*057e*/ 	.byte	0x05
	.zero		1


	//   ....[64]....
        /*0580*/ 	.word	0x000030f0
        /*0584*/ 	.word	0x000000ff
        /*0588*/ 	.word	0x00000000
        /*058c*/ 	.short	0x010a
        /*058e*/ 	.byte	0x05
	.zero		1


	//   ....[65]....
        /*0590*/ 	.word	0x00003190
        /*0594*/ 	.word	0x00000000
        /*0598*/ 	.word	0x00000000
        /*059c*/ 	.short	0x010a
        /*059e*/ 	.byte	0xff
	.zero		1


	//   ....[66]....
        /*05a0*/ 	.word	0x000032b0
        /*05a4*/ 	.word	0x00000000
        /*05a8*/ 	.word	0x00000140
        /*05ac*/ 	.short	0x010a
        /*05ae*/ 	.byte	0xff
	.zero		1


	//   ....[67]....
        /*05b0*/ 	.word	0x00003320
        /*05b4*/ 	.word	0x00000000
        /*05b8*/ 	.word	0x00000000
        /*05bc*/ 	.short	0x0101
        /*05be*/ 	.byte	0xff
	.zero		1


	//   ....[68]....
        /*05c0*/ 	.word	0x00003340
        /*05c4*/ 	.word	0x000000ff
        /*05c8*/ 	.word	0x00000110
        /*05cc*/ 	.short	0x010a
        /*05ce*/ 	.byte	0x05
	.zero		1


	//   ....[69]....
        /*05d0*/ 	.word	0x00003460
        /*05d4*/ 	.word	0x00000000
        /*05d8*/ 	.word	0x00000100
        /*05dc*/ 	.short	0x010a
        /*05de*/ 	.byte	0xff
	.zero		1


	//   ....[70]....
        /*05e0*/ 	.word	0x00003560
        /*05e4*/ 	.word	0x00000000
        /*05e8*/ 	.word	0x00000000
        /*05ec*/ 	.short	0x0101
        /*05ee*/ 	.byte	0xff
	.zero		1


	//   ....[71]....
        /*05f0*/ 	.word	0x000035f0
        /*05f4*/ 	.word	0x000000ff
        /*05f8*/ 	.word	0x00000110
        /*05fc*/ 	.short	0x0106
        /*05fe*/ 	.byte	0x05
	.zero		1


	//   ....[72]....
        /*0600*/ 	.word	0x00003610
        /*0604*/ 	.word	0x000000ff
        /*0608*/ 	.word	0x00000110
        /*060c*/ 	.short	0x010a
        /*060e*/ 	.byte	0x05
	.zero		1


	//   ....[73]....
        /*0610*/ 	.word	0x000036a0
        /*0614*/ 	.word	0x000000ff
        /*0618*/ 	.word	0x00000110
        /*061c*/ 	.short	0x0106
        /*061e*/ 	.byte	0x04
	.zero		1


	//   ....[74]....
        /*0620*/ 	.word	0x000036e0
        /*0624*/ 	.word	0x00000000
        /*0628*/ 	.word	0x00000110
        /*062c*/ 	.short	0x010a
        /*062e*/ 	.byte	0xff
	.zero		1


	//   ....[75]....
        /*0630*/ 	.word	0x00003d70
        /*0634*/ 	.word	0x00000000
        /*0638*/ 	.word	0x00000100
        /*063c*/ 	.short	0x010a
        /*063e*/ 	.byte	0xff
	.zero		1


	//   ....[76]....
        /*0640*/ 	.word	0x00003e80
        /*0644*/ 	.word	0x00000003
        /*0648*/ 	.word	0x00000000
        /*064c*/ 	.short	0x0101
        /*064e*/ 	.byte	0xff
	.zero		1


	//   ....[77]....
        /*0650*/ 	.word	0x00003e90
        /*0654*/ 	.word	0x000000ff
        /*0658*/ 	.word	0x00000000
        /*065c*/ 	.short	0x010a
        /*065e*/ 	.byte	0x0a
	.zero		1


	//   ....[78]....
        /*0660*/ 	.word	0x00003eb0
        /*0664*/ 	.word	0x000000ff
        /*0668*/ 	.word	0x00000130
        /*066c*/ 	.short	0x010a
        /*066e*/ 	.byte	0x0b
	.zero		1


	//   ....[79]....
        /*0670*/ 	.word	0x00003f80
        /*0674*/ 	.word	0x000000ff
        /*0678*/ 	.word	0x00000000
        /*067c*/ 	.short	0x010a
        /*067e*/ 	.byte	0x0a
	.zero		1


	//   ....[80]....
        /*0680*/ 	.word	0x000040b0
        /*0684*/ 	.word	0x000000ff
        /*0688*/ 	.word	0x00000000
        /*068c*/ 	.short	0x010a
        /*068e*/ 	.byte	0x1e
	.zero		1


	//   ....[81]....
        /*0690*/ 	.word	0x00004380
        /*0694*/ 	.word	0x000000ff
        /*0698*/ 	.word	0x00000000
        /*069c*/ 	.short	0x010a
        /*069e*/ 	.byte	0x05
	.zero		1


	//   ....[82]....
        /*06a0*/ 	.word	0x00004410
        /*06a4*/ 	.word	0x000000ff
        /*06a8*/ 	.word	0x00000000
        /*06ac*/ 	.short	0x010a
        /*06ae*/ 	.byte	0x06
	.zero		1


	//   ....[83]....
        /*06b0*/ 	.word	0x00004820
        /*06b4*/ 	.word	0x00000000
        /*06b8*/ 	.word	0x00000100
        /*06bc*/ 	.short	0x010a
        /*06be*/ 	.byte	0xff
	.zero		1


	//   ....[84]....
        /*06c0*/ 	.word	0x00004960
        /*06c4*/ 	.word	0x00000000
        /*06c8*/ 	.word	0x00000000
        /*06cc*/ 	.short	0x0101
        /*06ce*/ 	.byte	0xff
	.zero		1


	//   ....[85]....
        /*06d0*/ 	.word	0x00004c80
        /*06d4*/ 	.word	0x000000ff
        /*06d8*/ 	.word	0x000000f8
        /*06dc*/ 	.short	0x010a
        /*06de*/ 	.byte	0x05
	.zero		1


	//   ....[86]....
        /*06e0*/ 	.word	0x00004df0
        /*06e4*/ 	.word	0x000000ff
        /*06e8*/ 	.word	0x000000d0
        /*06ec*/ 	.short	0x010a
        /*06ee*/ 	.byte	0x05
	.zero		1


	//   ....[87]....
        /*06f0*/ 	.word	0x00004fe0
        /*06f4*/ 	.word	0x000000ff
        /*06f8*/ 	.word	0x000000b0
        /*06fc*/ 	.short	0x010b
        /*06fe*/ 	.byte	0x05
	.zero		1


	//   ....[88]....
        /*0700*/ 	.word	0x00004ff0
        /*0704*/ 	.word	0x000000ff
        /*0708*/ 	.word	0x00000000
        /*070c*/ 	.short	0x0101
        /*070e*/ 	.byte	0x0e
	.zero		1


	//   ....[89]....
        /*0710*/ 	.word	0x00005000
        /*0714*/ 	.word	0x000000ff
        /*0718*/ 	.word	0x000000d8
        /*071c*/ 	.short	0x010a
        /*071e*/ 	.byte	0x05
	.zero		1


	//   ....[90]....
        /*0720*/ 	.word	0x000051c0
        /*0724*/ 	.word	0x000000ff
        /*0728*/ 	.word	0x000000b8
        /*072c*/ 	.short	0x010b
        /*072e*/ 	.byte	0x05
	.zero		1


	//   ....[91]....
        /*0730*/ 	.word	0x000051d0
        /*0734*/ 	.word	0x000000ff
        /*0738*/ 	.word	0x00000000
        /*073c*/ 	.short	0x0101
        /*073e*/ 	.byte	0x0d
	.zero		1


	//   ....[92]....
        /*0740*/ 	.word	0x000051e0
        /*0744*/ 	.word	0x000000ff
        /*0748*/ 	.word	0x000000e0
        /*074c*/ 	.short	0x010a
        /*074e*/ 	.byte	0x05
	.zero		1


	//   ....[93]....
        /*0750*/ 	.word	0x000053a0
        /*0754*/ 	.word	0x000000ff
        /*0758*/ 	.word	0x000000c0
        /*075c*/ 	.short	0x010b
        /*075e*/ 	.byte	0x05
	.zero		1


	//   ....[94]....
        /*0760*/ 	.word	0x000053b0
        /*0764*/ 	.word	0x000000ff
        /*0768*/ 	.word	0x00000000
        /*076c*/ 	.short	0x0101
        /*076e*/ 	.byte	0x07
	.zero		1


	//   ....[95]....
        /*0770*/ 	.word	0x000053c0
        /*0774*/ 	.word	0x000000ff
        /*0778*/ 	.word	0x000000e8
        /*077c*/ 	.short	0x010a
        /*077e*/ 	.byte	0x05
	.zero		1


	//   ....[96]....
        /*0780*/ 	.word	0x00005590
        /*0784*/ 	.word	0x000000ff
        /*0788*/ 	.word	0x000000c8
        /*078c*/ 	.short	0x010b
        /*078e*/ 	.byte	0x05
	.zero		1


	//   ....[97]....
        /*0790*/ 	.word	0x000055a0
        /*0794*/ 	.word	0x000000ff
        /*0798*/ 	.word	0x00000000
        /*079c*/ 	.short	0x0101
        /*079e*/ 	.byte	0x06
	.zero		1


	//   ....[98]....
        /*07a0*/ 	.word	0x000055b0
        /*07a4*/ 	.word	0x000000ff
        /*07a8*/ 	.word	0x000000d0
        /*07ac*/ 	.short	0x010a
        /*07ae*/ 	.byte	0x05
	.zero		1


	//   ....[99]....
        /*07b0*/ 	.word	0x00005770
        /*07b4*/ 	.word	0x000000ff
        /*07b8*/ 	.word	0x000000b0
        /*07bc*/ 	.short	0x010b
        /*07be*/ 	.byte	0x05
	.zero		1


	//   ....[100]....
        /*07c0*/ 	.word	0x00005780
        /*07c4*/ 	.word	0x000000ff
        /*07c8*/ 	.word	0x00000000
        /*07cc*/ 	.short	0x0101
        /*07ce*/ 	.byte	0x0e
	.zero		1


	//   ....[101]....
        /*07d0*/ 	.word	0x00005790
        /*07d4*/ 	.word	0x000000ff
        /*07d8*/ 	.word	0x000000d8
        /*07dc*/ 	.short	0x010a
        /*07de*/ 	.byte	0x05
	.zero		1


	//   ....[102]....
        /*07e0*/ 	.word	0x00005940
        /*07e4*/ 	.word	0x000000ff
        /*07e8*/ 	.word	0x000000b8
        /*07ec*/ 	.short	0x010b
        /*07ee*/ 	.byte	0x05
	.zero		1


	//   ....[103]....
        /*07f0*/ 	.word	0x00005950
        /*07f4*/ 	.word	0x000000ff
        /*07f8*/ 	.word	0x00000000
        /*07fc*/ 	.short	0x0101
        /*07fe*/ 	.byte	0x0d
	.zero		1


	//   ....[104]....
        /*0800*/ 	.word	0x00005960
        /*0804*/ 	.word	0x000000ff
        /*0808*/ 	.word	0x000000e0
        /*080c*/ 	.short	0x010a
        /*080e*/ 	.byte	0x05
	.zero		1


	//   ....[105]....
        /*0810*/ 	.word	0x00005b40
        /*0814*/ 	.word	0x000000ff
        /*0818*/ 	.word	0x000000c0
        /*081c*/ 	.short	0x010b
        /*081e*/ 	.byte	0x05
	.zero		1


	//   ....[106]....
        /*0820*/ 	.word	0x00005bb0
        /*0824*/ 	.word	0x000000ff
        /*0828*/ 	.word	0x00000000
        /*082c*/ 	.short	0x0101
        /*082e*/ 	.byte	0x07
	.zero		1


	//   ....[107]....
        /*0830*/ 	.word	0x00005bc0
        /*0834*/ 	.word	0x000000ff
        /*0838*/ 	.word	0x000000e8
        /*083c*/ 	.short	0x010a
        /*083e*/ 	.byte	0x05
	.zero		1


	//   ....[108]....
        /*0840*/ 	.word	0x00005e30
        /*0844*/ 	.word	0x000000ff
        /*0848*/ 	.word	0x000000c8
        /*084c*/ 	.short	0x010b
        /*084e*/ 	.byte	0x05
	.zero		1


	//   ....[109]....
        /*0850*/ 	.word	0x00005e50
        /*0854*/ 	.word	0x000000ff
        /*0858*/ 	.word	0x00000000
        /*085c*/ 	.short	0x0101
        /*085e*/ 	.byte	0x06
	.zero		1


	//   ....[110]....
        /*0860*/ 	.word	0x00005e90
        /*0864*/ 	.word	0x000000ff
        /*0868*/ 	.word	0x000000d0
        /*086c*/ 	.short	0x010a
        /*086e*/ 	.byte	0x05
	.zero		1


	//   ....[111]....
        /*0870*/ 	.word	0x00005eb0
        /*0874*/ 	.word	0x000000ff
        /*0878*/ 	.word	0x000000d8
        /*087c*/ 	.short	0x010a
        /*087e*/ 	.byte	0x05
	.zero		1


	//   ....[112]....
        /*0880*/ 	.word	0x00005ed0
        /*0884*/ 	.word	0x000000ff
        /*0888*/ 	.word	0x000000e0
        /*088c*/ 	.short	0x010a
        /*088e*/ 	.byte	0x05
	.zero		1


	//   ....[113]....
        /*0890*/ 	.word	0x00005f20
        /*0894*/ 	.word	0x00000002
        /*0898*/ 	.word	0x000000e8
        /*089c*/ 	.short	0x010a
        /*089e*/ 	.byte	0xff
	.zero		1


	//   ....[114]....
        /*08a0*/ 	.word	0x00006230
        /*08a4*/ 	.word	0x00000000
        /*08a8*/ 	.word	0x00000100
        /*08ac*/ 	.short	0x010a
        /*08ae*/ 	.byte	0xff
	.zero		1


	//   ....[115]....
        /*08b0*/ 	.word	0x00006340
        /*08b4*/ 	.word	0x00000000
        /*08b8*/ 	.word	0x00000000
        /*08bc*/ 	.short	0x0101
        /*08be*/ 	.byte	0xff
	.zero		1


	//   ....[116]....
        /*08c0*/ 	.word	0x00006d80
        /*08c4*/ 	.word	0x000000ff
        /*08c8*/ 	.word	0x000000b0
        /*08cc*/ 	.short	0x010a
        /*08ce*/ 	.byte	0x32
	.zero		1


	//   ....[117]....
        /*08d0*/ 	.word	0x00006d90
        /*08d4*/ 	.word	0x0000003a
        /*08d8*/ 	.word	0x00000120
        /*08dc*/ 	.short	0x010a
        /*08de*/ 	.byte	0xff
	.zero		1


	//   ....[118]....
        /*08e0*/ 	.word	0x00006f00
        /*08e4*/ 	.word	0x000000ff
        /*08e8*/ 	.word	0x000000b0
        /*08ec*/ 	.short	0x010a
        /*08ee*/ 	.byte	0x32
	.zero		1


	//   ....[119]....
        /*08f0*/ 	.word	0x00006fe0
        /*08f4*/ 	.word	0x0000003a
        /*08f8*/ 	.word	0x00000120
        /*08fc*/ 	.short	0x010a
        /*08fe*/ 	.byte	0xff
	.zero		1


	//   ....[120]....
        /*0900*/ 	.word	0x00007dd0
        /*0904*/ 	.word	0x00000000
        /*0908*/ 	.word	0x00000000
        /*090c*/ 	.short	0x0101
        /*090e*/ 	.byte	0xff
	.zero		1


	//   ....[121]....
        /*0910*/ 	.word	0x00007de0
        /*0914*/ 	.word	0x00000002
        /*0918*/ 	.word	0x000000b0
        /*091c*/ 	.short	0x010a
        /*091e*/ 	.byte	0xff
	.zero		1


	//   ....[122]....
        /*0920*/ 	.word	0x00007ea0
        /*0924*/ 	.word	0x00000002
        /*0928*/ 	.word	0x000000b0
        /*092c*/ 	.short	0x010a
        /*092e*/ 	.byte	0xff
	.zero		1


	//   ....[123]....
        /*0930*/ 	.word	0x00008c80
        /*0934*/ 	.word	0x0000006a
        /*0938*/ 	.word	0x00000000
        /*093c*/ 	.short	0x0101
        /*093e*/ 	.byte	0xff
	.zero		1


	//   ....[124]....
        /*0940*/ 	.word	0x00008ca0
        /*0944*/ 	.word	0x00000000
        /*0948*/ 	.word	0x000000b0
        /*094c*/ 	.short	0x010a
        /*094e*/ 	.byte	0xff
	.zero		1


	//   ....[125]....
        /*0950*/ 	.word	0x00008d50
        /*0954*/ 	.word	0x00000000
        /*0958*/ 	.word	0x000000b0
        /*095c*/ 	.short	0x010a
        /*095e*/ 	.byte	0xff
	.zero		1


	//   ....[126]....
        /*0960*/ 	.word	0x00009ab0
        /*0964*/ 	.word	0x0000006a
        /*0968*/ 	.word	0x00000000
        /*096c*/ 	.short	0x0101
        /*096e*/ 	.byte	0xff
	.zero		1


	//   ....[127]....
        /*0970*/ 	.word	0x00009ad0
        /*0974*/ 	.word	0x00000000
        /*0978*/ 	.word	0x000000b0
        /*097c*/ 	.short	0x010a
        /*097e*/ 	.byte	0xff
	.zero		1


	//   ....[128]....
        /*0980*/ 	.word	0x00009b90
        /*0984*/ 	.word	0x00000000
        /*0988*/ 	.word	0x000000b0
        /*098c*/ 	.short	0x010a
        /*098e*/ 	.byte	0xff
	.zero		1


	//   ....[129]....
        /*0990*/ 	.word	0x0000a9a0
        /*0994*/ 	.word	0x0000006b
        /*0998*/ 	.word	0x00000000
        /*099c*/ 	.short	0x0101
        /*099e*/ 	.byte	0xff
	.zero		1


	//   ....[130]....
        /*09a0*/ 	.word	0x0000a9c0
        /*09a4*/ 	.word	0x00000000
        /*09a8*/ 	.word	0x000000b0
        /*09ac*/ 	.short	0x010a
        /*09ae*/ 	.byte	0xff
	.zero		1


	//   ....[131]....
        /*09b0*/ 	.word	0x0000aa70
        /*09b4*/ 	.word	0x00000000
        /*09b8*/ 	.word	0x000000b0
        /*09bc*/ 	.short	0x010a
        /*09be*/ 	.byte	0xff
	.zero		1


	//   ....[132]....
        /*09c0*/ 	.word	0x0000b840
        /*09c4*/ 	.word	0x0000006b
        /*09c8*/ 	.word	0x00000000
        /*09cc*/ 	.short	0x0101
        /*09ce*/ 	.byte	0xff
	.zero		1


	//   ....[133]....
        /*09d0*/ 	.word	0x0000b860
        /*09d4*/ 	.word	0x00000000
        /*09d8*/ 	.word	0x000000b0
        /*09dc*/ 	.short	0x010a
        /*09de*/ 	.byte	0xff
	.zero		1


	//   ....[134]....
        /*09e0*/ 	.word	0x0000b910
        /*09e4*/ 	.word	0x00000000
        /*09e8*/ 	.word	0x000000b0
        /*09ec*/ 	.short	0x010a
        /*09ee*/ 	.byte	0xff
	.zero		1


	//   ....[135]....
        /*09f0*/ 	.word	0x0000c730
        /*09f4*/ 	.word	0x0000006b
        /*09f8*/ 	.word	0x00000000
        /*09fc*/ 	.short	0x0101
        /*09fe*/ 	.byte	0xff
	.zero		1


	//   ....[136]....
        /*0a00*/ 	.word	0x0000c750
        /*0a04*/ 	.word	0x00000000
        /*0a08*/ 	.word	0x000000b0
        /*0a0c*/ 	.short	0x010a
        /*0a0e*/ 	.byte	0xff
	.zero		1


	//   ....[137]....
        /*0a10*/ 	.word	0x0000c800
        /*0a14*/ 	.word	0x00000000
        /*0a18*/ 	.word	0x000000b0
        /*0a1c*/ 	.short	0x010a
        /*0a1e*/ 	.byte	0xff
	.zero		1


	//   ....[138]....
        /*0a20*/ 	.word	0x0000d5b0
        /*0a24*/ 	.word	0x0000006b
        /*0a28*/ 	.word	0x00000000
        /*0a2c*/ 	.short	0x0101
        /*0a2e*/ 	.byte	0xff
	.zero		1


	//   ....[139]....
        /*0a30*/ 	.word	0x0000d5d0
        /*0a34*/ 	.word	0x00000000
        /*0a38*/ 	.word	0x000000b0
        /*0a3c*/ 	.short	0x010a
        /*0a3e*/ 	.byte	0xff
	.zero		1


	//   ....[140]....
        /*0a40*/ 	.word	0x0000d680
        /*0a44*/ 	.word	0x00000000
        /*0a48*/ 	.word	0x000000b0
        /*0a4c*/ 	.short	0x010a
        /*0a4e*/ 	.byte	0xff
	.zero		1


	//   ....[141]....
        /*0a50*/ 	.word	0x0000def0
        /*0a54*/ 	.word	0x000000ff
        /*0a58*/ 	.word	0x00000000
        /*0a5c*/ 	.short	0x0101
        /*0a5e*/ 	.byte	0x04
	.zero		1


	//   ....[142]....
        /*0a60*/ 	.word	0x0000e470
        /*0a64*/ 	.word	0x00000000
        /*0a68*/ 	.word	0x00000000
        /*0a6c*/ 	.short	0x0101
        /*0a6e*/ 	.byte	0xff
	.zero		1


	//   ....[143]....
        /*0a70*/ 	.word	0x0000e700
        /*0a74*/ 	.word	0x000000ff
        /*0a78*/ 	.word	0x00000000
        /*0a7c*/ 	.short	0x0101
        /*0a7e*/ 	.byte	0x04
	.zero		1


	//   ....[144]....
        /*0a80*/ 	.word	0x0000e720
        /*0a84*/ 	.word	0x00000002
        /*0a88*/ 	.word	0x00000150
        /*0a8c*/ 	.short	0x010a
        /*0a8e*/ 	.byte	0xff
	.zero		1


	//   ....[145]....
        /*0a90*/ 	.word	0x0000e780
        /*0a94*/ 	.word	0x00000002
        /*0a98*/ 	.word	0x00000058
        /*0a9c*/ 	.short	0x010a
        /*0a9e*/ 	.byte	0xff
	.zero		1


	//   ....[146]....
        /*0aa0*/ 	.word	0x0000e7e0
        /*0aa4*/ 	.word	0x00000002
        /*0aa8*/ 	.word	0x00000058
        /*0aac*/ 	.short	0x010a
        /*0aae*/ 	.byte	0xff
	.zero		1


	//   ....[147]....
        /*0ab0*/ 	.word	0x0000e830
        /*0ab4*/ 	.word	0x00000002
        /*0ab8*/ 	.word	0x00000100
        /*0abc*/ 	.short	0x010a
        /*0abe*/ 	.byte	0xff
	.zero		1


	//   ....[148]....
        /*0ac0*/ 	.word	0x0000e890
        /*0ac4*/ 	.word	0x00000000
        /*0ac8*/ 	.word	0x00000000
        /*0acc*/ 	.short	0x010a
        /*0ace*/ 	.byte	0xff
	.zero		1


	//   ....[149]....
        /*0ad0*/ 	.word	0x0000e8f0
        /*0ad4*/ 	.word	0x00000000
        /*0ad8*/ 	.word	0x00000000
        /*0adc*/ 	.short	0x010a
        /*0ade*/ 	.byte	0xff
	.zero		1


	//   ....[150]....
        /*0ae0*/ 	.word	0x0000e950
        /*0ae4*/ 	.word	0x00000000
        /*0ae8*/ 	.word	0x00000000
        /*0aec*/ 	.short	0x010a
        /*0aee*/ 	.byte	0xff
	.zero		1


	//   ....[151]....
        /*0af0*/ 	.word	0x0000e9b0
        /*0af4*/ 	.word	0x00000000
        /*0af8*/ 	.word	0x00000000
        /*0afc*/ 	.short	0x010a
        /*0afe*/ 	.byte	0xff
	.zero		1


	//   ....[152]....
        /*0b00*/ 	.word	0x0000ea10
        /*0b04*/ 	.word	0x00000000
        /*0b08*/ 	.word	0x00000000
        /*0b0c*/ 	.short	0x010a
        /*0b0e*/ 	.byte	0xff
	.zero		1


	//   ....[153]....
        /*0b10*/ 	.word	0x0000ea70
        /*0b14*/ 	.word	0x00000000
        /*0b18*/ 	.word	0x00000000
        /*0b1c*/ 	.short	0x010a
        /*0b1e*/ 	.byte	0xff
	.zero		1


	//   ....[154]....
        /*0b20*/ 	.word	0x0000ead0
        /*0b24*/ 	.word	0x00000000
        /*0b28*/ 	.word	0x00000000
        /*0b2c*/ 	.short	0x010a
        /*0b2e*/ 	.byte	0xff
	.zero		1


	//   ....[155]....
        /*0b30*/ 	.word	0x0000eb30
        /*0b34*/ 	.word	0x00000000
        /*0b38*/ 	.word	0x00000000
        /*0b3c*/ 	.short	0x010a
        /*0b3e*/ 	.byte	0xff
	.zero		1


	//   ....[156]....
        /*0b40*/ 	.word	0x0000eb90
        /*0b44*/ 	.word	0x00000000
        /*0b48*/ 	.word	0x00000000
        /*0b4c*/ 	.short	0x010a
        /*0b4e*/ 	.byte	0xff
	.zero		1


	//   ....[157]....
        /*0b50*/ 	.word	0x0000ebf0
        /*0b54*/ 	.word	0x00000000
        /*0b58*/ 	.word	0x00000000
        /*0b5c*/ 	.short	0x010a
        /*0b5e*/ 	.byte	0xff
	.zero		1


	//   ....[158]....
        /*0b60*/ 	.word	0x0000ec40
        /*0b64*/ 	.word	0x00000000
        /*0b68*/ 	.word	0x00000140
        /*0b6c*/ 	.short	0x010a
        /*0b6e*/ 	.byte	0xff
	.zero		1


	//   ....[159]....
        /*0b70*/ 	.word	0x0000eca0
        /*0b74*/ 	.word	0x00000000
        /*0b78*/ 	.word	0x00000110
        /*0b7c*/ 	.short	0x010a
        /*0b7e*/ 	.byte	0xff
	.zero		1


	//   ....[160]....
        /*0b80*/ 	.word	0x0000ecf0
        /*0b84*/ 	.word	0x00000000
        /*0b88*/ 	.word	0x00000100
        /*0b8c*/ 	.short	0x010a
        /*0b8e*/ 	.byte	0xff
	.zero		1


	//   ....[161]....
        /*0b90*/ 	.word	0x0000ed50
        /*0b94*/ 	.word	0x00000000
        /*0b98*/ 	.word	0x00000110
        /*0b9c*/ 	.short	0x010a
        /*0b9e*/ 	.byte	0xff
	.zero		1


	//   ....[162]....
        /*0ba0*/ 	.word	0x0000eda0
        /*0ba4*/ 	.word	0x00000000
        /*0ba8*/ 	.word	0x00000100
        /*0bac*/ 	.short	0x010a
        /*0bae*/ 	.byte	0xff
	.zero		1


	//   ....[163]....
        /*0bb0*/ 	.word	0x0000ee00
        /*0bb4*/ 	.word	0x00000002
        /*0bb8*/ 	.word	0x00000130
        /*0bbc*/ 	.short	0x010a
        /*0bbe*/ 	.byte	0xff
	.zero		1


	//   ....[164]....
        /*0bc0*/ 	.word	0x0000ee60
        /*0bc4*/ 	.word	0x00000000
        /*0bc8*/ 	.word	0x00000000
        /*0bcc*/ 	.short	0x010a
        /*0bce*/ 	.byte	0xff
	.zero		1


	//   ....[165]....
        /*0bd0*/ 	.word	0x0000eec0
        /*0bd4*/ 	.word	0x00000000
        /*0bd8*/ 	.word	0x00000000
        /*0bdc*/ 	.short	0x010a
        /*0bde*/ 	.byte	0xff
	.zero		1


	//   ....[166]....
        /*0be0*/ 	.word	0x0000ef20
        /*0be4*/ 	.word	0x00000000
        /*0be8*/ 	.word	0x00000000
        /*0bec*/ 	.short	0x010a
        /*0bee*/ 	.byte	0xff
	.zero		1


	//   ....[167]....
        /*0bf0*/ 	.word	0x0000ef70
        /*0bf4*/ 	.word	0x00000000
        /*0bf8*/ 	.word	0x00000100
        /*0bfc*/ 	.short	0x010a
        /*0bfe*/ 	.byte	0xff
	.zero		1


	//   ....[168]....
        /*0c00*/ 	.word	0x0000efd0
        /*0c04*/ 	.word	0x00000000
        /*0c08*/ 	.word	0x000000f8
        /*0c0c*/ 	.short	0x010a
        /*0c0e*/ 	.byte	0xff
	.zero		1


	//   ....[169]....
        /*0c10*/ 	.word	0x0000f030
        /*0c14*/ 	.word	0x00000000
        /*0c18*/ 	.word	0x000000d0
        /*0c1c*/ 	.short	0x010a
        /*0c1e*/ 	.byte	0xff
	.zero		1


	//   ....[170]....
        /*0c20*/ 	.word	0x0000f090
        /*0c24*/ 	.word	0x00000000
        /*0c28*/ 	.word	0x000000d8
        /*0c2c*/ 	.short	0x010a
        /*0c2e*/ 	.byte	0xff
	.zero		1


	//   ....[171]....
        /*0c30*/ 	.word	0x0000f0f0
        /*0c34*/ 	.word	0x00000000
        /*0c38*/ 	.word	0x000000e0
        /*0c3c*/ 	.short	0x010a
        /*0c3e*/ 	.byte	0xff
	.zero		1


	//   ....[172]....
        /*0c40*/ 	.word	0x0000f150
        /*0c44*/ 	.word	0x00000000
        /*0c48*/ 	.word	0x000000e8
        /*0c4c*/ 	.short	0x010a
        /*0c4e*/ 	.byte	0xff
	.zero		1


	//   ....[173]....
        /*0c50*/ 	.word	0x0000f1b0
        /*0c54*/ 	.word	0x00000000
        /*0c58*/ 	.word	0x000000d0
        /*0c5c*/ 	.short	0x010a
        /*0c5e*/ 	.byte	0xff
	.zero		1


	//   ....[174]....
        /*0c60*/ 	.word	0x0000f210
        /*0c64*/ 	.word	0x00000000
        /*0c68*/ 	.word	0x000000d8
        /*0c6c*/ 	.short	0x010a
        /*0c6e*/ 	.byte	0xff
	.zero		1


	//   ....[175]....
        /*0c70*/ 	.word	0x0000f270
        /*0c74*/ 	.word	0x00000000
        /*0c78*/ 	.word	0x000000e0
        /*0c7c*/ 	.short	0x010a
        /*0c7e*/ 	.byte	0xff
	.zero		1


	//   ....[176]....
        /*0c80*/ 	.word	0x0000f2d0
        /*0c84*/ 	.word	0x00000000
        /*0c88*/ 	.word	0x000000e8
        /*0c8c*/ 	.short	0x010a
        /*0c8e*/ 	.byte	0xff
	.zero		1


	//   ....[177]....
        /*0c90*/ 	.word	0x0000f330
        /*0c94*/ 	.word	0x00000000
        /*0c98*/ 	.word	0x000000d0
        /*0c9c*/ 	.short	0x010a
        /*0c9e*/ 	.byte	0xff
	.zero		1


	//   ....[178]....
        /*0ca0*/ 	.word	0x0000f390
        /*0ca4*/ 	.word	0x00000000
        /*0ca8*/ 	.word	0x000000d8
        /*0cac*/ 	.short	0x010a
        /*0cae*/ 	.byte	0xff
	.zero		1


	//   ....[179]....
        /*0cb0*/ 	.word	0x0000f3f0
        /*0cb4*/ 	.word	0x00000002
        /*0cb8*/ 	.word	0x000000e0
        /*0cbc*/ 	.short	0x010a
        /*0cbe*/ 	.byte	0xff
	.zero		1


	//   ....[180]....
        /*0cc0*/ 	.word	0x0000f440
        /*0cc4*/ 	.word	0x00000000
        /*0cc8*/ 	.word	0x00000100
        /*0ccc*/ 	.short	0x010a
        /*0cce*/ 	.byte	0xff
	.zero		1


	//   ....[181]....
        /*0cd0*/ 	.word	0x0000f4a0
        /*0cd4*/ 	.word	0x00000004
        /*0cd8*/ 	.word	0x000000b0
        /*0cdc*/ 	.short	0x010a
        /*0cde*/ 	.byte	0xff
	.zero		1


	//   ....[182]....
        /*0ce0*/ 	.word	0x0000f4f0
        /*0ce4*/ 	.word	0x0000003a
        /*0ce8*/ 	.word	0x00000120
        /*0cec*/ 	.short	0x010a
        /*0cee*/ 	.byte	0xff
	.zero		1


	//   ....[183]....
        /*0cf0*/ 	.word	0x0000f540
        /*0cf4*/ 	.word	0x00000002
        /*0cf8*/ 	.word	0x000000b0
        /*0cfc*/ 	.short	0x010a
        /*0cfe*/ 	.byte	0xff
	.zero		1


	//   ....[184]....
        /*0d00*/ 	.word	0x0000f590
        /*0d04*/ 	.word	0x00000000
        /*0d08*/ 	.word	0x000000b0
        /*0d0c*/ 	.short	0x010a
        /*0d0e*/ 	.byte	0xff
	.zero		1


	//   ....[185]....
        /*0d10*/ 	.word	0x0000f5e0
        /*0d14*/ 	.word	0x00000000
        /*0d18*/ 	.word	0x000000b0
        /*0d1c*/ 	.short	0x010a
        /*0d1e*/ 	.byte	0xff
	.zero		1


	//   ....[186]....
        /*0d20*/ 	.word	0x0000f630
        /*0d24*/ 	.word	0x00000000
        /*0d28*/ 	.word	0x000000b0
        /*0d2c*/ 	.short	0x010a
        /*0d2e*/ 	.byte	0xff
	.zero		1


	//   ....[187]....
        /*0d30*/ 	.word	0x0000f680
        /*0d34*/ 	.word	0x00000000
        /*0d38*/ 	.word	0x000000b0
        /*0d3c*/ 	.short	0x010a
        /*0d3e*/ 	.byte	0xff
	.zero		1


	//   ....[188]....
        /*0d40*/ 	.word	0x0000f6d0
        /*0d44*/ 	.word	0x00000000
        /*0d48*/ 	.word	0x000000b0
        /*0d4c*/ 	.short	0x010a
        /*0d4e*/ 	.byte	0xff
	.zero		1


	//   ....[189]....
        /*0d50*/ 	.word	0x0000f720
        /*0d54*/ 	.word	0x00000000
        /*0d58*/ 	.word	0x000000b0
        /*0d5c*/ 	.short	0x010a
        /*0d5e*/ 	.byte	0xff
	.zero		1


	//----- nvinfo : EIATTR_NUM_MBARRIERS
	.align		4
.L_47:
        /*0d60*/ 	.byte	0x03, 0x38
        /*0d62*/ 	.short	0x002c


	//----- nvinfo : EIATTR_EXIT_INSTR_OFFSETS
	.align		4
        /*0d64*/ 	.byte	0x04, 0x1c
        /*0d66*/ 	.short	(.L_49 - .L_48)


	//   ....[0]....
.L_48:
        /*0d68*/ 	.word	0x000031c0


	//   ....[1]....
        /*0d6c*/ 	.word	0x000036b0


	//   ....[2]....
        /*0d70*/ 	.word	0x00003710


	//   ....[3]....
        /*0d74*/ 	.word	0x00004670


	//   ....[4]....
        /*0d78*/ 	.word	0x00005f50


	//   ....[5]....
        /*0d7c*/ 	.word	0x00005f90


	//   ....[6]....
        /*0d80*/ 	.word	0x0000e5f0


	//   ....[7]....
        /*0d84*/ 	.word	0x0000e670


	//   ....[8]....
        /*0d88*/ 	.word	0x0000e6a0


	//   ....[9]....
        /*0d8c*/ 	.word	0x0000e710


	//----- nvinfo : EIATTR_MAX_THREADS
	.align		4
.L_49:
        /*0d90*/ 	.byte	0x04, 0x05
        /*0d92*/ 	.short	(.L_51 - .L_50)
.L_50:
        /*0d94*/ 	.word	0x00000100
        /*0d98*/ 	.word	0x00000001
        /*0d9c*/ 	.word	0x00000001


	//----- nvinfo : EIATTR_CRS_STACK_SIZE
	.align		4
.L_51:
        /*0da0*/ 	.byte	0x04, 0x1e
        /*0da2*/ 	.short	(.L_53 - .L_52)
.L_52:
        /*0da4*/ 	.word	0x00000000


	//----- nvinfo : EIATTR_CBANK_PARAM_SIZE
	.align		4
.L_53:
        /*0da8*/ 	.byte	0x03, 0x19
        /*0daa*/ 	.short	0x0c00


	//----- nvinfo : EIATTR_PARAM_CBANK
	.align		4
        /*0dac*/ 	.byte	0x04, 0x0a
        /*0dae*/ 	.short	(.L_55 - .L_54)
	.align		4
.L_54:
        /*0db0*/ 	.word	index@(.nv.constant0._ZN7cutlass13device_kernelINS_4gemm6kernel13GemmUniversalIN4cute5tupleIJiiiiEEENS1_10collective13CollectiveMmaINS1_46MainloopSm100TmaUmmaWarpSpecializedBlockScaledILi11ELi2ELi2ENS5_IJNS4_1CILi2EEESB_NSA_ILi1EEEEEEEENS5_IJNSA_ILi128EEESF_SF_EEENS5_IJNS_12float_e2m1_tENS_13float_ue4m3_tEEEENS5_IJNS5_IJlSC_lEEENS4_6LayoutINS5_IJNS5_IJNS5_IJNSA_ILi32EEENSA_ILi4EEEEEEiEEENS5_IJNS5_IJNSA_ILi16EEESN_EEEiEEENS5_IJSC_iEEEEEENS5_IJSS_NS5_IJNS5_IJNSA_ILi0EEESC_EEENSA_ILi512EEEEEENS5_IJSV_iEEEEEEEEEEESJ_S12_NS4_8TiledMMAINS4_8MMA_AtomIJNS4_17SM100_MMA_MXF4_SSISH_SH_fSI_Li128ELi128ELi16ELNS4_4UMMA5MajorE0ELS17_0ELNS16_7ScaleInE0ELS18_0EEEEEENSL_INS5_IJSC_SC_SC_EEENS5_IJSV_SV_SV_EEEEENS5_IJNS4_10UnderscoreES1E_S1E_EEEEENS5_IJNS4_23SM90_TMA_LOAD_MULTICASTES1H_EEENS5_IJNS4_14ComposedLayoutINS4_7SwizzleILi2ELi4ELi3EEENS4_18smem_ptr_flag_bitsILi4EEENSL_INS5_IJNSA_ILi8EEESF_EEENS5_IJSF_SC_EEEEEEENSL_INS5_IJNS5_IJNS5_IJSO_SC_EEESR_EEESC_NS5_IJSC_SB_EEEEEENS5_IJNS5_IJNS5_IJSR_SX_EEESW_EEESV_NS5_IJSN_SX_EEEEEEEEEEEvNS4_8identityES1I_S22_vS23_EENS_8epilogue10collective18CollectiveEpilogueINS25_23Sm100TmaWarpSpecializedILi4ELi2ELi16ELb1ELb0EEEJNS5_IJNSA_ILi64EEESF_SF_EEENS5_IJNSL_IS2A_SC_EENSL_INS5_IJSQ_SB_EEENS5_IJSC_S2A_EEEEEEEENS_10bfloat16_tESK_S2H_SK_NS25_6fusion15FusionCallbacksIS29_NS2I_17LinearCombinationIS2H_fS2H_fLNS_15FloatRoundStyleE2EEES2B_S2G_JEEENS4_5SM1004TMEM4LOAD26SM100_TMEM_LOAD_32dp32b16xENS4_13SM90_TMA_LOADENS1J_INS1K_ILi1ELi4ELi3EEENS1M_ILi16EEENSL_INS5_IJS1O_SQ_EEENS5_IJSQ_SC_EEEEEEENS4_39AutoVectorizingCopyWithAssumedAlignmentILi128EEENS4_14SM90_TMA_STOREES2Y_S30_S30_EEEvvEEEEvNT_6ParamsE)
        /*0db4*/ 	.short	0x0380
        /*0db6*/ 	.short	0x0c00


	//----- nvinfo : EIATTR_SW_WAR
	.align		4
.L_55:
        /*0db8*/ 	.byte	0x04, 0x36
        /*0dba*/ 	.short	(.L_57 - .L_56)
.L_56:
        /*0dbc*/ 	.word	0x00000008
.L_57:


//--------------------- .nv.callgraph             --------------------------
	.section	.nv.callgraph,"",@"SHT_CUDA_CALLGRAPH"
	.align	4
	.sectionentsize	8
	.align		4
        /*0000*/ 	.word	0x00000000
	.align		4
        /*0004*/ 	.word	0xffffffff
	.align		4
        /*0008*/ 	.word	index@(_ZN7cutlass13device_kernelINS_4gemm6kernel13GemmUniversalIN4cute5tupleIJiiiiEEENS1_10collective13CollectiveMmaINS1_46MainloopSm100TmaUmmaWarpSpecializedBlockScaledILi11ELi2ELi2ENS5_IJNS4_1CILi2EEESB_NSA_ILi1EEEEEEEENS5_IJNSA_ILi128EEESF_SF_EEENS5_IJNS_12float_e2m1_tENS_13float_ue4m3_tEEEENS5_IJNS5_IJlSC_lEEENS4_6LayoutINS5_IJNS5_IJNS5_IJNSA_ILi32EEENSA_ILi4EEEEEEiEEENS5_IJNS5_IJNSA_ILi16EEESN_EEEiEEENS5_IJSC_iEEEEEENS5_IJSS_NS5_IJNS5_IJNSA_ILi0EEESC_EEENSA_ILi512EEEEEENS5_IJSV_iEEEEEEEEEEESJ_S12_NS4_8TiledMMAINS4_8MMA_AtomIJNS4_17SM100_MMA_MXF4_SSISH_SH_fSI_Li128ELi128ELi16ELNS4_4UMMA5MajorE0ELS17_0ELNS16_7ScaleInE0ELS18_0EEEEEENSL_INS5_IJSC_SC_SC_EEENS5_IJSV_SV_SV_EEEEENS5_IJNS4_10UnderscoreES1E_S1E_EEEEENS5_IJNS4_23SM90_TMA_LOAD_MULTICASTES1H_EEENS5_IJNS4_14ComposedLayoutINS4_7SwizzleILi2ELi4ELi3EEENS4_18smem_ptr_flag_bitsILi4EEENSL_INS5_IJNSA_ILi8EEESF_EEENS5_IJSF_SC_EEEEEEENSL_INS5_IJNS5_IJNS5_IJSO_SC_EEESR_EEESC_NS5_IJSC_SB_EEEEEENS5_IJNS5_IJNS5_IJSR_SX_EEESW_EEESV_NS5_IJSN_SX_EEEEEEEEEEEvNS4_8identityES1I_S22_vS23_EENS_8epilogue10collective18CollectiveEpilogueINS25_23Sm100TmaWarpSpecializedILi4ELi2ELi16ELb1ELb0EEEJNS5_IJNSA_ILi64EEESF_SF_EEENS5_IJNSL_IS2A_SC_EENSL_INS5_IJSQ_SB_EEENS5_IJSC_S2A_EEEEEEEENS_10bfloat16_tESK_S2H_SK_NS25_6fusion15FusionCallbacksIS29_NS2I_17LinearCombinationIS2H_fS2H_fLNS_15FloatRoundStyleE2EEES2B_S2G_JEEENS4_5SM1004TMEM4LOAD26SM100_TMEM_LOAD_32dp32b16xENS4_13SM90_TMA_LOADENS1J_INS1K_ILi1ELi4ELi3EEENS1M_ILi16EEENSL_INS5_IJS1O_SQ_EEENS5_IJSQ_SC_EEEEEEENS4_39AutoVectorizingCopyWithAssumedAlignmentILi128EEENS4_14SM90_TMA_STOREES2Y_S30_S30_EEEvvEEEEvNT_6ParamsE)
	.align		4
        /*000c*/ 	.word	index@(__assertfail)
	.align		4
        /*0010*/ 	.word	0x00000000
	.align		4
        /*0014*/ 	.word	0xfffffffe
	.align		4
        /*0018*/ 	.word	0x00000000
	.align		4
        /*001c*/ 	.word	0xfffffffd
	.align		4
        /*0020*/ 	.word	0x00000000
	.align		4
        /*0024*/ 	.word	0xfffffffc


//--------------------- .nv.constant4             --------------------------
	.section	.nv.constant4,"a",@progbits
	.align	8
	.align		8
.nv.constant4:
        /*0000*/ 	.dword	__assertfail
	.align		8
        /*0008*/ 	.dword	__unnamed_1
	.align		8
        /*0010*/ 	.dword	__unnamed_2
	.align		8
        /*0018*/ 	.dword	_ZN40_INTERNAL_3b22aa09_4_k_cu_968a8889_185074cuda3std3__45__cpo5beginE
	.align		8
        /*0020*/ 	.dword	_ZN40_INTERNAL_3b22aa09_4_k_cu_968a8889_185074cuda3std3__45__cpo3endE
	.align		8
        /*0028*/ 	.dword	_ZN40_INTERNAL_3b22aa09_4_k_cu_968a8889_185074cuda3std3__45__cpo6cbeginE
	.align		8
        /*0030*/ 	.dword	_ZN40_INTERNAL_3b22aa09_4_k_cu_968a8889_185074cuda3std3__45__cpo4cendE
	.align		8
        /*0038*/ 	.dword	_ZN40_INTERNAL_3b22aa09_4_k_cu_968a8889_185074cuda3std3__442_GLOBAL__N__3b22aa09_4_k_cu_968a8889_185076ignoreE
	.align		8
        /*0040*/ 	.dword	_ZN40_INTERNAL_3b22aa09_4_k_cu_968a8889_185074cuda3std3__419piecewise_constructE
	.align		8
        /*0048*/ 	.dword	_ZN40_INTERNAL_3b22aa09_4_k_cu_968a8889_185074cuda3std3__48in_placeE
	.align		8
        /*0050*/ 	.dword	_ZN40_INTERNAL_3b22aa09_4_k_cu_968a8889_185074cuda3std6ranges3__45__cpo4swapE
	.align		8
        /*0058*/ 	.dword	_ZN40_INTERNAL_3b22aa09_4_k_cu_968a8889_185074cuda3std6ranges3__45__cpo9iter_moveE
	.align		8
        /*0060*/ 	.dword	_ZN40_INTERNAL_3b22aa09_4_k_cu_968a8889_185074cute7productE
	.align		8
        /*0068*/ 	.dword	_ZN40_INTERNAL_3b22aa09_4_k_cu_968a8889_185074cute1_E
	.align		8
        /*0070*/ 	.dword	$str$25
	.align		8
        /*0078*/ 	.dword	$str$26
	.align		8
        /*0080*/ 	.dword	$str$29
	.align		8
        /*0088*/ 	.dword	$str$30


//--------------------- .text._ZN7cutlass13device_kernelINS_4gemm6kernel13GemmUniversalIN4cute5tupleIJiiiiEEENS1_10collective13CollectiveMmaINS1_46MainloopSm100TmaUmmaWarpSpecializedBlockScaledILi11ELi2ELi2ENS5_IJNS4_1CILi2EEESB_NSA_ILi1EEEEEEEENS5_IJNSA_ILi128EEESF_SF_EEENS5_IJNS_12float_e2m1_tENS_13float_ue4m3_tEEEENS5_IJNS5_IJlSC_lEEENS4_6LayoutINS5_IJNS5_IJNS5_IJNSA_ILi32EEENSA_ILi4EEEEEEiEEENS5_IJNS5_IJNSA_ILi16EEESN_EEEiEEENS5_IJSC_iEEEEEENS5_IJSS_NS5_IJNS5_IJNSA_ILi0EEESC_EEENSA_ILi512EEEEEENS5_IJSV_iEEEEEEEEEEESJ_S12_NS4_8TiledMMAINS4_8MMA_AtomIJNS4_17SM100_MMA_MXF4_SSISH_SH_fSI_Li128ELi128ELi16ELNS4_4UMMA5MajorE0ELS17_0ELNS16_7ScaleInE0ELS18_0EEEEEENSL_INS5_IJSC_SC_SC_EEENS5_IJSV_SV_SV_EEEEENS5_IJNS4_10UnderscoreES1E_S1E_EEEEENS5_IJNS4_23SM90_TMA_LOAD_MULTICASTES1H_EEENS5_IJNS4_14ComposedLayoutINS4_7SwizzleILi2ELi4ELi3EEENS4_18smem_ptr_flag_bitsILi4EEENSL_INS5_IJNSA_ILi8EEESF_EEENS5_IJSF_SC_EEEEEEENSL_INS5_IJNS5_IJNS5_IJSO_SC_EEESR_EEESC_NS5_IJSC_SB_EEEEEENS5_IJNS5_IJNS5_IJSR_SX_EEESW_EEESV_NS5_IJSN_SX_EEEEEEEEEEEvNS4_8identityES1I_S22_vS23_EENS_8epilogue10collective18CollectiveEpilogueINS25_23Sm100TmaWarpSpecializedILi4ELi2ELi16ELb1ELb0EEEJNS5_IJNSA_ILi64EEESF_SF_EEENS5_IJNSL_IS2A_SC_EENSL_INS5_IJSQ_SB_EEENS5_IJSC_S2A_EEEEEEEENS_10bfloat16_tESK_S2H_SK_NS25_6fusion15FusionCallbacksIS29_NS2I_17LinearCombinationIS2H_fS2H_fLNS_15FloatRoundStyleE2EEES2B_S2G_JEEENS4_5SM1004TMEM4LOAD26SM100_TMEM_LOAD_32dp32b16xENS4_13SM90_TMA_LOADENS1J_INS1K_ILi1ELi4ELi3EEENS1M_ILi16EEENSL_INS5_IJS1O_SQ_EEENS5_IJSQ_SC_EEEEEEENS4_39AutoVectorizingCopyWithAssumedAlignmentILi128EEENS4_14SM90_TMA_STOREES2Y_S30_S30_EEEvvEEEEvNT_6ParamsE --------------------------
	.section	.text._ZN7cutlass13device_kernelINS_4gemm6kernel13GemmUniversalIN4cute5tupleIJiiiiEEENS1_10collective13CollectiveMmaINS1_46MainloopSm100TmaUmmaWarpSpecializedBlockScaledILi11ELi2ELi2ENS5_IJNS4_1CILi2EEESB_NSA_ILi1EEEEEEEENS5_IJNSA_ILi128EEESF_SF_EEENS5_IJNS_12float_e2m1_tENS_13float_ue4m3_tEEEENS5_IJNS5_IJlSC_lEEENS4_6LayoutINS5_IJNS5_IJNS5_IJNSA_ILi32EEENSA_ILi4EEEEEEiEEENS5_IJNS5_IJNSA_ILi16EEESN_EEEiEEENS5_IJSC_iEEEEEENS5_IJSS_NS5_IJNS5_IJNSA_ILi0EEESC_EEENSA_ILi512EEEEEENS5_IJSV_iEEEEEEEEEEESJ_S12_NS4_8TiledMMAINS4_8MMA_AtomIJNS4_17SM100_MMA_MXF4_SSISH_SH_fSI_Li128ELi128ELi16ELNS4_4UMMA5MajorE0ELS17_0ELNS16_7ScaleInE0ELS18_0EEEEEENSL_INS5_IJSC_SC_SC_EEENS5_IJSV_SV_SV_EEEEENS5_IJNS4_10UnderscoreES1E_S1E_EEEEENS5_IJNS4_23SM90_TMA_LOAD_MULTICASTES1H_EEENS5_IJNS4_14ComposedLayoutINS4_7SwizzleILi2ELi4ELi3EEENS4_18smem_ptr_flag_bitsILi4EEENSL_INS5_IJNSA_ILi8EEESF_EEENS5_IJSF_SC_EEEEEEENSL_INS5_IJNS5_IJNS5_IJSO_SC_EEESR_EEESC_NS5_IJSC_SB_EEEEEENS5_IJNS5_IJNS5_IJSR_SX_EEESW_EEESV_NS5_IJSN_SX_EEEEEEEEEEEvNS4_8identityES1I_S22_vS23_EENS_8epilogue10collective18CollectiveEpilogueINS25_23Sm100TmaWarpSpecializedILi4ELi2ELi16ELb1ELb0EEEJNS5_IJNSA_ILi64EEESF_SF_EEENS5_IJNSL_IS2A_SC_EENSL_INS5_IJSQ_SB_EEENS5_IJSC_S2A_EEEEEEEENS_10bfloat16_tESK_S2H_SK_NS25_6fusion15FusionCallbacksIS29_NS2I_17LinearCombinationIS2H_fS2H_fLNS_15FloatRoundStyleE2EEES2B_S2G_JEEENS4_5SM1004TMEM4LOAD26SM100_TMEM_LOAD_32dp32b16xENS4_13SM90_TMA_LOADENS1J_INS1K_ILi1ELi4ELi3EEENS1M_ILi16EEENSL_INS5_IJS1O_SQ_EEENS5_IJSQ_SC_EEEEEEENS4_39AutoVectorizingCopyWithAssumedAlignmentILi128EEENS4_14SM90_TMA_STOREES2Y_S30_S30_EEEvvEEEEvNT_6ParamsE,"ax",@progbits
	.align	128
.text._ZN7cutlass13device_kernelINS_4gemm6kernel13GemmUniversalIN4cute5tupleIJiiiiEEENS1_10collective13CollectiveMmaINS1_46MainloopSm100TmaUmmaWarpSpecializedBlockScaledILi11ELi2ELi2ENS5_IJNS4_1CILi2EEESB_NSA_ILi1EEEEEEEENS5_IJNSA_ILi128EEESF_SF_EEENS5_IJNS_12float_e2m1_tENS_13float_ue4m3_tEEEENS5_IJNS5_IJlSC_lEEENS4_6LayoutINS5_IJNS5_IJNS5_IJNSA_ILi32EEENSA_ILi4EEEEEEiEEENS5_IJNS5_IJNSA_ILi16EEESN_EEEiEEENS5_IJSC_iEEEEEENS5_IJSS_NS5_IJNS5_IJNSA_ILi0EEESC_EEENSA_ILi512EEEEEENS5_IJSV_iEEEEEEEEEEESJ_S12_NS4_8TiledMMAINS4_8MMA_AtomIJNS4_17SM100_MMA_MXF4_SSISH_SH_fSI_Li128ELi128ELi16ELNS4_4UMMA5MajorE0ELS17_0ELNS16_7ScaleInE0ELS18_0EEEEEENSL_INS5_IJSC_SC_SC_EEENS5_IJSV_SV_SV_EEEEENS5_IJNS4_10UnderscoreES1E_S1E_EEEEENS5_IJNS4_23SM90_TMA_LOAD_MULTICASTES1H_EEENS5_IJNS4_14ComposedLayoutINS4_7SwizzleILi2ELi4ELi3EEENS4_18smem_ptr_flag_bitsILi4EEENSL_INS5_IJNSA_ILi8EEESF_EEENS5_IJSF_SC_EEEEEEENSL_INS5_IJNS5_IJNS5_IJSO_SC_EEESR_EEESC_NS5_IJSC_SB_EEEEEENS5_IJNS5_IJNS5_IJSR_SX_EEESW_EEESV_NS5_IJSN_SX_EEEEEEEEEEEvNS4_8identityES1I_S22_vS23_EENS_8epilogue10collective18CollectiveEpilogueINS25_23Sm100TmaWarpSpecializedILi4ELi2ELi16ELb1ELb0EEEJNS5_IJNSA_ILi64EEESF_SF_EEENS5_IJNSL_IS2A_SC_EENSL_INS5_IJSQ_SB_EEENS5_IJSC_S2A_EEEEEEEENS_10bfloat16_tESK_S2H_SK_NS25_6fusion15FusionCallbacksIS29_NS2I_17LinearCombinationIS2H_fS2H_fLNS_15FloatRoundStyleE2EEES2B_S2G_JEEENS4_5SM1004TMEM4LOAD26SM100_TMEM_LOAD_32dp32b16xENS4_13SM90_TMA_LOADENS1J_INS1K_ILi1ELi4ELi3EEENS1M_ILi16EEENSL_INS5_IJS1O_SQ_EEENS5_IJSQ_SC_EEEEEEENS4_39AutoVectorizingCopyWithAssumedAlignmentILi128EEENS4_14SM90_TMA_STOREES2Y_S30_S30_EEEvvEEEEvNT_6ParamsE:
        .type           _ZN7cutlass13device_kernelINS_4gemm6kernel13GemmUniversalIN4cute5tupleIJiiiiEEENS1_10collective13CollectiveMmaINS1_46MainloopSm100TmaUmmaWarpSpecializedBlockScaledILi11ELi2ELi2ENS5_IJNS4_1CILi2EEESB_NSA_ILi1EEEEEEEENS5_IJNSA_ILi128EEESF_SF_EEENS5_IJNS_12float_e2m1_tENS_13float_ue4m3_tEEEENS5_IJNS5_IJlSC_lEEENS4_6LayoutINS5_IJNS5_IJNS5_IJNSA_ILi32EEENSA_ILi4EEEEEEiEEENS5_IJNS5_IJNSA_ILi16EEESN_EEEiEEENS5_IJSC_iEEEEEENS5_IJSS_NS5_IJNS5_IJNSA_ILi0EEESC_EEENSA_ILi512EEEEEENS5_IJSV_iEEEEEEEEEEESJ_S12_NS4_8TiledMMAINS4_8MMA_AtomIJNS4_17SM100_MMA_MXF4_SSISH_SH_fSI_Li128ELi128ELi16ELNS4_4UMMA5MajorE0ELS17_0ELNS16_7ScaleInE0ELS18_0EEEEEENSL_INS5_IJSC_SC_SC_EEENS5_IJSV_SV_SV_EEEEENS5_IJNS4_10UnderscoreES1E_S1E_EEEEENS5_IJNS4_23SM90_TMA_LOAD_MULTICASTES1H_EEENS5_IJNS4_14ComposedLayoutINS4_7SwizzleILi2ELi4ELi3EEENS4_18smem_ptr_flag_bitsILi4EEENSL_INS5_IJNSA_ILi8EEESF_EEENS5_IJSF_SC_EEEEEEENSL_INS5_IJNS5_IJNS5_IJSO_SC_EEESR_EEESC_NS5_IJSC_SB_EEEEEENS5_IJNS5_IJNS5_IJSR_SX_EEESW_EEESV_NS5_IJSN_SX_EEEEEEEEEEEvNS4_8identityES1I_S22_vS23_EENS_8epilogue10collective18CollectiveEpilogueINS25_23Sm100TmaWarpSpecializedILi4ELi2ELi16ELb1ELb0EEEJNS5_IJNSA_ILi64EEESF_SF_EEENS5_IJNSL_IS2A_SC_EENSL_INS5_IJSQ_SB_EEENS5_IJSC_S2A_EEEEEEEENS_10bfloat16_tESK_S2H_SK_NS25_6fusion15FusionCallbacksIS29_NS2I_17LinearCombinationIS2H_fS2H_fLNS_15FloatRoundStyleE2EEES2B_S2G_JEEENS4_5SM1004TMEM4LOAD26SM100_TMEM_LOAD_32dp32b16xENS4_13SM90_TMA_LOADENS1J_INS1K_ILi1ELi4ELi3EEENS1M_ILi16EEENSL_INS5_IJS1O_SQ_EEENS5_IJSQ_SC_EEEEEEENS4_39AutoVectorizingCopyWithAssumedAlignmentILi128EEENS4_14SM90_TMA_STOREES2Y_S30_S30_EEEvvEEEEvNT_6ParamsE,@function
        .size           _ZN7cutlass13device_kernelINS_4gemm6kernel13GemmUniversalIN4cute5tupleIJiiiiEEENS1_10collective13CollectiveMmaINS1_46MainloopSm100TmaUmmaWarpSpecializedBlockScaledILi11ELi2ELi2ENS5_IJNS4_1CILi2EEESB_NSA_ILi1EEEEEEEENS5_IJNSA_ILi128EEESF_SF_EEENS5_IJNS_12float_e2m1_tENS_13float_ue4m3_tEEEENS5_IJNS5_IJlSC_lEEENS4_6LayoutINS5_IJNS5_IJNS5_IJNSA_ILi32EEENSA_ILi4EEEEEEiEEENS5_IJNS5_IJNSA_ILi16EEESN_EEEiEEENS5_IJSC_iEEEEEENS5_IJSS_NS5_IJNS5_IJNSA_ILi0EEESC_EEENSA_ILi512EEEEEENS5_IJSV_iEEEEEEEEEEESJ_S12_NS4_8TiledMMAINS4_8MMA_AtomIJNS4_17SM100_MMA_MXF4_SSISH_SH_fSI_Li128ELi128ELi16ELNS4_4UMMA5MajorE0ELS17_0ELNS16_7ScaleInE0ELS18_0EEEEEENSL_INS5_IJSC_SC_SC_EEENS5_IJSV_SV_SV_EEEEENS5_IJNS4_10UnderscoreES1E_S1E_EEEEENS5_IJNS4_23SM90_TMA_LOAD_MULTICASTES1H_EEENS5_IJNS4_14ComposedLayoutINS4_7SwizzleILi2ELi4ELi3EEENS4_18smem_ptr_flag_bitsILi4EEENSL_INS5_IJNSA_ILi8EEESF_EEENS5_IJSF_SC_EEEEEEENSL_INS5_IJNS5_IJNS5_IJSO_SC_EEESR_EEESC_NS5_IJSC_SB_EEEEEENS5_IJNS5_IJNS5_IJSR_SX_EEESW_EEESV_NS5_IJSN_SX_EEEEEEEEEEEvNS4_8identityES1I_S22_vS23_EENS_8epilogue10collective18CollectiveEpilogueINS25_23Sm100TmaWarpSpecializedILi4ELi2ELi16ELb1ELb0EEEJNS5_IJNSA_ILi64EEESF_SF_EEENS5_IJNSL_IS2A_SC_EENSL_INS5_IJSQ_SB_EEENS5_IJSC_S2A_EEEEEEEENS_10bfloat16_tESK_S2H_SK_NS25_6fusion15FusionCallbacksIS29_NS2I_17LinearCombinationIS2H_fS2H_fLNS_15FloatRoundStyleE2EEES2B_S2G_JEEENS4_5SM1004TMEM4LOAD26SM100_TMEM_LOAD_32dp32b16xENS4_13SM90_TMA_LOADENS1J_INS1K_ILi1ELi4ELi3EEENS1M_ILi16EEENSL_INS5_IJS1O_SQ_EEENS5_IJSQ_SC_EEEEEEENS4_39AutoVectorizingCopyWithAssumedAlignmentILi128EEENS4_14SM90_TMA_STOREES2Y_S30_S30_EEEvvEEEEvNT_6ParamsE,(.L_x_263 - _ZN7cutlass13device_kernelINS_4gemm6kernel13GemmUniversalIN4cute5tupleIJiiiiEEENS1_10collective13CollectiveMmaINS1_46MainloopSm100TmaUmmaWarpSpecializedBlockScaledILi11ELi2ELi2ENS5_IJNS4_1CILi2EEESB_NSA_ILi1EEEEEEEENS5_IJNSA_ILi128EEESF_SF_EEENS5_IJNS_12float_e2m1_tENS_13float_ue4m3_tEEEENS5_IJNS5_IJlSC_lEEENS4_6LayoutINS5_IJNS5_IJNS5_IJNSA_ILi32EEENSA_ILi4EEEEEEiEEENS5_IJNS5_IJNSA_ILi16EEESN_EEEiEEENS5_IJSC_iEEEEEENS5_IJSS_NS5_IJNS5_IJNSA_ILi0EEESC_EEENSA_ILi512EEEEEENS5_IJSV_iEEEEEEEEEEESJ_S12_NS4_8TiledMMAINS4_8MMA_AtomIJNS4_17SM100_MMA_MXF4_SSISH_SH_fSI_Li128ELi128ELi16ELNS4_4UMMA5MajorE0ELS17_0ELNS16_7ScaleInE0ELS18_0EEEEEENSL_INS5_IJSC_SC_SC_EEENS5_IJSV_SV_SV_EEEEENS5_IJNS4_10UnderscoreES1E_S1E_EEEEENS5_IJNS4_23SM90_TMA_LOAD_MULTICASTES1H_EEENS5_IJNS4_14ComposedLayoutINS4_7SwizzleILi2ELi4ELi3EEENS4_18smem_ptr_flag_bitsILi4EEENSL_INS5_IJNSA_ILi8EEESF_EEENS5_IJSF_SC_EEEEEEENSL_INS5_IJNS5_IJNS5_IJSO_SC_EEESR_EEESC_NS5_IJSC_SB_EEEEEENS5_IJNS5_IJNS5_IJSR_SX_EEESW_EEESV_NS5_IJSN_SX_EEEEEEEEEEEvNS4_8identityES1I_S22_vS23_EENS_8epilogue10collective18CollectiveEpilogueINS25_23Sm100TmaWarpSpecializedILi4ELi2ELi16ELb1ELb0EEEJNS5_IJNSA_ILi64EEESF_SF_EEENS5_IJNSL_IS2A_SC_EENSL_INS5_IJSQ_SB_EEENS5_IJSC_S2A_EEEEEEEENS_10bfloat16_tESK_S2H_SK_NS25_6fusion15FusionCallbacksIS29_NS2I_17LinearCombinationIS2H_fS2H_fLNS_15FloatRoundStyleE2EEES2B_S2G_JEEENS4_5SM1004TMEM4LOAD26SM100_TMEM_LOAD_32dp32b16xENS4_13SM90_TMA_LOADENS1J_INS1K_ILi1ELi4ELi3EEENS1M_ILi16EEENSL_INS5_IJS1O_SQ_EEENS5_IJSQ_SC_EEEEEEENS4_39AutoVectorizingCopyWithAssumedAlignmentILi128EEENS4_14SM90_TMA_STOREES2Y_S30_S30_EEEvvEEEEvNT_6ParamsE)
        .other          _ZN7cutlass13device_kernelINS_4gemm6kernel13GemmUniversalIN4cute5tupleIJiiiiEEENS1_10collective13CollectiveMmaINS1_46MainloopSm100TmaUmmaWarpSpecializedBlockScaledILi11ELi2ELi2ENS5_IJNS4_1CILi2EEESB_NSA_ILi1EEEEEEEENS5_IJNSA_ILi128EEESF_SF_EEENS5_IJNS_12float_e2m1_tENS_13float_ue4m3_tEEEENS5_IJNS5_IJlSC_lEEENS4_6LayoutINS5_IJNS5_IJNS5_IJNSA_ILi32EEENSA_ILi4EEEEEEiEEENS5_IJNS5_IJNSA_ILi16EEESN_EEEiEEENS5_IJSC_iEEEEEENS5_IJSS_NS5_IJNS5_IJNSA_ILi0EEESC_EEENSA_ILi512EEEEEENS5_IJSV_iEEEEEEEEEEESJ_S12_NS4_8TiledMMAINS4_8MMA_AtomIJNS4_17SM100_MMA_MXF4_SSISH_SH_fSI_Li128ELi128ELi16ELNS4_4UMMA5MajorE0ELS17_0ELNS16_7ScaleInE0ELS18_0EEEEEENSL_INS5_IJSC_SC_SC_EEENS5_IJSV_SV_SV_EEEEENS5_IJNS4_10UnderscoreES1E_S1E_EEEEENS5_IJNS4_23SM90_TMA_LOAD_MULTICASTES1H_EEENS5_IJNS4_14ComposedLayoutINS4_7SwizzleILi2ELi4ELi3EEENS4_18smem_ptr_flag_bitsILi4EEENSL_INS5_IJNSA_ILi8EEESF_EEENS5_IJSF_SC_EEEEEEENSL_INS5_IJNS5_IJNS5_IJSO_SC_EEESR_EEESC_NS5_IJSC_SB_EEEEEENS5_IJNS5_IJNS5_IJSR_SX_EEESW_EEESV_NS5_IJSN_SX_EEEEEEEEEEEvNS4_8identityES1I_S22_vS23_EENS_8epilogue10collective18CollectiveEpilogueINS25_23Sm100TmaWarpSpecializedILi4ELi2ELi16ELb1ELb0EEEJNS5_IJNSA_ILi64EEESF_SF_EEENS5_IJNSL_IS2A_SC_EENSL_INS5_IJSQ_SB_EEENS5_IJSC_S2A_EEEEEEEENS_10bfloat16_tESK_S2H_SK_NS25_6fusion15FusionCallbacksIS29_NS2I_17LinearCombinationIS2H_fS2H_fLNS_15FloatRoundStyleE2EEES2B_S2G_JEEENS4_5SM1004TMEM4LOAD26SM100_TMEM_LOAD_32dp32b16xENS4_13SM90_TMA_LOADENS1J_INS1K_ILi1ELi4ELi3EEENS1M_ILi16EEENSL_INS5_IJS1O_SQ_EEENS5_IJSQ_SC_EEEEEEENS4_39AutoVectorizingCopyWithAssumedAlignmentILi128EEENS4_14SM90_TMA_STOREES2Y_S30_S30_EEEvvEEEEvNT_6ParamsE,@"STO_CUDA_ENTRY STV_DEFAULT"
_ZN7cutlass13device_kernelINS_4gemm6kernel13GemmUniversalIN4cute5tupleIJiiiiEEENS1_10collective13CollectiveMmaINS1_46MainloopSm100TmaUmmaWarpSpecializedBlockScaledILi11ELi2ELi2ENS5_IJNS4_1CILi2EEESB_NSA_ILi1EEEEEEEENS5_IJNSA_ILi128EEESF_SF_EEENS5_IJNS_12float_e2m1_tENS_13float_ue4m3_tEEEENS5_IJNS5_IJlSC_lEEENS4_6LayoutINS5_IJNS5_IJNS5_IJNSA_ILi32EEENSA_ILi4EEEEEEiEEENS5_IJNS5_IJNSA_ILi16EEESN_EEEiEEENS5_IJSC_iEEEEEENS5_IJSS_NS5_IJNS5_IJNSA_ILi0EEESC_EEENSA_ILi512EEEEEENS5_IJSV_iEEEEEEEEEEESJ_S12_NS4_8TiledMMAINS4_8MMA_AtomIJNS4_17SM100_MMA_MXF4_SSISH_SH_fSI_Li128ELi128ELi16ELNS4_4UMMA5MajorE0ELS17_0ELNS16_7ScaleInE0ELS18_0EEEEEENSL_INS5_IJSC_SC_SC_EEENS5_IJSV_SV_SV_EEEEENS5_IJNS4_10UnderscoreES1E_S1E_EEEEENS5_IJNS4_23SM90_TMA_LOAD_MULTICASTES1H_EEENS5_IJNS4_14ComposedLayoutINS4_7SwizzleILi2ELi4ELi3EEENS4_18smem_ptr_flag_bitsILi4EEENSL_INS5_IJNSA_ILi8EEESF_EEENS5_IJSF_SC_EEEEEEENSL_INS5_IJNS5_IJNS5_IJSO_SC_EEESR_EEESC_NS5_IJSC_SB_EEEEEENS5_IJNS5_IJNS5_IJSR_SX_EEESW_EEESV_NS5_IJSN_SX_EEEEEEEEEEEvNS4_8identityES1I_S22_vS23_EENS_8epilogue10collective18CollectiveEpilogueINS25_23Sm100TmaWarpSpecializedILi4ELi2ELi16ELb1ELb0EEEJNS5_IJNSA_ILi64EEESF_SF_EEENS5_IJNSL_IS2A_SC_EENSL_INS5_IJSQ_SB_EEENS5_IJSC_S2A_EEEEEEEENS_10bfloat16_tESK_S2H_SK_NS25_6fusion15FusionCallbacksIS29_NS2I_17LinearCombinationIS2H_fS2H_fLNS_15FloatRoundStyleE2EEES2B_S2G_JEEENS4_5SM1004TMEM4LOAD26SM100_TMEM_LOAD_32dp32b16xENS4_13SM90_TMA_LOADENS1J_INS1K_ILi1ELi4ELi3EEENS1M_ILi16EEENSL_INS5_IJS1O_SQ_EEENS5_IJSQ_SC_EEEEEEENS4_39AutoVectorizingCopyWithAssumedAlignmentILi128EEENS4_14SM90_TMA_STOREES2Y_S30_S30_EEEvvEEEEvNT_6ParamsE:
[----:B------:R-:W1:Y:S01]  /*0000*/  LDC R1, c[0x0][0x37c] ;  /* 0x0000df00ff017b82 */ /* 0x000e620000000800 */
[----:B------:R-:W2:Y:S01]  /*0010*/  S2R R3, SR_TID.X ;  /* 0x0000000000037919 */ /* 0x000ea20000002100 */
[----:B------:R-:W3:Y:S01]  /*0020*/  LDCU.64 UR4, c[0x0][0xc90] ;  /* 0x00019200ff0477ac */ /* 0x000ee20008000a00 */
[----:B------:R-:W-:Y:S02]  /*0030*/  PRMT R86, RZ, 0x7610, R86 ;  /* 0x00007610ff567816 */ /* 0x000fe40000000056 */
[----:B------:R-:W-:Y:S01]  /*0040*/  ELECT P5, URZ, PT ;  /* 0x0000000000ff782f */ /* 0x000fe200038a0000 */
[----:B------:R-:W4:Y:S01]  /*0050*/  LDCU.64 UR46, c[0x0][0x358] ;  /* 0x00006b00ff2e77ac */ /* 0x000f220008000a00 */
[----:B---3--:R-:W-:-:S04]  /*0060*/  UISETP.NE.U32.AND UP0, UPT, UR4, URZ, UPT ;  /* 0x000000ff0400728c */ /* 0x008fc8000bf05070 */
[----:B------:R-:W-:Y:S01]  /*0070*/  UISETP.NE.AND.EX UP0, UPT, UR5, URZ, UPT, UP0 ;  /* 0x000000ff0500728c */ /* 0x000fe2000bf05300 */
[----:B--2---:R-:W-:-:S05]  /*0080*/  SHF.R.U32.HI R99, RZ, 0x5, R3 ;  /* 0x00000005ff637819 */ /* 0x004fca0000011603 */
[----:B------:R-:W2:Y:S02]  /*0090*/  SHFL.IDX PT, R0, R99, RZ, 0x1f ;  /* 0x00001fff63007589 */ /* 0x000ea400000e0000 */
[----:B--2---:R-:W-:Y:S01]  /*00a0*/  R2UR UR13, R0 ;  /* 0x00000000000d72ca */ /* 0x004fe200000e0000 */
[----:B-1--4-:R-:W-:-:S14]  /*00b0*/  BRA.U UP0, `(.L_x_0) ;  /* 0x00000001002c7547 */ /* 0x012fdc000b800000 */
[----:B------:R-:W1:Y:S02]  /*00c0*/  LDCU.64 UR6, c[0x0][0xc88] ;  /* 0x00019100ff0677ac */ /* 0x000e640008000a00 */
[----:B-1----:R-:W-:-:S04]  /*00d0*/  UISETP.NE.U32.AND UP0, UPT, UR6, URZ, UPT ;  /* 0x000000ff0600728c */ /* 0x002fc8000bf05070 */
[----:B------:R-:W-:-:S09]  /*00e0*/  UISETP.NE.AND.EX UP0, UPT, UR7, URZ, UPT, UP0 ;  /* 0x000000ff0700728c */ /* 0x000fd2000bf05300 */
[----:B------:R-:W-:Y:S05]  /*00f0*/  BRA.U !UP0, `(.L_x_1) ;  /* 0x0000000108107547 */ /* 0x000fea000b800000 */
[----:B------:R-:W1:Y:S02]  /*0100*/  LDC.64 R4, c[0x0][0xc88] ;  /* 0x00032200ff047b82 */ /* 0x000e640000000a00 */
[----:B-1----:R1:W5:Y:S01]  /*0110*/  LDG.E R53, desc[UR46][R4.64] ;  /* 0x0000002e04357981 */ /* 0x002362000c1e1900 */
[----:B------:R-:W-:Y:S01]  /*0120*/  HFMA2 R86, -RZ, RZ, 0, 5.9604644775390625e-08 ;  /* 0x00000001ff567431 */ /* 0x000fe200000001ff */
[----:B------:R-:W-:Y:S05]  /*0130*/  BRA `(.L_x_0) ;  /* 0x00000000000c7947 */ /* 0x000fea0003800000 */
.L_x_1:
[----:B------:R-:W1:Y:S01]  /*0140*/  LDCU UR6, c[0x0][0xc80] ;  /* 0x00019000ff0677ac */ /* 0x000e620008000800 */
[----:B------:R-:W-:Y:S01]  /*0150*/  HFMA2 R86, -RZ, RZ, 0, 5.9604644775390625e-08 ;  /* 0x00000001ff567431 */ /* 0x000fe200000001ff */
[----:B-1----:R-:W-:-:S07]  /*0160*/  MOV R53, UR6 ;  /* 0x0000000600357c02 */ /* 0x002fce0008000f00 */
.L_x_0:
[----:B------:R-:W2:Y:S02]  /*0170*/  LDCU.64 UR6, c[0x0][0xcb0] ;  /* 0x00019600ff0677ac */ /* 0x000ea40008000a00 */
[----:B--2---:R-:W-:-:S04]  /*0180*/  UISETP.NE.U32.AND UP0, UPT, UR6, URZ, UPT ;  /* 0x000000ff0600728c */ /* 0x004fc8000bf05070 */
[----:B------:R-:W-:-:S09]  /*0190*/  UISETP.NE.AND.EX UP0, UPT, UR7, URZ, UPT, UP0 ;  /* 0x000000ff0700728c */ /* 0x000fd2000bf05300 */
[----:B------:R-:W-:Y:S05]  /*01a0*/  BRA.U UP0, `(.L_x_2) ;  /* 0x0000000100247547 */ /* 0x000fea000b800000 */
[----:B------:R-:W2:Y:S02]  /*01b0*/  LDCU.64 UR6, c[0x0][0xca8] ;  /* 0x00019500ff0677ac */ /* 0x000ea40008000a00 */
[----:B--2---:R-:W-:-:S04]  /*01c0*/  UISETP.NE.U32.AND UP0, UPT, UR6, URZ, UPT ;  /* 0x000000ff0600728c */ /* 0x004fc8000bf05070 */
[----:B------:R-:W-:-:S09]  /*01d0*/  UISETP.NE.AND.EX UP0, UPT, UR7, URZ, UPT, UP0 ;  /* 0x000000ff0700728c */ /* 0x000fd2000bf05300 */
[----:B------:R-:W-:Y:S05]  /*01e0*/  BRA.U !UP0, `(.L_x_3) ;  /* 0x00000001080c7547 */ /* 0x000fea000b800000 */
[----:B-1----:R-:W1:Y:S02]  /*01f0*/  LDC.64 R4, c[0x0][0xca8] ;  /* 0x00032a00ff047b82 */ /* 0x002e640000000a00 */
[----:B-1----:R2:W5:Y:S01]  /*0200*/  LDG.E R52, desc[UR46][R4.64] ;  /* 0x0000002e04347981 */ /* 0x002562000c1e1900 */
[----:B------:R-:W-:Y:S05]  /*0210*/  BRA `(.L_x_2) ;  /* 0x0000000000087947 */ /* 0x000fea0003800000 */
.L_x_3:
[----:B------:R-:W2:Y:S02]  /*0220*/  LDCU UR6, c[0x0][0xca0] ;  /* 0x00019400ff0677ac */ /* 0x000ea40008000800 */
[----:B--2---:R-:W-:Y:S02]  /*0230*/  MOV R52, UR6 ;  /* 0x0000000600347c02 */ /* 0x004fe40008000f00 */
.L_x_2:
[----:B------:R-:W-:Y:S01]  /*0240*/  IMAD.U32 R0, RZ, RZ, UR13 ;  /* 0x0000000dff007e24 */ /* 0x000fe2000f8e00ff */
[----:B------:R-:W-:Y:S04]  /*0250*/  BSSY.RECONVERGENT B0, `(.L_x_4) ;  /* 0x0000012000007945 */ /* 0x000fe80003800200 */
[C---:B------:R-:W-:Y:S02]  /*0260*/  ISETP.NE.OR P1, PT, R0.reuse, 0x1, !P5 ;  /* 0x000000010000780c */ /* 0x040fe40006f25670 */
[----:B------:R-:W-:-:S11]  /*0270*/  ISETP.NE.OR P0, PT, R0, 0x3, !P5 ;  /* 0x000000030000780c */ /* 0x000fd60006f05670 */
[----:B------:R-:W-:Y:S05]  /*0280*/  @P1 BRA `(.L_x_5) ;  /* 0x0000000000381947 */ /* 0x000fea0003800000 */
[----:B------:R-:W3:Y:S02]  /*0290*/  LDCU.64 UR6, c[0x0][0x348] ;  /* 0x00006900ff0677ac */ /* 0x000ee40008000a00 */
[----:B---3--:R-:W-:Y:S02]  /*02a0*/  UIADD3 UR14, UP3, UPT, UR6, 0x80, URZ ;  /* 0x00000080060e7890 */ /* 0x008fe4000ff7e0ff */
[----:B------:R-:W-:Y:S02]  /*02b0*/  UIADD3 UR10, UP2, UPT, UR6, 0x180, URZ ;  /* 0x00000180060a7890 */ /* 0x000fe4000ff5e0ff */
[----:B------:R-:W-:Y:S02]  /*02c0*/  UIADD3 UR8, UP1, UPT, UR6, 0x280, URZ ;  /* 0x0000028006087890 */ /* 0x000fe4000ff3e0ff */
[----:B------:R-:W-:Y:S02]  /*02d0*/  UIADD3 UR6, UP0, UPT, UR6, 0x380, URZ ;  /* 0x0000038006067890 */ /* 0x000fe4000ff1e0ff */
[----:B------:R-:W-:-:S02]  /*02e0*/  UIADD3.X UR15, UPT, UPT, URZ, UR7, URZ, UP3, !UPT ;  /* 0x00000007ff0f7290 */ /* 0x000fc40009ffe4ff */
[----:B------:R-:W-:Y:S02]  /*02f0*/  UIADD3.X UR11, UPT, UPT, URZ, UR7, URZ, UP2, !UPT ;  /* 0x00000007ff0b7290 */ /* 0x000fe400097fe4ff */
[----:B------:R-:W-:Y:S02]  /*0300*/  UIADD3.X UR9, UPT, UPT, URZ, UR7, URZ, UP1, !UPT ;  /* 0x00000007ff097290 */ /* 0x000fe40008ffe4ff */
[----:B------:R-:W-:-:S03]  /*0310*/  UIADD3.X UR7, UPT, UPT, URZ, UR7, URZ, UP0, !UPT ;  /* 0x00000007ff077290 */ /* 0x000fc600087fe4ff */
[----:B------:R3:W-:Y:S02]  /*0320*/  UTMACCTL.PF [UR14] ;  /* 0x000000000e0079b9 */ /* 0x0007e40008040000 */
[----:B------:R3:W-:Y:S02]  /*0330*/  UTMACCTL.PF [UR10] ;  /* 0x000000000a0079b9 */ /* 0x0007e40008040000 */
[----:B------:R3:W-:Y:S02]  /*0340*/  UTMACCTL.PF [UR8] ;  /* 0x00000000080079b9 */ /* 0x0007e40008040000 */
[----:B------:R3:W-:Y:S02]  /*0350*/  UTMACCTL.PF [UR6] ;  /* 0x00000000060079b9 */ /* 0x0007e40008040000 */
[----:B---3--:R-:W-:Y:S01]  /*0360*/  NOP ;  /* 0x0000000000007918 */ /* 0x008fe20000000000 */
.L_x_5:
[----:B------:R-:W-:Y:S05]  /*0370*/  BSYNC.RECONVERGENT B0 ;  /* 0x0000000000007941 */ /* 0x000fea0003800200 */
.L_x_4:
[----:B------:R-:W-:Y:S04]  /*0380*/  BSSY.RECONVERGENT B0, `(.L_x_6) ;  /* 0x000000a000007945 */ /* 0x000fe80003800200 */
[----:B------:R-:W-:Y:S05]  /*0390*/  @P0 BRA `(.L_x_7) ;  /* 0x0000000000200947 */ /* 0x000fea0003800000 */
[----:B------:R-:W3:Y:S02]  /*03a0*/  LDCU.64 UR6, c[0x0][0x348] ;  /* 0x00006900ff0677ac */ /* 0x000ee40008000a00 */
[----:B---3--:R-:W-:Y:S02]  /*03b0*/  UIADD3 UR8, UP1, UPT, UR6, 0x980, URZ ;  /* 0x0000098006087890 */ /* 0x008fe4000ff3e0ff */
[----:B------:R-:W-:Y:S02]  /*03c0*/  UIADD3 UR6, UP0, UPT, UR6, 0xa80, URZ ;  /* 0x00000a8006067890 */ /* 0x000fe4000ff1e0ff */
[----:B------:R-:W-:Y:S02]  /*03d0*/  UIADD3.X UR9, UPT, UPT, URZ, UR7, URZ, UP1, !UPT ;  /* 0x00000007ff097290 */ /* 0x000fe40008ffe4ff */
[----:B------:R-:W-:-:S07]  /*03e0*/  UIADD3.X UR7, UPT, UPT, URZ, UR7, URZ, UP0, !UPT ;  /* 0x00000007ff077290 */ /* 0x000fce00087fe4ff */
[----:B------:R3:W-:Y:S02]  /*03f0*/  UTMACCTL.PF [UR8] ;  /* 0x00000000080079b9 */ /* 0x0007e40008040000 */
[----:B------:R3:W-:Y:S02]  /*0400*/  UTMACCTL.PF [UR6] ;  /* 0x00000000060079b9 */ /* 0x0007e40008040000 */
[----:B---3--:R-:W-:Y:S01]  /*0410*/  NOP ;  /* 0x0000000000007918 */ /* 0x008fe20000000000 */
.L_x_7:
[----:B------:R-:W-:Y:S05]  /*0420*/  BSYNC.RECONVERGENT B0 ;  /* 0x0000000000007941 */ /* 0x000fea0003800200 */
.L_x_6:
[----:B------:R-:W3:Y:S01]  /*0430*/  LDCU.64 UR6, c[0x0][0xc88] ;  /* 0x00019100ff0677ac */ /* 0x000ee20008000a00 */
[----:B------:R-:W-:Y:S02]  /*0440*/  UISETP.EQ.U32.AND UP1, UPT, UR4, URZ, UPT ;  /* 0x000000ff0400728c */ /* 0x000fe4000bf22070 */
[----:B------:R-:W-:Y:S02]  /*0450*/  UPLOP3.LUT UP5, UPT, UPT, UPT, UPT, 0x80, 0x8 ;  /* 0x000000000008789c */ /* 0x000fe40003faf070 */
[----:B---3--:R-:W-:-:S04]  /*0460*/  UISETP.NE.U32.AND UP0, UPT, UR6, URZ, UPT ;  /* 0x000000ff0600728c */ /* 0x008fc8000bf05070 */
[----:B------:R-:W-:-:S04]  /*0470*/  UISETP.NE.AND.EX UP0, UPT, UR7, URZ, UPT, UP0 ;  /* 0x000000ff0700728c */ /* 0x000fc8000bf05300 */
[----:B------:R-:W-:-:S04]  /*0480*/  UISETP.EQ.OR.EX UP2, UPT, UR5, URZ, !UP0, UP1 ;  /* 0x000000ff0500728c */ /* 0x000fc8000c742710 */
[----:B------:R-:W-:-:S05]  /*0490*/  UP2UR UR56, UPR, URZ, 0x4 ;  /* 0x00000004ff387883 */ /* 0x000fca0008000000 */
[----:B------:R-:W-:Y:S07]  /*04a0*/  BRA.U !UP2, `(.L_x_8) ;  /* 0x000000010a207547 */ /* 0x000fee000b800000 */
[----:B------:R-:W-:Y:S01]  /*04b0*/  UISETP.NE.U32.AND UP1, UPT, UR4, URZ, UPT ;  /* 0x000000ff0400728c */ /* 0x000fe2000bf25070 */
[----:B-----5:R-:W-:Y:S01]  /*04c0*/  FSETP.NEU.AND P0, PT, R53, RZ, PT ;  /* 0x000000ff3500720b */ /* 0x020fe20003f0d000 */
[----:B------:R-:W-:Y:S02]  /*04d0*/  USEL UR4, URZ, 0xffffffff, UP0 ;  /* 0xffffffffff047887 */ /* 0x000fe40008000000 */
[----:B------:R-:W-:-:S10]  /*04e0*/  UISETP.NE.AND.EX UP1, UPT, UR5, URZ, UPT, UP1 ;  /* 0x000000ff0500728c */ /* 0x000fd4000bf25310 */
[----:B------:R-:W-:Y:S01]  /*04f0*/  VOTEU.ANY UP0, P0 ;  /* 0x0000000000ff7886 */ /* 0x000fe20000000100 */
[----:B------:R-:W-:-:S04]  /*0500*/  @!UP1 USEL UR4, URZ, 0xffffffff, UP0 ;  /* 0xffffffffff049887 */ /* 0x000fc80008000000 */
[----:B------:R-:W-:-:S04]  /*0510*/  ULOP3.LUT UR4, UR4, 0x1, URZ, 0xc0, !UPT ;  /* 0x0000000104047892 */ /* 0x000fc8000f8ec0ff */
[----:B------:R-:W-:-:S11]  /*0520*/  UISETP.NE.U32.AND UP5, UPT, UR4, 0x1, UPT ;  /* 0x000000010400788c */ /* 0x000fd6000bfa5070 */
.L_x_8:
[----:B------:R-:W3:Y:S01]  /*0530*/  SHFL.IDX PT, R2, R99, RZ, 0x1f ;  /* 0x00001fff63027589 */ /* 0x000ee200000e0000 */
[----:B------:R-:W-:-:S04]  /*0540*/  UISETP.NE.AND UP0, UPT, UR13, 0x2, UPT ;  /* 0x000000020d00788c */ /* 0x000fc8000bf05270 */
[----:B------:R-:W-:Y:S01]  /*0550*/  USEL UR4, URZ, 0x1, UP0 ;  /* 0x00000001ff047887 */ /* 0x000fe20008000000 */
[----:B---3--:R-:W-:-:S13]  /*0560*/  ISETP.NE.AND P0, PT, R2, RZ, PT ;  /* 0x000000ff0200720c */ /* 0x008fda0003f05270 */
[----:B------:R-:W-:Y:S05]  /*0570*/  @P0 BRA `(.L_x_9) ;  /* 0x00000000009c0947 */ /* 0x000fea0003800000 */
[----:B------:R-:W-:Y:S01]  /*0580*/  ELECT P0, URZ, PT ;  /* 0x0000000000ff782f */ /* 0x000fe20003800000 */
[----:B------:R-:W-:-:S12]  /*0590*/  BSSY.RECONVERGENT B0, `(.L_x_9) ;  /* 0x0000025000007945 */ /* 0x000fd80003800200 */
[----:B------:R-:W-:Y:S05]  /*05a0*/  @!P0 BRA `(.L_x_10) ;  /* 0x00000000008c8947 */ /* 0x000fea0003800000 */
[----:B------:R-:W3:Y:S01]  /*05b0*/  S2UR UR7, SR_CgaCtaId ;  /* 0x00000000000779c3 */ /* 0x000ee20000008800 */
[----:B------:R-:W-:Y:S01]  /*05c0*/  UMOV UR8, 0x400 ;  /* 0x0000040000087882 */ /* 0x000fe20000000000 */
[----:B------:R-:W-:Y:S01]  /*05d0*/  UMOV UR6, 0x1 ;  /* 0x0000000100067882 */ /* 0x000fe20000000000 */
[----:B------:R-:W-:Y:S02]  /*05e0*/  UMOV UR5, 0x3 ;  /* 0x0000000300057882 */ /* 0x000fe40000000000 */
[----:B------:R-:W-:-:S04]  /*05f0*/  UIADD3 UR10, UPT, UPT, -UR5, 0x100000, URZ ;  /* 0x00100000050a7890 */ /* 0x000fc8000fffe1ff */
[----:B------:R-:W-:Y:S02]  /*0600*/  USHF.L.U32 UR11, UR10, 0xb, URZ ;  /* 0x0000000b0a0b7899 */ /* 0x000fe400080006ff */
[----:B------:R-:W-:Y:S02]  /*0610*/  USHF.L.U32 UR10, UR10, 0x1, URZ ;  /* 0x000000010a0a7899 */ /* 0x000fe400080006ff */
[----:B---3--:R-:W-:Y:S02]  /*0620*/  ULEA UR7, UR7, UR8, 0x18 ;  /* 0x0000000807077291 */ /* 0x008fe4000f8ec0ff */
[----:B------:R-:W-:-:S04]  /*0630*/  UIADD3 UR8, UPT, UPT, -UR6, 0x100000, URZ ;  /* 0x0010000006087890 */ /* 0x000fc8000fffe1ff */
[----:B------:R-:W-:Y:S02]  /*0640*/  USHF.L.U32 UR9, UR8, 0xb, URZ ;  /* 0x0000000b08097899 */ /* 0x000fe400080006ff */
[----:B------:R-:W-:Y:S01]  /*0650*/  USHF.L.U32 UR8, UR8, 0x1, URZ ;  /* 0x0000000108087899 */ /* 0x000fe200080006ff */
[----:B------:R-:W3:Y:S11]  /*0660*/  FENCE.VIEW.ASYNC.S ;  /* 0x00000000000073c6 */ /* 0x000ef60000000000 */
[----:B---3--:R3:W4:Y:S01]  /*0670*/  SYNCS.EXCH.64 URZ, [UR7], UR8 ;  /* 0x0000000807ff75b2 */ /* 0x0087220008000100 */
[----:B------:R3:W1:Y:S01]  /*0680*/  SYNCS.EXCH.64 URZ, [UR7+0x58], UR10 ;  /* 0x0000580a07ff75b2 */ /* 0x0006620008000100 */
        /* <DEDUP_REMOVED lines=19> */
[----:B------:R3:W1:Y:S02]  /*07c0*/  SYNCS.EXCH.64 URZ, [UR7+0xa8], UR10 ;  /* 0x0000a80a07ff75b2 */ /* 0x0006640008000100 */
[----:B---3--:R-:W-:Y:S01]  /*07d0*/  NOP ;  /* 0x0000000000007918 */ /* 0x008fe20000000000 */
.L_x_10:
[----:B------:R-:W-:Y:S05]  /*07e0*/  BSYNC.RECONVERGENT B0 ;  /* 0x0000000000007941 */ /* 0x000fea0003800200 */
.L_x_9:
[----:B------:R-:W3:Y:S01]  /*07f0*/  SHFL.IDX PT, R2, R99, RZ, 0x1f ;  /* 0x00001fff63027589 */ /* 0x000ee200000e0000 */
[----:B------:R-:W-:Y:S01]  /*0800*/  NOP ;  /* 0x0000000000007918 */ /* 0x000fe20000000000 */
[----:B---3--:R-:W-:-:S13]  /*0810*/  ISETP.NE.AND P0, PT, R2, 0x1, PT ;  /* 0x000000010200780c */ /* 0x008fda0003f05270 */
[----:B------:R-:W-:Y:S05]  /*0820*/  @P0 BRA `(.L_x_11) ;  /* 0x0000000000580947 */ /* 0x000fea0003800000 */
[----:B------:R-:W3:Y:S01]  /*0830*/  S2UR UR7, SR_CgaCtaId ;  /* 0x00000000000779c3 */ /* 0x000ee20000008800 */
[----:B------:R-:W-:Y:S01]  /*0840*/  UMOV UR8, 0x400 ;  /* 0x0000040000087882 */ /* 0x000fe20000000000 */
[----:B------:R-:W-:Y:S01]  /*0850*/  UMOV UR6, 0x20 ;  /* 0x0000002000067882 */ /* 0x000fe20000000000 */
[----:B------:R-:W-:Y:S01]  /*0860*/  UMOV UR5, 0x80 ;  /* 0x0000008000057882 */ /* 0x000fe20000000000 */
[----:B------:R-:W-:Y:S01]  /*0870*/  ELECT P0, URZ, PT ;  /* 0x0000000000ff782f */ /* 0x000fe20003800000 */
        /* <DEDUP_REMOVED lines=8> */
[----:B---3--:R3:W1:Y:S01]  /*0900*/  SYNCS.EXCH.64 URZ, [UR7+0xb0], UR8 ;  /* 0x0000b00807ff75b2 */ /* 0x0086620008000100 */
[----:B------:R3:W1:Y:S01]  /*0910*/  SYNCS.EXCH.64 URZ, [UR7+0xd0], UR10 ;  /* 0x0000d00a07ff75b2 */ /* 0x0006620008000100 */
[----:B------:R3:W1:Y:S01]  /*0920*/  SYNCS.EXCH.64 URZ, [UR7+0xb8], UR8 ;  /* 0x0000b80807ff75b2 */ /* 0x0006620008000100 */
[----:B------:R3:W1:Y:S01]  /*0930*/  SYNCS.EXCH.64 URZ, [UR7+0xd8], UR10 ;  /* 0x0000d80a07ff75b2 */ /* 0x0006620008000100 */
[----:B------:R3:W1:Y:S01]  /*0940*/  SYNCS.EXCH.64 URZ, [UR7+0xc0], UR8 ;  /* 0x0000c00807ff75b2 */ /* 0x0006620008000100 */
[----:B------:R3:W1:Y:S01]  /*0950*/  SYNCS.EXCH.64 URZ, [UR7+0xe0], UR10 ;  /* 0x0000e00a07ff75b2 */ /* 0x0006620008000100 */
[----:B------:R3:W1:Y:S01]  /*0960*/  SYNCS.EXCH.64 URZ, [UR7+0xc8], UR8 ;  /* 0x0000c80807ff75b2 */ /* 0x0006620008000100 */
[----:B------:R3:W1:Y:S01]  /*0970*/  SYNCS.EXCH.64 URZ, [UR7+0xe8], UR10 ;  /* 0x0000e80a07ff75b2 */ /* 0x0006620008000100 */
[----:B------:R-:W-:Y:S01]  /*0980*/  NOP ;  /* 0x0000000000007918 */ /* 0x000fe20000000000 */
.L_x_11:
[----:B------:R-:W2:Y:S01]  /*0990*/  SHFL.IDX PT, R2, R99, RZ, 0x1f ;  /* 0x00001fff63027589 */ /* 0x000ea200000e0000 */
[----:B------:R-:W-:Y:S01]  /*09a0*/  NOP ;  /* 0x0000000000007918 */ /* 0x000fe20000000000 */
[----:B--2---:R-:W-:-:S13]  /*09b0*/  ISETP.NE.AND P0, PT, R2, 0x3, PT ;  /* 0x000000030200780c */ /* 0x004fda0003f05270 */
[----:B------:R-:W-:Y:S05]  /*09c0*/  @P0 BRA `(.L_x_12) ;  /* 0x0000000000300947 */ /* 0x000fea0003800000 */
[----:B------:R-:W2:Y:S01]  /*09d0*/  S2UR UR6, SR_CgaCtaId ;  /* 0x00000000000679c3 */ /* 0x000ea20000008800 */
[----:B---3--:R-:W-:Y:S01]  /*09e0*/  UMOV UR7, 0x400 ;  /* 0x0000040000077882 */ /* 0x008fe20000000000 */
[----:B------:R-:W-:Y:S01]  /*09f0*/  UMOV UR5, 0x20 ;  /* 0x0000002000057882 */ /* 0x000fe20000000000 */
[----:B------:R-:W-:Y:S01]  /*0a00*/  ELECT P0, URZ, PT ;  /* 0x0000000000ff782f */ /* 0x000fe20003800000 */
[----:B------:R-:W-:-:S04]  /*0a10*/  UIADD3 UR8, UPT, UPT, -UR5, 0x100000, URZ ;  /* 0x0010000005087890 */ /* 0x000fc8000fffe1ff */
[----:B------:R-:W-:Y:S02]  /*0a20*/  USHF.L.U32 UR9, UR8, 0xb, URZ ;  /* 0x0000000b08097899 */ /* 0x000fe400080006ff */
[----:B------:R-:W-:Y:S02]  /*0a30*/  USHF.L.U32 UR8, UR8, 0x1, URZ ;  /* 0x0000000108087899 */ /* 0x000fe400080006ff */
[----:B--2---:R-:W-:Y:S01]  /*0a40*/  ULEA UR6, UR6, UR7, 0x18 ;  /* 0x0000000706067291 */ /* 0x004fe2000f8ec0ff */
[----:B------:R-:W2:Y:S11]  /*0a50*/  FENCE.VIEW.ASYNC.S ;  /* 0x00000000000073c6 */ /* 0x000eb60000000000 */
[----:B--2---:R2:W3:Y:S01]  /*0a60*/  SYNCS.EXCH.64 URZ, [UR6+0xf0], UR8 ;  /* 0x0000f00806ff75b2 */ /* 0x0044e20008000100 */
[----:B------:R2:W1:Y:S01]  /*0a70*/  SYNCS.EXCH.64 URZ, [UR6+0xf8], UR8 ;  /* 0x0000f80806ff75b2 */ /* 0x0004620008000100 */
[----:B------:R-:W-:Y:S01]  /*0a80*/  NOP ;  /* 0x0000000000007918 */ /* 0x000fe20000000000 */
.L_x_12:
[----:B------:R-:W4:Y:S01]  /*0a90*/  SHFL.IDX PT, R2, R99, RZ, 0x1f ;  /* 0x00001fff63027589 */ /* 0x000f2200000e0000 */
[----:B------:R-:W-:Y:S01]  /*0aa0*/  NOP ;  /* 0x0000000000007918 */ /* 0x000fe20000000000 */
[----:B----4-:R-:W-:-:S13]  /*0ab0*/  ISETP.NE.AND P0, PT, R2, 0x4, PT ;  /* 0x000000040200780c */ /* 0x010fda0003f05270 */
[----:B------:R-:W-:Y:S05]  /*0ac0*/  @P0 BRA `(.L_x_13) ;  /* 0x00000000004c0947 */ /* 0x000fea0003800000 */
[----:B--2---:R-:W2:Y:S01]  /*0ad0*/  S2UR UR6, SR_CgaCtaId ;  /* 0x00000000000679c3 */ /* 0x004ea20000008800 */
[----:B---3--:R-:W-:Y:S01]  /*0ae0*/  UMOV UR8, 0x3a0 ;  /* 0x000003a000087882 */ /* 0x008fe20000000000 */
[----:B------:R-:W-:Y:S01]  /*0af0*/  UMOV UR7, 0x400 ;  /* 0x0000040000077882 */ /* 0x000fe20000000000 */
[----:B------:R-:W-:Y:S01]  /*0b00*/  USEL UR8, UR8, 0x320, UP5 ;  /* 0x0000032008087887 */ /* 0x000fe2000a800000 */
[----:B------:R-:W-:Y:S01]  /*0b10*/  UMOV UR5, 0x1 ;  /* 0x0000000100057882 */ /* 0x000fe20000000000 */
[----:B------:R-:W-:Y:S01]  /*0b20*/  ELECT P0, URZ, PT ;  /* 0x0000000000ff782f */ /* 0x000fe20003800000 */
[----:B------:R-:W-:-:S04]  /*0b30*/  UIADD3 UR10, UPT, UPT, -UR5, 0x100000, URZ ;  /* 0x00100000050a7890 */ /* 0x000fc8000fffe1ff */
[----:B------:R-:W-:Y:S02]  /*0b40*/  USHF.L.U32 UR11, UR10, 0xb, URZ ;  /* 0x0000000b0a0b7899 */ /* 0x000fe400080006ff */
[----:B------:R-:W-:Y:S02]  /*0b50*/  USHF.L.U32 UR10, UR10, 0x1, URZ ;  /* 0x000000010a0a7899 */ /* 0x000fe400080006ff */
[----:B------:R-:W-:-:S04]  /*0b60*/  UIADD3 UR8, UPT, UPT, -UR8, 0x100000, URZ ;  /* 0x0010000008087890 */ /* 0x000fc8000fffe1ff */
[----:B------:R-:W-:Y:S02]  /*0b70*/  USHF.L.U32 UR9, UR8, 0xb, URZ ;  /* 0x0000000b08097899 */ /* 0x000fe400080006ff */
[----:B------:R-:W-:Y:S02]  /*0b80*/  USHF.L.U32 UR8, UR8, 0x1, URZ ;  /* 0x0000000108087899 */ /* 0x000fe400080006ff */
[----:B--2---:R-:W-:Y:S01]  /*0b90*/  ULEA UR6, UR6, UR7, 0x18 ;  /* 0x0000000706067291 */ /* 0x004fe2000f8ec0ff */
[----:B------:R-:W2:Y:S11]  /*0ba0*/  FENCE.VIEW.ASYNC.S ;  /* 0x00000000000073c6 */ /* 0x000eb60000000000 */
[----:B--2---:R4:W2:Y:S01]  /*0bb0*/  SYNCS.EXCH.64 URZ, [UR6+0x100], UR10 ;  /* 0x0001000a06ff75b2 */ /* 0x0048a20008000100 */
[----:B------:R4:W3:Y:S01]  /*0bc0*/  SYNCS.EXCH.64 URZ, [UR6+0x110], UR8 ;  /* 0x0001100806ff75b2 */ /* 0x0008e20008000100 */
[----:B------:R4:W1:Y:S01]  /*0bd0*/  SYNCS.EXCH.64 URZ, [UR6+0x108], UR10 ;  /* 0x0001080a06ff75b2 */ /* 0x0008620008000100 */
[----:B------:R4:W1:Y:S02]  /*0be0*/  SYNCS.EXCH.64 URZ, [UR6+0x118], UR8 ;  /* 0x0001180806ff75b2 */ /* 0x0008640008000100 */
[----:B----4-:R-:W-:Y:S01]  /*0bf0*/  NOP ;  /* 0x0000000000007918 */ /* 0x010fe20000000000 */
.L_x_13:
[----:B------:R-:W4:Y:S01]  /*0c00*/  SHFL.IDX PT, R2, R99, RZ, 0x1f ;  /* 0x00001fff63027589 */ /* 0x000f2200000e0000 */
[----:B------:R-:W-:Y:S01]  /*0c10*/  NOP ;  /* 0x0000000000007918 */ /* 0x000fe20000000000 */
[----:B----4-:R-:W-:-:S13]  /*0c20*/  ISETP.NE.AND P0, PT, R2, 0x5, PT ;  /* 0x000000050200780c */ /* 0x010fda0003f05270 */
[----:B------:R-:W-:Y:S05]  /*0c30*/  @P0 BRA `(.L_x_14) ;  /* 0x0000000000480947 */ /* 0x000fea0003800000 */
[----:B---3--:R-:W3:Y:S01]  /*0c40*/  S2UR UR7, SR_CgaCtaId ;  /* 0x00000000000779c3 */ /* 0x008ee20000008800 */
[----:B--2---:R-:W-:Y:S01]  /*0c50*/  UMOV UR8, 0x400 ;  /* 0x0000040000087882 */ /* 0x004fe20000000000 */
        /* <DEDUP_REMOVED lines=10> */
[----:B------:R-:W2:Y:S11]  /*0d00*/  FENCE.VIEW.ASYNC.S ;  /* 0x00000000000073c6 */ /* 0x000eb60000000000 */
[----:B--2---:R4:W2:Y:S01]  /*0d10*/  SYNCS.EXCH.64 URZ, [UR7+0x120], UR8 ;  /* 0x0001200807ff75b2 */ /* 0x0048a20008000100 */
[----:B------:R4:W3:Y:S01]  /*0d20*/  SYNCS.EXCH.64 URZ, [UR7+0x130], UR10 ;  /* 0x0001300a07ff75b2 */ /* 0x0008e20008000100 */
[----:B------:R4:W1:Y:S01]  /*0d30*/  SYNCS.EXCH.64 URZ, [UR7+0x128], UR8 ;  /* 0x0001280807ff75b2 */ /* 0x0008620008000100 */
[----:B------:R4:W1:Y:S02]  /*0d40*/  SYNCS.EXCH.64 URZ, [UR7+0x138], UR10 ;  /* 0x0001380a07ff75b2 */ /* 0x0008640008000100 */
[----:B----4-:R-:W-:Y:S01]  /*0d50*/  NOP ;  /* 0x0000000000007918 */ /* 0x010fe20000000000 */
.L_x_14:
[----:B------:R-:W4:Y:S01]  /*0d60*/  SHFL.IDX PT, R2, R99, RZ, 0x1f ;  /* 0x00001fff63027589 */ /* 0x000f2200000e0000 */
[----:B------:R-:W1:Y:S01]  /*0d70*/  S2UR UR37, SR_CgaCtaId ;  /* 0x00000000002579c3 */ /* 0x000e620000008800 */
[----:B------:R-:W-:Y:S01]  /*0d80*/  NOP ;  /* 0x0000000000007918 */ /* 0x000fe20000000000 */
[----:B----4-:R-:W-:-:S13]  /*0d90*/  ISETP.NE.AND P0, PT, R2, 0x3, PT ;  /* 0x000000030200780c */ /* 0x010fda0003f05270 */
[----:B-1----:R-:W-:Y:S05]  /*0da0*/  @P0 BRA `(.L_x_15) ;  /* 0x0000000000340947 */ /* 0x002fea0003800000 */
[----:B--2---:R-:W-:Y:S01]  /*0db0*/  UMOV UR6, 0x400 ;  /* 0x0000040000067882 */ /* 0x004fe20000000000 */
[----:B------:R-:W-:Y:S01]  /*0dc0*/  UMOV UR5, 0x20 ;  /* 0x0000002000057882 */ /* 0x000fe20000000000 */
[----:B------:R-:W-:Y:S02]  /*0dd0*/  ULEA UR6, UR37, UR6, 0x18 ;  /* 0x0000000625067291 */ /* 0x000fe4000f8ec0ff */
[----:B---3--:R-:W-:-:S04]  /*0de0*/  UIADD3 UR8, UPT, UPT, -UR5, 0x100000, URZ ;  /* 0x0010000005087890 */ /* 0x008fc8000fffe1ff */
[----:B------:R-:W-:Y:S02]  /*0df0*/  USHF.L.U32 UR9, UR8, 0xb, URZ ;  /* 0x0000000b08097899 */ /* 0x000fe400080006ff */
[----:B------:R-:W-:Y:S01]  /*0e00*/  USHF.L.U32 UR8, UR8, 0x1, URZ ;  /* 0x0000000108087899 */ /* 0x000fe200080006ff */
[----:B------:R-:W-:Y:S01]  /*0e10*/  ELECT P0, URZ, PT ;  /* 0x0000000000ff782f */ /* 0x000fe20003800000 */
[----:B------:R-:W1:Y:S10]  /*0e20*/  FENCE.VIEW.ASYNC.S ;  /* 0x00000000000073c6 */ /* 0x000e740000000000 */
[----:B-1----:R1:W4:Y:S01]  /*0e30*/  SYNCS.EXCH.64 URZ, [UR6+0x140], UR8 ;  /* 0x0001400806ff75b2 */ /* 0x0023220008000100 */
[----:B------:R1:W2:Y:S01]  /*0e40*/  SYNCS.EXCH.64 URZ, [UR6+0x150], UR8 ;  /* 0x0001500806ff75b2 */ /* 0x0002a20008000100 */
[----:B------:R1:W3:Y:S01]  /*0e50*/  SYNCS.EXCH.64 URZ, [UR6+0x148], UR8 ;  /* 0x0001480806ff75b2 */ /* 0x0002e20008000100 */
[----:B------:R1:W1:Y:S01]  /*0e60*/  SYNCS.EXCH.64 URZ, [UR6+0x158], UR8 ;  /* 0x0001580806ff75b2 */ /* 0x0002620008000100 */
[----:B------:R-:W-:Y:S01]  /*0e70*/  NOP ;  /* 0x0000000000007918 */ /* 0x000fe20000000000 */
.L_x_15:
[----:B------:R-:W4:Y:S01]  /*0e80*/  LDCU UR5, c[0x0][0x36c] ;  /* 0x00006d80ff0577ac */ /* 0x000f220008000800 */
[----:B------:R-:W-:Y:S01]  /*0e90*/  ISETP.NE.OR P5, PT, R0, 0x2, !P5 ;  /* 0x000000020000780c */ /* 0x000fe20006fa5670 */
[----:B------:R-:W-:Y:S01]  /*0ea0*/  NOP ;  /* 0x0000000000007918 */ /* 0x000fe20000000000 */
[----:B------:R-:W-:Y:S01]  /*0eb0*/  LOP3.LUT R2, R3, 0x1f, RZ, 0xc0, !PT ;  /* 0x0000001f03027812 */ /* 0x000fe200078ec0ff */
[----:B------:R-:W-:Y:S02]  /*0ec0*/  UISETP.NE.AND UP4, UPT, UR13, URZ, UPT ;  /* 0x000000ff0d00728c */ /* 0x000fe4000bf85270 */
[----:B----4-:R-:W-:-:S09]  /*0ed0*/  UISETP.EQ.U32.AND UP2, UPT, UR5, 0x1, UPT ;  /* 0x000000010500788c */ /* 0x010fd2000bf42070 */
[----:B------:R-:W-:Y:S05]  /*0ee0*/  BRA.U !UP2, `(.L_x_16) ;  /* 0x000000010a087547 */ /* 0x000fea000b800000 */
[----:B-123--:R-:W-:Y:S01]  /*0ef0*/  UCGABAR_ARV ;  /* 0x00000000000079c7 */ /* 0x00efe20008000000 */
[----:B------:R-:W-:Y:S05]  /*0f00*/  BRA `(.L_x_17) ;  /* 0x0000000000047947 */ /* 0x000fea0003800000 */
.L_x_16:
[----:B-123--:R-:W-:Y:S01]  /*0f10*/  NOP ;  /* 0x0000000000007918 */ /* 0x00efe20000000000 */
.L_x_17:
[----:B------:R-:W1:Y:S01]  /*0f20*/  S2UR UR20, SR_CTAID.X ;  /* 0x00000000001479c3 */ /* 0x000e620000002500 */
[----:B------:R-:W-:-:S05]  /*0f30*/  CS2R.32 R43, SR_CgaSize ;  /* 0x00000000002b7805 */ /* 0x000fca0000008a00 */
[----:B------:R-:W-:-:S05]  /*0f40*/  IMAD R43, R43, -0xa0, RZ ;  /* 0xffffff602b2b7824 */ /* 0x000fca00078e02ff */
[----:B------:R-:W-:-:S14]  /*0f50*/  R2UR UR6, R43 ;  /* 0x000000002b0672ca */ /* 0x000fdc00000e0000 */
[----:B------:R-:W2:Y:S01]  /*0f60*/  LDCU UR6, c[0x0][UR6+0x2b0] ;  /* 0x00005600060677ac */ /* 0x000ea20008000800 */
[----:B------:R-:W-:-:S05]  /*0f70*/  CS2R.32 R43, SR_CgaSize ;  /* 0x00000000002b7805 */ /* 0x000fca0000008a00 */
[----:B------:R-:W-:-:S05]  /*0f80*/  IMAD R43, R43, -0xa0, RZ ;  /* 0xffffff602b2b7824 */ /* 0x000fca00078e02ff */
[----:B------:R-:W-:-:S14]  /*0f90*/  R2UR UR5, R43 ;  /* 0x000000002b0572ca */ /* 0x000fdc00000e0000 */
[----:B------:R-:W3:Y:S01]  /*0fa0*/  LDCU UR5, c[0x0][UR5+0x2b4] ;  /* 0x00005680050577ac */ /* 0x000ee20008000800 */
[----:B------:R-:W4:Y:S01]  /*0fb0*/  S2UR UR12, SR_CTAID.Y ;  /* 0x00000000000c79c3 */ /* 0x000f220000002600 */
[----:B------:R-:W-:Y:S02]  /*0fc0*/  ULOP3.LUT UR29, UR37, 0x1, URZ, 0xc0, !UPT ;  /* 0x00000001251d7892 */ /* 0x000fe4000f8ec0ff */
[----:B------:R-:W-:Y:S02]  /*0fd0*/  ULOP3.LUT UR18, UR37, 0x2, URZ, 0xc0, !UPT ;  /* 0x0000000225127892 */ /* 0x000fe4000f8ec0ff */
[----:B------:R-:W-:Y:S02]  /*0fe0*/  UISETP.GT.U32.AND UP1, UPT, UR29, 0xffff, UPT ;  /* 0x0000ffff1d00788c */ /* 0x000fe4000bf24070 */
[----:B------:R-:W-:Y:S01]  /*0ff0*/  UISETP.GT.U32.AND UP0, UPT, UR18, 0xffff, UPT ;  /* 0x0000ffff1200788c */ /* 0x000fe2000bf04070 */
[----:B------:R-:W3:Y:S01]  /*1000*/  LDC R43, c[0x0][0xf24] ;  /* 0x0003c900ff2b7b82 */ /* 0x000ee20000000800 */
[----:B------:R-:W-:-:S02]  /*1010*/  USHF.R.U32.HI UR28, URZ, 0x1, UR37 ;  /* 0x00000001ff1c7899 */ /* 0x000fc40008011625 */
[----:B------:R-:W-:Y:S02]  /*1020*/  USHF.L.U32 UR22, UR37, 0xb, URZ ;  /* 0x0000000b25167899 */ /* 0x000fe400080006ff */
[----:B------:R-:W-:Y:S02]  /*1030*/  USHF.L.U32 UR15, UR37, 0xc, URZ ;  /* 0x0000000c250f7899 */ /* 0x000fe400080006ff */
[----:B------:R-:W-:Y:S01]  /*1040*/  USHF.L.U32 UR14, UR37, 0x8, URZ ;  /* 0x00000008250e7899 */ /* 0x000fe200080006ff */
[----:B-1----:R-:W-:Y:S01]  /*1050*/  I2FP.F32.U32 R4, UR20 ;  /* 0x0000001400047c45 */ /* 0x002fe20008201000 */
[----:B------:R-:W1:Y:S04]  /*1060*/  LDCU UR25, c[0x0][0xf24] ;  /* 0x0001e480ff1977ac */ /* 0x000e680008000800 */
[----:B--2---:R-:W-:Y:S01]  /*1070*/  FMUL R4, R4, UR6 ;  /* 0x0000000604047c20 */ /* 0x004fe20008400000 */
[----:B------:R-:W-:-:S05]  /*1080*/  CS2R.32 R0, SR_CgaSize ;  /* 0x0000000000007805 */ /* 0x000fca0000008a00 */
[----:B------:R-:W-:-:S05]  /*1090*/  IMAD R0, R0, -0xa0, RZ ;  /* 0xffffff6000007824 */ /* 0x000fca00078e02ff */
[----:B------:R-:W-:-:S14]  /*10a0*/  R2UR UR6, R0 ;  /* 0x00000000000672ca */ /* 0x000fdc00000e0000 */
[----:B------:R-:W2:Y:S01]  /*10b0*/  LDCU UR6, c[0x0][UR6+0x2a0] ;  /* 0x00005400060677ac */ /* 0x000ea20008000800 */
[----:B----4-:R-:W-:Y:S01]  /*10c0*/  I2FP.F32.U32 R0, UR12 ;  /* 0x0000000c00007c45 */ /* 0x010fe20008201000 */
[----:B------:R-:W4:Y:S01]  /*10d0*/  LDCU UR16, c[0x0][0xf30] ;  /* 0x0001e600ff1077ac */ /* 0x000f220008000800 */
[----:B------:R-:W1:Y:S03]  /*10e0*/  F2I.U32.TRUNC.NTZ R4, R4 ;  /* 0x0000000400047305 */ /* 0x000e66000020f000 */
[----:B---3--:R-:W-:Y:S01]  /*10f0*/  FMUL R0, R0, UR5 ;  /* 0x0000000500007c20 */ /* 0x008fe20008400000 */
[----:B------:R-:W-:-:S06]  /*1100*/  RPCMOV.32 Rpc.LO, R2 ;  /* 0x0000000200007352 */ /* 0x000fcc0000000000 */
[----:B------:R-:W-:-:S05]  /*1110*/  CS2R.32 R2, SR_CgaSize ;  /* 0x0000000000027805 */ /* 0x000fca0000008a00 */
[----:B------:R-:W-:-:S05]  /*1120*/  IMAD R2, R2, -0xa0, RZ ;  /* 0xffffff6002027824 */ /* 0x000fca00078e02ff */
[----:B------:R-:W-:Y:S02]  /*1130*/  R2UR UR5, R2 ;  /* 0x00000000020572ca */ /* 0x000fe400000e0000 */
[----:B------:R-:W-:-:S12]  /*1140*/  RPCMOV.32 R2, Rpc.LO ;  /* 0x0000000000027353 */ /* 0x000fd80000000000 */
[----:B------:R-:W3:Y:S01]  /*1150*/  LDCU UR5, c[0x0][UR5+0x2a4] ;  /* 0x00005480050577ac */ /* 0x000ee20008000800 */
[----:B------:R-:W-:Y:S01]  /*1160*/  USHF.L.U32 UR21, UR37, 0x9, URZ ;  /* 0x0000000925157899 */ /* 0x000fe200080006ff */
[----:B------:R-:W2:Y:S01]  /*1170*/  F2I.U32.TRUNC.NTZ R0, R0 ;  /* 0x0000000000007305 */ /* 0x000ea2000020f000 */
[----:B------:R-:W-:Y:S01]  /*1180*/  UMOV UR17, 0x5 ;  /* 0x0000000500117882 */ /* 0x000fe20000000000 */
[----:B------:R-:W-:Y:S02]  /*1190*/  USEL UR19, UR29, 0xffff, !UP1 ;  /* 0x0000ffff1d137887 */ /* 0x000fe4000c800000 */
[----:B------:R-:W-:Y:S01]  /*11a0*/  USEL UR18, UR18, 0xffff, !UP0 ;  /* 0x0000ffff12127887 */ /* 0x000fe2000c000000 */
[----:B-1----:R-:W-:Y:S02]  /*11b0*/  R2UR UR39, R4 ;  /* 0x00000000042772ca */ /* 0x002fe400000e0000 */
[----:B--2---:R-:W-:Y:S02]  /*11c0*/  R2UR UR38, R0 ;  /* 0x00000000002672ca */ /* 0x004fe400000e0000 */
[----:B------:R-:W-:-:S09]  /*11d0*/  PRMT R0, RZ, 0x7610, R0 ;  /* 0x00007610ff007816 */ /* 0x000fd20000000000 */
[----:B------:R-:W-:-:S04]  /*11e0*/  UIADD3 UR39, UPT, UPT, -UR39, URZ, URZ ;  /* 0x000000ff27277290 */ /* 0x000fc8000fffe1ff */
[----:B------:R-:W-:Y:S02]  /*11f0*/  UIMAD UR39, UR6, UR39, UR20 ;  /* 0x00000027062772a4 */ /* 0x000fe4000f8e0214 */
[----:B------:R-:W-:-:S04]  /*1200*/  UIADD3 UR38, UPT, UPT, -UR38, URZ, URZ ;  /* 0x000000ff26267290 */ /* 0x000fc8000fffe1ff */
[----:B---3--:R-:W-:Y:S01]  /*1210*/  UIMAD UR38, UR5, UR38, UR12 ;  /* 0x00000026052672a4 */ /* 0x008fe2000f8e020c */
[----:B----4-:R-:W-:Y:S11]  /*1220*/  BRA.U UP4, `(.L_x_18) ;  /* 0x00000001043c7547 */ /* 0x010ff6000b800000 */
[----:B------:R-:W-:Y:S02]  /*1230*/  UISETP.NE.AND UP0, UPT, UR38, URZ, UPT ;  /* 0x000000ff2600728c */ /* 0x000fe4000bf05270 */
[----:B------:R-:W-:Y:S02]  /*1240*/  UISETP.NE.AND UP1, UPT, UR38, 0x1, UPT ;  /* 0x000000012600788c */ /* 0x000fe4000bf25270 */
[----:B------:R-:W-:Y:S02]  /*1250*/  UISETP.NE.AND UP3, UPT, UR39, URZ, UP0 ;  /* 0x000000ff2700728c */ /* 0x000fe40008765270 */
[----:B------:R-:W-:Y:S02]  /*1260*/  USEL UR6, URZ, 0x2, UP0 ;  /* 0x00000002ff067887 */ /* 0x000fe40008000000 */
[----:B------:R-:W-:Y:S02]  /*1270*/  USEL UR8, URZ, 0x1, UP3 ;  /* 0x00000001ff087887 */ /* 0x000fe40009800000 */
[----:B------:R-:W-:-:S02]  /*1280*/  UISETP.NE.AND UP3, UPT, UR39, URZ, UPT ;  /* 0x000000ff2700728c */ /* 0x000fc4000bf65270 */
[----:B------:R-:W-:Y:S02]  /*1290*/  USEL UR7, URZ, 0x4, UP1 ;  /* 0x00000004ff077887 */ /* 0x000fe40008800000 */
[----:B------:R-:W-:Y:S02]  /*12a0*/  UISETP.NE.AND UP0, UPT, UR39, 0x1, UPT ;  /* 0x000000012700788c */ /* 0x000fe4000bf05270 */
[----:B------:R-:W-:Y:S02]  /*12b0*/  USEL UR5, URZ, 0x8, UP1 ;  /* 0x00000008ff057887 */ /* 0x000fe40008800000 */
[----:B------:R-:W-:Y:S02]  /*12c0*/  USEL UR7, UR7, 0x4, UP3 ;  /* 0x0000000407077887 */ /* 0x000fe40009800000 */
[----:B------:R-:W-:Y:S02]  /*12d0*/  USEL UR6, UR6, 0x2, UP0 ;  /* 0x0000000206067887 */ /* 0x000fe40008000000 */
[----:B------:R-:W-:-:S02]  /*12e0*/  USEL UR5, UR5, 0x8, UP0 ;  /* 0x0000000805057887 */ /* 0x000fc40008000000 */
[----:B------:R-:W-:-:S04]  /*12f0*/  UIADD3 UR6, UPT, UPT, UR6, UR7, UR8 ;  /* 0x0000000706067290 */ /* 0x000fc8000fffe008 */
[----:B------:R-:W-:-:S06]  /*1300*/  UIADD3 UR5, UPT, UPT, UR6, UR5, URZ ;  /* 0x0000000506057290 */ /* 0x000fcc000fffe0ff */
[----:B------:R-:W-:-:S07]  /*1310*/  MOV R0, UR5 ;  /* 0x0000000500007c02 */ /* 0x000fce0008000f00 */
.L_x_18:
[----:B------:R-:W1:Y:S01]  /*1320*/  S2UR UR36, SR_CTAID.Z ;  /* 0x00000000002479c3 */ /* 0x000e620000002700 */
[----:B------:R-:W-:Y:S01]  /*1330*/  UISETP.GE.AND UP0, UPT, UR25, 0x1, UPT ;  /* 0x000000011900788c */ /* 0x000fe2000bf06270 */
[----:B------:R-:W-:-:S08]  /*1340*/  UMOV UR5, 0x3 ;  /* 0x0000000300057882 */ /* 0x000fd00000000000 */
[----:B------:R-:W-:Y:S05]  /*1350*/  BRA.U !UP0, `(.L_x_19) ;  /* 0x0000000108b87547 */ /* 0x000fea000b800000 */
[----:B------:R-:W2:Y:S01]  /*1360*/  LDCU.128 UR8, c[0x0][0xf10] ;  /* 0x0001e200ff0877ac */ /* 0x000ea20008000c00 */
[----:B------:R-:W3:Y:S01]  /*1370*/  LDCU UR27, c[0x0][0x370] ;  /* 0x00006e00ff1b77ac */ /* 0x000ee20008000800 */
[----:B------:R-:W4:Y:S01]  /*1380*/  LDCU UR26, c[0x0][0x374] ;  /* 0x00006e80ff1a77ac */ /* 0x000f220008000800 */
[----:B------:R-:W1:Y:S01]  /*1390*/  LDCU UR24, c[0x0][0xf0c] ;  /* 0x0001e180ff1877ac */ /* 0x000e620008000800 */
[----:B------:R-:W3:Y:S01]  /*13a0*/  LDCU UR23, c[0x0][0xf20] ;  /* 0x0001e400ff1777ac */ /* 0x000ee20008000800 */
[----:B------:R-:W3:Y:S01]  /*13b0*/  LDCU.64 UR6, c[0x0][0xf28] ;  /* 0x0001e500ff0677ac */ /* 0x000ee20008000a00 */
[----:B--2---:R-:W-:Y:S02]  /*13c0*/  UISETP.NE.AND UP1, UPT, UR10, 0x1, UPT ;  /* 0x000000010a00788c */ /* 0x004fe4000bf25270 */
[----:B----4-:R-:W-:Y:S02]  /*13d0*/  UIMAD.WIDE.U32 UR32, UR26, UR11, URZ ;  /* 0x0000000b1a2072a5 */ /* 0x010fe4000f8e00ff */
[----:B------:R-:W-:-:S02]  /*13e0*/  UISETP.NE.AND UP0, UPT, UR25, 0x1, UPT ;  /* 0x000000011900788c */ /* 0x000fc4000bf05270 */
[----:B-1----:R-:W-:Y:S02]  /*13f0*/  UISETP.NE.AND UP3, UPT, UR24, 0x1, UPT ;  /* 0x000000011800788c */ /* 0x002fe4000bf65270 */
[----:B------:R-:W-:Y:S02]  /*1400*/  UIMAD.WIDE.U32 UR34, UR12, UR11, URZ ;  /* 0x0000000b0c2272a5 */ /* 0x000fe4000f8e00ff */
[----:B---3--:R-:W-:Y:S01]  /*1410*/  UIMAD.WIDE.U32 UR30, UR27, UR8, URZ ;  /* 0x000000081b1e72a5 */ /* 0x008fe2000f8e00ff */
[----:B------:R-:W-:Y:S01]  /*1420*/  UMOV UR11, UR33 ;  /* 0x00000021000b7c82 */ /* 0x000fe20008000000 */
[----:B------:R-:W-:Y:S02]  /*1430*/  UIMAD.WIDE.U32 UR32, UR20, UR8, URZ ;  /* 0x00000008142072a5 */ /* 0x000fe4000f8e00ff */
[----:B------:R-:W-:-:S03]  /*1440*/  @UP1 USHF.R.U32.HI UR26, URZ, UR23, UR11 ;  /* 0x00000017ff1a1299 */ /* 0x000fc6000801160b */
[----:B------:R-:W-:Y:S02]  /*1450*/  @UP3 USHF.R.U32.HI UR27, URZ, UR9, UR31 ;  /* 0x00000009ff1b3299 */ /* 0x000fe4000801161f */
[----:B------:R-:W-:Y:S02]  /*1460*/  UIMAD.WIDE.U32 UR30, UR26, UR6, URZ ;  /* 0x000000061a1e72a5 */ /* 0x000fe4000f8e00ff */
[----:B------:R-:W-:Y:S02]  /*1470*/  USHF.R.U32.HI UR35, URZ, UR23, UR35 ;  /* 0x00000017ff237299 */ /* 0x000fe40008011623 */
[----:B------:R-:W-:Y:S02]  /*1480*/  UIMAD.WIDE.U32 UR40, UR27, UR6, URZ ;  /* 0x000000061b2872a5 */ /* 0x000fe4000f8e00ff */
[----:B------:R-:W-:Y:S02]  /*1490*/  @UP0 USHF.R.U32.HI UR26, URZ, UR7, UR31 ;  /* 0x00000007ff1a0299 */ /* 0x000fe4000801161f */
[----:B------:R-:W-:-:S02]  /*14a0*/  USHF.R.U32.HI UR33, URZ, UR9, UR33 ;  /* 0x00000009ff217299 */ /* 0x000fc40008011621 */
[----:B------:R-:W-:Y:S02]  /*14b0*/  USEL UR35, UR12, UR35, !UP1 ;  /* 0x000000230c237287 */ /* 0x000fe4000c800000 */
[----:B------:R-:W-:Y:S02]  /*14c0*/  @UP0 USHF.R.U32.HI UR27, URZ, UR7, UR41 ;  /* 0x00000007ff1b0299 */ /* 0x000fe40008011629 */
[----:B------:R-:W-:Y:S02]  /*14d0*/  UIMAD UR26, UR26, UR25, URZ ;  /* 0x000000191a1a72a4 */ /* 0x000fe4000f8e02ff */
[----:B------:R-:W-:Y:S02]  /*14e0*/  USEL UR33, UR20, UR33, !UP3 ;  /* 0x0000002114217287 */ /* 0x000fe4000d800000 */
[----:B------:R-:W-:Y:S02]  /*14f0*/  UIMAD UR8, UR27, UR25, URZ ;  /* 0x000000191b0872a4 */ /* 0x000fe4000f8e02ff */
[----:B------:R-:W-:-:S02]  /*1500*/  UISETP.GE.AND UP1, UPT, UR35, UR26, UPT ;  /* 0x0000001a2300728c */ /* 0x000fc4000bf26270 */
[----:B------:R-:W-:Y:S02]  /*1510*/  UIMAD.WIDE.U32 UR30, UR35, UR6, URZ ;  /* 0x00000006231e72a5 */ /* 0x000fe4000f8e00ff */
[----:B------:R-:W-:Y:S02]  /*1520*/  UISETP.GE.OR UP1, UPT, UR33, UR8, UP1 ;  /* 0x000000082100728c */ /* 0x000fe40008f26670 */
[----:B------:R-:W-:Y:S02]  /*1530*/  UIMAD.WIDE.U32 UR40, UR33, UR6, URZ ;  /* 0x00000006212872a5 */ /* 0x000fe4000f8e00ff */
[----:B------:R-:W-:Y:S02]  /*1540*/  USHF.R.U32.HI UR6, URZ, UR7, UR31 ;  /* 0x00000007ff067299 */ /* 0x000fe4000801161f */
[----:B------:R-:W-:Y:S02]  /*1550*/  UIADD3 UR8, UPT, UPT, -UR35, URZ, URZ ;  /* 0x000000ff23087290 */ /* 0x000fe4000fffe1ff */
[----:B------:R-:W-:-:S02]  /*1560*/  USEL UR6, UR35, UR6, !UP0 ;  /* 0x0000000623067287 */ /* 0x000fc4000c000000 */
[----:B------:R-:W-:Y:S02]  /*1570*/  UIADD3 UR9, UPT, UPT, -UR33, URZ, URZ ;  /* 0x000000ff21097290 */ /* 0x000fe4000fffe1ff */
[----:B------:R-:W-:Y:S02]  /*1580*/  @!UP1 USHF.R.U32.HI UR11, URZ, UR7, UR41 ;  /* 0x00000007ff0b9299 */ /* 0x000fe40008011629 */
[----:B------:R-:W-:Y:S02]  /*1590*/  UIADD3 UR7, UPT, UPT, -UR6, URZ, URZ ;  /* 0x000000ff06077290 */ /* 0x000fe4000fffe1ff */
[----:B------:R-:W-:Y:S02]  /*15a0*/  @!UP1 USEL UR11, UR33, UR11, !UP0 ;  /* 0x0000000b210b9287 */ /* 0x000fe4000c000000 */
[----:B------:R-:W-:Y:S02]  /*15b0*/  UIMAD UR7, UR25, UR7, UR35 ;  /* 0x00000007190772a4 */ /* 0x000fe4000f8e0223 */
[----:B------:R-:W-:-:S02]  /*15c0*/  @!UP1 UIADD3 UR6, UPT, UPT, UR6, -UR11, URZ ;  /* 0x8000000b06069290 */ /* 0x000fc4000fffe0ff */
[----:B------:R-:W-:Y:S02]  /*15d0*/  @!UP1 UIMAD UR7, UR7, UR27, UR11 ;  /* 0x0000001b070792a4 */ /* 0x000fe4000f8e020b */
[----:B------:R-:W-:Y:S02]  /*15e0*/  UIMAD UR8, UR10, UR8, UR12 ;  /* 0x000000080a0872a4 */ /* 0x000fe4000f8e020c */
[----:B------:R-:W-:Y:S02]  /*15f0*/  @!UP1 UIMAD UR35, UR6, UR25, UR33 ;  /* 0x00000019062392a4 */ /* 0x000fe4000f8e0221 */
[----:B------:R-:W-:Y:S01]  /*1600*/  UIMAD UR9, UR24, UR9, UR20 ;  /* 0x00000009180972a4 */ /* 0x000fe2000f8e0214 */
[----:B------:R-:W-:Y:S01]  /*1610*/  @!UP1 UMOV UR33, UR7 ;  /* 0x0000000700219c82 */ /* 0x000fe20008000000 */
[----:B------:R-:W-:Y:S02]  /*1620*/  UIMAD UR12, UR35, UR10, UR8 ;  /* 0x0000000a230c72a4 */ /* 0x000fe4000f8e0208 */
[----:B------:R-:W-:-:S12]  /*1630*/  UIMAD UR20, UR33, UR24, UR9 ;  /* 0x00000018211472a4 */ /* 0x000fd8000f8e0209 */
.L_x_19:
[----:B------:R-:W-:Y:S02]  /*1640*/  UISETP.NE.AND UP0, UPT, UR16, 0x1, UPT ;  /* 0x000000011000788c */ /* 0x000fe4000bf05270 */
[----:B------:R-:W-:Y:S02]  /*1650*/  ULOP3.LUT UR6, UR19, 0xffff, URZ, 0xc0, !UPT ;  /* 0x0000ffff13067892 */ /* 0x000fe4000f8ec0ff */
[----:B------:R-:W-:Y:S02]  /*1660*/  ULOP3.LUT UR18, UR18, 0xffff, URZ, 0xc0, !UPT ;  /* 0x0000ffff12127892 */ /* 0x000fe4000f8ec0ff */
[----:B------:R-:W-:Y:S02]  /*1670*/  UISETP.NE.AND UP3, UPT, UR13, 0x2, UPT ;  /* 0x000000020d00788c */ /* 0x000fe4000bf65270 */
[----:B------:R-:W-:Y:S02]  /*1680*/  ULOP3.LUT UR23, UR28, 0x1, URZ, 0xc0, !UPT ;  /* 0x000000011c177892 */ /* 0x000fe4000f8ec0ff */
[----:B------:R-:W-:-:S02]  /*1690*/  ULOP3.LUT UR22, UR22, 0x1000, URZ, 0xc0, !UPT ;  /* 0x0000100016167892 */ /* 0x000fc4000f8ec0ff */
[----:B------:R-:W-:Y:S02]  /*16a0*/  ULOP3.LUT UR15, UR15, 0x1000, URZ, 0xc0, !UPT ;  /* 0x000010000f0f7892 */ /* 0x000fe4000f8ec0ff */
[----:B------:R-:W-:Y:S02]  /*16b0*/  ULOP3.LUT UR14, UR14, 0x200, URZ, 0xc0, !UPT ;  /* 0x000002000e0e7892 */ /* 0x000fe4000f8ec0ff */
[----:B------:R-:W-:Y:S02]  /*16c0*/  ULOP3.LUT UR7, UR21, 0x200, URZ, 0xc0, !UPT ;  /* 0x0000020015077892 */ /* 0x000fe4000f8ec0ff */
[----:B------:R-:W-:Y:S02]  /*16d0*/  USHF.L.U32 UR6, UR17, UR6, URZ ;  /* 0x0000000611067299 */ /* 0x000fe400080006ff */
[----:B------:R-:W-:Y:S01]  /*16e0*/  USHF.L.U32 UR5, UR5, UR18, URZ ;  /* 0x0000001205057299 */ /* 0x000fe200080006ff */
[----:B------:R-:W-:Y:S11]  /*16f0*/  BRA.U UP0, `(.L_x_20) ;  /* 0x0000000100407547 */ /* 0x000ff6000b800000 */
[----:B------:R-:W2:Y:S01]  /*1700*/  LDCU.128 UR8, c[0x0][0xf10] ;  /* 0x0001e200ff0877ac */ /* 0x000ea20008000c00 */
[----:B------:R-:W3:Y:S01]  /*1710*/  LDCU UR17, c[0x0][0xf0c] ;  /* 0x0001e180ff1177ac */ /* 0x000ee20008000800 */
[----:B------:R-:W4:Y:S01]  /*1720*/  LDCU UR16, c[0x0][0xf20] ;  /* 0x0001e400ff1077ac */ /* 0x000f220008000800 */
[----:B--2---:R-:W-:Y:S02]  /*1730*/  UIMAD.WIDE.U32 UR24, UR20, UR8, URZ ;  /* 0x00000008141872a5 */ /* 0x004fe4000f8e00ff */
[----:B------:R-:W-:Y:S02]  /*1740*/  UIMAD.WIDE.U32 UR18, UR12, UR11, URZ ;  /* 0x0000000b0c1272a5 */ /* 0x000fe4000f8e00ff */
[----:B---3--:R-:W-:Y:S02]  /*1750*/  UISETP.NE.AND UP1, UPT, UR17, 0x1, UPT ;  /* 0x000000011100788c */ /* 0x008fe4000bf25270 */
[----:B------:R-:W-:Y:S01]  /*1760*/  UISETP.NE.AND UP0, UPT, UR10, 0x1, UPT ;  /* 0x000000010a00788c */ /* 0x000fe2000bf05270 */
[----:B------:R-:W-:Y:S01]  /*1770*/  UMOV UR11, UR25 ;  /* 0x00000019000b7c82 */ /* 0x000fe20008000000 */
[----:B----4-:R-:W-:-:S02]  /*1780*/  USHF.R.U32.HI UR16, URZ, UR16, UR19 ;  /* 0x00000010ff107299 */ /* 0x010fc40008011613 */
[----:B------:R-:W-:Y:S02]  /*1790*/  USHF.R.U32.HI UR9, URZ, UR9, UR11 ;  /* 0x00000009ff097299 */ /* 0x000fe4000801160b */
[----:B------:R-:W-:Y:S02]  /*17a0*/  USEL UR16, UR12, UR16, !UP0 ;  /* 0x000000100c107287 */ /* 0x000fe4000c000000 */
[----:B------:R-:W-:-:S04]  /*17b0*/  USEL UR9, UR20, UR9, !UP1 ;  /* 0x0000000914097287 */ /* 0x000fc8000c800000 */
[----:B------:R-:W-:Y:S02]  /*17c0*/  UIADD3 UR8, UPT, UPT, UR9, -UR16, URZ ;  /* 0x8000001009087290 */ /* 0x000fe4000fffe0ff */
[----:B------:R-:W-:Y:S02]  /*17d0*/  UIADD3 UR9, UPT, UPT, -UR9, UR16, URZ ;  /* 0x0000001009097290 */ /* 0x000fe4000fffe1ff */
[----:B------:R-:W-:Y:S02]  /*17e0*/  UIMAD UR12, UR8, UR10, UR12 ;  /* 0x0000000a080c72a4 */ /* 0x000fe4000f8e020c */
[----:B------:R-:W-:-:S12]  /*17f0*/  UIMAD UR20, UR9, UR17, UR20 ;  /* 0x00000011091472a4 */ /* 0x000fd8000f8e0214 */
.L_x_20:
[----:B------:R-:W-:Y:S05]  /*1800*/  BRA.U !UP2, `(.L_x_21) ;  /* 0x000000010a0c7547 */ /* 0x000fea000b800000 */
[----:B------:R-:W-:Y:S01]  /*1810*/  UCGABAR_WAIT ;  /* 0x0000000000007dc7 */ /* 0x000fe20008000000 */
[----:B------:R-:W-:Y:S01]  /*1820*/  CCTL.IVALL ;  /* 0x00000000ff00798f */ /* 0x000fe20002000000 */
[----:B------:R-:W-:Y:S05]  /*1830*/  BRA `(.L_x_22) ;  /* 0x0000000000047947 */ /* 0x000fea0003800000 */
.L_x_21:
[----:B------:R-:W-:Y:S06]  /*1840*/  BAR.SYNC.DEFER_BLOCKING 0x0 ;  /* 0x0000000000007b1d */ /* 0x000fec0000010000 */
.L_x_22:
[----:B------:R-:W-:Y:S05]  /*1850*/  BRA.U UP3, `(.L_x_23) ;  /* 0x0000001903607547 */ /* 0x000fea000b800000 */
[----:B------:R-:W2:Y:S01]  /*1860*/  LDCU UR30, c[0x0][0x38c] ;  /* 0x00007180ff1e77ac */ /* 0x000ea20008000800 */
[----:B------:R-:W3:Y:S01]  /*1870*/  LDC R8, c[0x0][0x370] ;  /* 0x0000dc00ff087b82 */ /* 0x000ee20000000800 */
[----:B------:R-:W-:Y:S01]  /*1880*/  PLOP3.LUT P1, PT, PT, PT, UP5, 0x80, 0x8 ;  /* 0x000000000008781c */ /* 0x000fe20003f2f058 */
[----:B------:R-:W-:Y:S01]  /*1890*/  IMAD.MOV.U32 R15, RZ, RZ, 0x1 ;  /* 0x00000001ff0f7424 */ /* 0x000fe200078e00ff */
[----:B------:R-:W-:Y:S01]  /*18a0*/  ISETP.EQ.OR P4, PT, R2, RZ, P5 ;  /* 0x000000ff0200720c */ /* 0x000fe20002f82670 */
[----:B------:R-:W-:Y:S01]  /*18b0*/  IMAD.MOV.U32 R14, RZ, RZ, RZ ;  /* 0x000000ffff0e7224 */ /* 0x000fe200078e00ff */
[----:B------:R-:W-:Y:S02]  /*18c0*/  PLOP3.LUT P1, PT, P1, PT, PT, 0x8, 0x80 ;  /* 0x000000000080781c */ /* 0x000fe40000f2e170 */
[----:B------:R-:W-:Y:S01]  /*18d0*/  CS2R R12, SRZ ;  /* 0x00000000000c7805 */ /* 0x000fe2000001ff00 */
[----:B------:R-:W-:Y:S01]  /*18e0*/  IMAD.MOV.U32 R11, RZ, RZ, 0x1 ;  /* 0x00000001ff0b7424 */ /* 0x000fe200078e00ff */
[----:B------:R-:W4:Y:S01]  /*18f0*/  LDC R0, c[0x0][0x374] ;  /* 0x0000dd00ff007b82 */ /* 0x000f220000000800 */
[----:B------:R-:W1:Y:S01]  /*1900*/  LDCU.64 UR42, c[0x0][0x348] ;  /* 0x00006900ff2a77ac */ /* 0x000e620008000a00 */
[----:B------:R-:W-:Y:S01]  /*1910*/  UMOV UR45, URZ ;  /* 0x000000ff002d7c82 */ /* 0x000fe20008000000 */
[----:B--2---:R-:W-:-:S04]  /*1920*/  UIADD3 UR8, UPT, UPT, UR30, 0x7f, URZ ;  /* 0x0000007f1e087890 */ /* 0x004fc8000fffe0ff */
[----:B------:R-:W-:-:S04]  /*1930*/  USHF.R.S32.HI UR40, URZ, 0x1f, UR8 ;  /* 0x0000001fff287899 */ /* 0x000fc80008011408 */
[----:B------:R-:W-:Y:S02]  /*1940*/  ULEA.HI UR40, UR40, UR8, URZ, 0x7 ;  /* 0x0000000828287291 */ /* 0x000fe4000f8f38ff */
[----:B------:R-:W-:Y:S02]  /*1950*/  UIADD3 UR8, UPT, UPT, UR30, -0x1, URZ ;  /* 0xffffffff1e087890 */ /* 0x000fe4000fffe0ff */
[----:B------:R-:W-:Y:S02]  /*1960*/  USHF.R.S32.HI UR40, URZ, 0x7, UR40 ;  /* 0x00000007ff287899 */ /* 0x000fe40008011428 */
[----:B------:R-:W-:Y:S02]  /*1970*/  UISETP.GE.U32.AND UP1, UPT, UR8, -0xff, UPT ;  /* 0xffffff010800788c */ /* 0x000fe4000bf26070 */
[----:B------:R-:W-:Y:S02]  /*1980*/  UISETP.LT.U32.AND UP0, UPT, UR40, 0xb, UPT ;  /* 0x0000000b2800788c */ /* 0x000fe4000bf01070 */
[----:B------:R-:W-:-:S02]  /*1990*/  UIADD3 UR30, UPT, UPT, UR30, 0xfe, URZ ;  /* 0x000000fe1e1e7890 */ /* 0x000fc4000fffe0ff */
[----:B------:R-:W-:Y:S02]  /*19a0*/  USEL UR31, UR40, 0xb, UP0 ;  /* 0x0000000b281f7887 */ /* 0x000fe40008000000 */
[----:B------:R-:W-:Y:S02]  /*19b0*/  UISETP.NE.AND UP0, UPT, UR13, URZ, UPT ;  /* 0x000000ff0d00728c */ /* 0x000fe4000bf05270 */
[----:B------:R-:W-:Y:S02]  /*19c0*/  UIADD3 UR41, UPT, UPT, UR31, -0x1, URZ ;  /* 0xffffffff1f297890 */ /* 0x000fe4000fffe0ff */
[----:B------:R-:W-:Y:S02]  /*19d0*/  @UP1 UIADD3 UR41, UPT, UPT, UR31, URZ, URZ ;  /* 0x000000ff1f291290 */ /* 0x000fe4000fffe0ff */
[----:B------:R-:W-:Y:S02]  /*19e0*/  USEL UR44, UR4, 0x2, UP0 ;  /* 0x00000002042c7887 */ /* 0x000fe40008000000 */
[----:B------:R-:W-:-:S02]  /*19f0*/  UIADD3 UR46, UPT, UPT, UR40, -UR31, URZ ;  /* 0x8000001f282e7290 */ /* 0x000fc4000fffe0ff */
[----:B-1-3--:R-:W-:-:S12]  /*1a00*/  UIADD3 UR41, UPT, UPT, UR41, 0x1, URZ ;  /* 0x0000000129297890 */ /* 0x00afd8000fffe0ff */
.L_x_47:
[----:B------:R-:W-:Y:S01]  /*1a10*/  UISETP.NE.AND UP0, UPT, UR37, URZ, UPT ;  /* 0x000000ff2500728c */ /* 0x000fe2000bf05270 */
[----:B------:R-:W1:Y:S08]  /*1a20*/  S2UR UR37, SR_CgaCtaId ;  /* 0x00000000002579c3 */ /* 0x000e700000008800 */
[----:B------:R-:W-:Y:S05]  /*1a30*/  BRA.U UP0, `(.L_x_24) ;  /* 0x0000000100347547 */ /* 0x000fea000b800000 */
[----:B------:R-:W2:Y:S01]  /*1a40*/  S2R R2, SR_CgaCtaId ;  /* 0x0000000000027919 */ /* 0x000ea20000008800 */
[----:B------:R-:W-:-:S04]  /*1a50*/  MOV R3, 0x400 ;  /* 0x0000040000037802 */ /* 0x000fc80000000f00 */
[----:B--2---:R-:W-:Y:S02]  /*1a60*/  LEA R2, R2, R3, 0x18 ;  /* 0x0000000302027211 */ /* 0x004fe400078ec0ff */
[----:B------:R-:W-:-:S03]  /*1a70*/  SHF.L.U32 R3, R11, 0x1f, RZ ;  /* 0x0000001f0b037819 */ /* 0x000fc600000006ff */
[----:B------:R-:W-:-:S04]  /*1a80*/  IMAD R2, R12, 0x8, R2 ;  /* 0x000000080c027824 */ /* 0x000fc800078e0202 */
[----:B------:R-:W2:Y:S02]  /*1a90*/  SYNCS.PHASECHK.TRANS64.TRYWAIT P0, [R2+URZ+0x150], R3 ;  /* 0x00015003020075a7 */ /* 0x000ea400080011ff */
[----:B--2---:R-:W-:Y:S05]  /*1aa0*/  @!P0 BRA `(.L_x_25) ;  /* 0x000000cc001c8947 */ /* 0x004fea0003800000 */
.L_x_200:
[----:B------:R-:W-:Y:S01]  /*1ab0*/  VIADD R12, R12, 0x1 ;  /* 0x000000010c0c7836 */ /* 0x000fe20000000000 */
[----:B------:R2:W-:Y:S04]  /*1ac0*/  SYNCS.ARRIVE.TRANS64.A1T0 RZ, [R2+URZ+0x140], RZ ;  /* 0x000140ff02ff79a7 */ /* 0x0005e800081000ff */
[----:B------:R-:W-:-:S04]  /*1ad0*/  ISETP.NE.AND P0, PT, R12, 0x2, PT ;  /* 0x000000020c00780c */ /* 0x000fc80003f05270 */
[----:B------:R-:W-:Y:S02]  /*1ae0*/  SEL R12, R12, RZ, P0 ;  /* 0x000000ff0c0c7207 */ /* 0x000fe40000000000 */
[----:B--2---:R-:W-:-:S04]  /*1af0*/  SEL R2, RZ, 0x1, P0 ;  /* 0x00000001ff027807 */ /* 0x004fc80000000000 */
[----:B------:R-:W-:-:S07]  /*1b00*/  LOP3.LUT R11, R11, R2, RZ, 0x3c, !PT ;  /* 0x000000020b0b7212 */ /* 0x000fce00078e3cff */
.L_x_24:
[----:B------:R-:W-:Y:S01]  /*1b10*/  UMOV UR4, 0x400 ;  /* 0x0000040000047882 */ /* 0x000fe20000000000 */
[----:B------:R-:W-:Y:S01]  /*1b20*/  SHF.L.U32 R2, R15, 0x1f, RZ ;  /* 0x0000001f0f027819 */ /* 0x000fe200000006ff */
[----:B-1----:R-:W-:Y:S02]  /*1b30*/  ULEA UR4, UR37, UR4, 0x18 ;  /* 0x0000000425047291 */ /* 0x002fe4000f8ec0ff */
[----:B------:R-:W-:Y:S02]  /*1b40*/  UISETP.GE.U32.AND UP0, UPT, UR30, 0xff, UPT ;  /* 0x000000ff1e00788c */ /* 0x000fe4000bf06070 */
[----:B------:R-:W-:Y:S02]  /*1b50*/  ULEA UR8, UR45, UR4, 0x3 ;  /* 0x000000042d087291 */ /* 0x000fe4000f8e18ff */
[----:B------:R-:W-:Y:S02]  /*1b60*/  ULEA UR35, UR20, UR23, 0x1 ;  /* 0x0000001714237291 */ /* 0x000fe4000f8e08ff */
[----:B------:R-:W-:-:S02]  /*1b70*/  ULEA UR27, UR12, UR29, 0x1 ;  /* 0x0000001d0c1b7291 */ /* 0x000fc4000f8e08ff */
[----:B------:R-:W-:Y:S02]  /*1b80*/  USHF.L.U32 UR35, UR35, 0x6, URZ ;  /* 0x0000000623237899 */ /* 0x000fe400080006ff */
[----:B------:R-:W-:Y:S01]  /*1b90*/  USHF.L.U32 UR27, UR27, 0x6, URZ ;  /* 0x000000061b1b7899 */ /* 0x000fe200080006ff */
[----:B------:R1:W2:Y:S01]  /*1ba0*/  SYNCS.PHASECHK.TRANS64.TRYWAIT P2, [UR8+0x58], R2 ;  /* 0x00005802ff0075a7 */ /* 0x0002a20008041108 */
[----:B------:R-:W-:Y:S01]  /*1bb0*/  UMOV UR50, URZ ;  /* 0x000000ff00327c82 */ /* 0x000fe20008000000 */
[----:B------:R-:W-:Y:S09]  /*1bc0*/  BRA.U !UP0, `(.L_x_26) ;  /* 0x0000000508287547 */ /* 0x000ff2000b800000 */
[----:B------:R-:W-:Y:S01]  /*1bd0*/  UMOV UR48, URZ ;  /* 0x000000ff00307c82 */ /* 0x000fe20008000000 */
[----:B------:R-:W-:-:S05]  /*1be0*/  UMOV UR47, UR45 ;  /* 0x0000002d002f7c82 */ /* 0x000fca0008000000 */
.L_x_34:
[----:B------:R-:W-:Y:S01]  /*1bf0*/  ULEA UR33, UR47, UR4, 0x3 ;  /* 0x000000042f217291 */ /* 0x000fe2000f8e18ff */
[----:B--2---:R-:W-:Y:S01]  /*1c00*/  @!P5 MOV R3, 0x4800 ;  /* 0x000048000003d802 */ /* 0x004fe20000000f00 */
[----:B--23--:R-:W-:Y:S10]  /*1c10*/  @P2 BRA `(.L_x_27) ;  /* 0x00000000000c2947 */ /* 0x00cff40003800000 */
[----:B------:R-:W-:-:S04]  /*1c20*/  SHF.L.U32 R4, R15, 0x1f, RZ ;  /* 0x0000001f0f047819 */ /* 0x000fc800000006ff */
[----:B------:R-:W2:Y:S02]  /*1c30*/  SYNCS.PHASECHK.TRANS64.TRYWAIT P0, [UR33+0x58], R4 ;  /* 0x00005804ff0075a7 */ /* 0x000ea40008001121 */
[----:B--2---:R-:W-:Y:S05]  /*1c40*/  @!P0 BRA `(.L_x_28) ;  /* 0x000000c800c88947 */ /* 0x004fea0003800000 */
.L_x_27:
[----:B------:R2:W-:Y:S01]  /*1c50*/  @!P5 SYNCS.ARRIVE.TRANS64 RZ, [UR33], R3 ;  /* 0x00000003ffffd9a7 */ /* 0x0005e20008000021 */
[----:B------:R-:W-:-:S04]  /*1c60*/  ULOP3.LUT UR8, UR44, 0x2, URZ, 0xfc, !UPT ;  /* 0x000000022c087892 */ /* 0x000fc8000f8efcff */
[----:B------:R-:W-:-:S09]  /*1c70*/  UISETP.NE.AND UP0, UPT, UR8, 0x2, UPT ;  /* 0x000000020800788c */ /* 0x000fd2000bf05270 */
[----:B------:R-:W-:Y:S05]  /*1c80*/  BRA.U UP0, `(.L_x_29) ;  /* 0x0000000100047547 */ /* 0x000fea000b800000 */
[----:B------:R-:W-:Y:S05]  /*1c90*/  BPT.TRAP 0x1 ;  /* 0x000000040000795c */ /* 0x000fea0000300000 */
.L_x_29:
[----:B------:R-:W-:Y:S04]  /*1ca0*/  BSSY.RECONVERGENT B0, `(.L_x_30) ;  /* 0x0000003000007945 */ /* 0x000fe80003800200 */
[----:B------:R-:W-:Y:S05]  /*1cb0*/  @P4 BRA `(.L_x_31) ;  /* 0x0000000000044947 */ /* 0x000fea0003800000 */
[----:B------:R-:W-:Y:S05]  /*1cc0*/  BPT.TRAP 0x1 ;  /* 0x000000040000795c */ /* 0x000fea0000300000 */
.L_x_31:
[----:B------:R-:W-:Y:S05]  /*1cd0*/  BSYNC.RECONVERGENT B0 ;  /* 0x0000000000007941 */ /* 0x000fea0003800200 */
.L_x_30:
[----:B------:R-:W-:Y:S01]  /*1ce0*/  UIADD3 UR45, UPT, UPT, UR47, 0x1, URZ ;  /* 0x000000012f2d7890 */ /* 0x000fe2000fffe0ff */
[----:B------:R-:W-:Y:S01]  /*1cf0*/  BSSY.RECONVERGENT B0, `(.L_x_32) ;  /* 0x0000032000007945 */ /* 0x000fe20003800200 */
[----:B------:R-:W-:Y:S02]  /*1d00*/  ELECT P0, URZ, PT ;  /* 0x0000000000ff782f */ /* 0x000fe40003800000 */
[----:B------:R-:W-:-:S04]  /*1d10*/  UISETP.NE.AND UP0, UPT, UR45, 0xb, UPT ;  /* 0x0000000b2d00788c */ /* 0x000fc8000bf05270 */
[----:B------:R-:W-:Y:S02]  /*1d20*/  USEL UR9, URZ, 0x1, UP0 ;  /* 0x00000001ff097887 */ /* 0x000fe40008000000 */
[----:B------:R-:W-:-:S04]  /*1d30*/  USEL UR45, UR45, URZ, UP0 ;  /* 0x000000ff2d2d7287 */ /* 0x000fc80008000000 */
[----:B------:R-:W-:Y:S01]  /*1d40*/  ULEA UR8, UR45, UR4, 0x3 ;  /* 0x000000042d087291 */ /* 0x000fe2000f8e18ff */
[----:B------:R-:W-:-:S04]  /*1d50*/  LOP3.LUT R15, R15, UR9, RZ, 0x3c, !PT ;  /* 0x000000090f0f7c12 */ /* 0x000fc8000f8e3cff */
[----:B-1----:R-:W-:-:S04]  /*1d60*/  SHF.L.U32 R2, R15, 0x1f, RZ ;  /* 0x0000001f0f027819 */ /* 0x002fc800000006ff */
[----:B------:R1:W3:Y:S01]  /*1d70*/  SYNCS.PHASECHK.TRANS64.TRYWAIT P2, [UR8+0x58], R2 ;  /* 0x00005802ff0075a7 */ /* 0x0002e20008041108 */
[----:B------:R-:W-:Y:S05]  /*1d80*/  @!P0 BRA `(.L_x_33) ;  /* 0x0000000000a08947 */ /* 0x000fea0003800000 */
[----:B------:R-:W-:Y:S02]  /*1d90*/  USHF.L.U32 UR24, UR47, 0xd, URZ ;  /* 0x0000000d2f187899 */ /* 0x000fe400080006ff */
[----:B------:R-:W-:Y:S02]  /*1da0*/  USHF.L.U32 UR8, UR47, 0xa, URZ ;  /* 0x0000000a2f087899 */ /* 0x000fe400080006ff */
[----:B------:R-:W-:Y:S02]  /*1db0*/  UIADD3 UR60, UP3, UPT, UR42, 0x80, URZ ;  /* 0x000000802a3c7890 */ /* 0x000fe4000ff7e0ff */
[----:B------:R-:W-:Y:S02]  /*1dc0*/  ULOP3.LUT UR32, UR24, UR22, URZ, 0xfc, !UPT ;  /* 0x0000001618207292 */ /* 0x000fe4000f8efcff */
[----:B------:R-:W-:Y:S02]  /*1dd0*/  UIADD3 UR58, UP2, UPT, UR42, 0x180, URZ ;  /* 0x000001802a3a7890 */ /* 0x000fe4000ff5e0ff */
[----:B------:R-:W-:-:S02]  /*1de0*/  ULOP3.LUT UR24, UR24, UR15, URZ, 0xfc, !UPT ;  /* 0x0000000f18187292 */ /* 0x000fc4000f8efcff */
[----:B------:R-:W-:Y:S02]  /*1df0*/  USHF.L.U32 UR11, UR48, 0x1, URZ ;  /* 0x00000001300b7899 */ /* 0x000fe400080006ff */
[----:B------:R-:W-:Y:S02]  /*1e00*/  UIADD3 UR56, UP1, UPT, UR42, 0x280, URZ ;  /* 0x000002802a387890 */ /* 0x000fe4000ff3e0ff */
[----:B------:R-:W-:Y:S02]  /*1e10*/  ULOP3.LUT UR16, UR14, UR8, URZ, 0xfc, !UPT ;  /* 0x000000080e107292 */ /* 0x000fe4000f8efcff */
[----:B------:R-:W-:Y:S02]  /*1e20*/  UIADD3 UR54, UP0, UPT, UR42, 0x380, URZ ;  /* 0x000003802a367890 */ /* 0x000fe4000ff1e0ff */
[----:B------:R-:W-:Y:S02]  /*1e30*/  ULOP3.LUT UR8, UR8, UR7, URZ, 0xfc, !UPT ;  /* 0x0000000708087292 */ /* 0x000fe4000f8efcff */
[----:B------:R-:W-:-:S02]  /*1e40*/  USHF.L.U32 UR34, UR48, 0x7, URZ ;  /* 0x0000000730227899 */ /* 0x000fc400080006ff */
[----:B------:R-:W-:Y:S02]  /*1e50*/  UIADD3.X UR61, UPT, UPT, URZ, UR43, URZ, UP3, !UPT ;  /* 0x0000002bff3d7290 */ /* 0x000fe40009ffe4ff */
[----:B------:R-:W-:Y:S02]  /*1e60*/  UIADD3 UR32, UPT, UPT, UR4, 0x4300, UR32 ;  /* 0x0000430004207890 */ /* 0x000fe4000fffe020 */
[----:B------:R-:W-:Y:S02]  /*1e70*/  UPRMT UR50, URZ, 0x5410, UR6 ;  /* 0x00005410ff327896 */ /* 0x000fe40008000006 */
[----:B------:R-:W-:Y:S02]  /*1e80*/  UIADD3.X UR59, UPT, UPT, URZ, UR43, URZ, UP2, !UPT ;  /* 0x0000002bff3b7290 */ /* 0x000fe400097fe4ff */
[----:B------:R-:W-:Y:S02]  /*1e90*/  UIADD3 UR24, UPT, UPT, UR4, 0x1a300, UR24 ;  /* 0x0001a30004187890 */ /* 0x000fe4000fffe018 */
[----:B------:R-:W-:-:S02]  /*1ea0*/  UPRMT UR49, URZ, 0x5410, UR5 ;  /* 0x00005410ff317896 */ /* 0x000fc40008000005 */
[----:B------:R-:W-:Y:S02]  /*1eb0*/  UIADD3.X UR57, UPT, UPT, URZ, UR43, URZ, UP1, !UPT ;  /* 0x0000002bff397290 */ /* 0x000fe40008ffe4ff */
[----:B------:R-:W-:Y:S02]  /*1ec0*/  ULOP3.LUT UR19, UR11, UR23, URZ, 0xfc, !UPT ;  /* 0x000000170b137292 */ /* 0x000fe4000f8efcff */
[----:B------:R-:W-:Y:S02]  /*1ed0*/  UIADD3 UR16, UPT, UPT, UR4, 0x30300, UR16 ;  /* 0x0003030004107890 */ /* 0x000fe4000fffe010 */
[----:B------:R-:W-:Y:S02]  /*1ee0*/  UIADD3.X UR55, UPT, UPT, URZ, UR43, URZ, UP0, !UPT ;  /* 0x0000002bff377290 */ /* 0x000fe400087fe4ff */
[----:B------:R-:W-:Y:S02]  /*1ef0*/  ULEA.HI UR11, UR7, UR11, URZ, 0x17 ;  /* 0x0000000b070b7291 */ /* 0x000fe4000f8fb8ff */
[----:B------:R-:W-:Y:S01]  /*1f00*/  UIADD3 UR8, UPT, UPT, UR4, 0x32f00, UR8 ;  /* 0x00032f0004087890 */ /* 0x000fe2000fffe008 */
[----:B------:R-:W-:Y:S01]  /*1f10*/  UMOV UR52, 0x0 ;  /* 0x0000000000347882 */ /* 0x000fe20000000000 */
[----:B------:R-:W-:Y:S01]  /*1f20*/  UMOV UR53, 0x10000000 ;  /* 0x1000000000357882 */ /* 0x000fe20000000000 */
[----:B------:R-:W-:Y:S01]  /*1f30*/  UMOV UR25, UR33 ;  /* 0x0000002100197c82 */ /* 0x000fe20008000000 */
[----:B------:R-:W-:Y:S01]  /*1f40*/  UMOV UR28, UR36 ;  /* 0x00000024001c7c82 */ /* 0x000fe20008000000 */
[----:B------:R-:W-:Y:S01]  /*1f50*/  UMOV UR18, URZ ;  /* 0x000000ff00127c82 */ /* 0x000fe20008000000 */
[----:B------:R-:W-:Y:S01]  /*1f60*/  UMOV UR26, UR34 ;  /* 0x00000022001a7c82 */ /* 0x000fe20008000000 */
[----:B------:R-:W-:Y:S01]  /*1f70*/  UMOV UR17, UR33 ;  /* 0x0000002100117c82 */ /* 0x000fe20008000000 */
[----:B------:R-:W-:Y:S01]  /*1f80*/  UMOV UR21, UR36 ;  /* 0x0000002400157c82 */ /* 0x000fe20008000000 */
[----:B------:R1:W-:Y:S01]  /*1f90*/  UTMALDG.3D.MULTICAST [UR32], [UR60], UR50, desc[UR52] ;  /* 0x000034203c0073b4 */ /* 0x0003e20008011832 */
[----:B------:R-:W-:Y:S01]  /*1fa0*/  UMOV UR9, UR33 ;  /* 0x0000002100097c82 */ /* 0x000fe20008000000 */
[----:B------:R-:W-:Y:S01]  /*1fb0*/  UMOV UR13, UR36 ;  /* 0x00000024000d7c82 */ /* 0x000fe20008000000 */
[----:B------:R-:W-:Y:S01]  /*1fc0*/  UMOV UR10, UR18 ;  /* 0x00000012000a7c82 */ /* 0x000fe20008000000 */
[----:B------:R1:W-:Y:S01]  /*1fd0*/  UTMALDG.3D.MULTICAST [UR24], [UR58], UR49, desc[UR52] ;  /* 0x000034183a0073b4 */ /* 0x0003e20008011831 */
[----:B------:R1:W-:Y:S01]  /*1fe0*/  UTMALDG.4D.MULTICAST [UR16], [UR56], UR50, desc[UR52] ;  /* 0x00003410380073b4 */ /* 0x0003e20008019832 */
[----:B------:R1:W-:Y:S02]  /*1ff0*/  UTMALDG.4D.MULTICAST [UR8], [UR54], UR49, desc[UR52] ;  /* 0x00003408360073b4 */ /* 0x0003e40008019831 */
[----:B-1----:R-:W-:Y:S01]  /*2000*/  NOP ;  /* 0x0000000000007918 */ /* 0x002fe20000000000 */
.L_x_33:
[----:B------:R-:W-:Y:S05]  /*2010*/  BSYNC.RECONVERGENT B0 ;  /* 0x0000000000007941 */ /* 0x000fea0003800200 */
.L_x_32:
[----:B------:R-:W-:Y:S01]  /*2020*/  UIADD3 UR48, UPT, UPT, UR48, 0x1, URZ ;  /* 0x0000000130307890 */ /* 0x000fe2000fffe0ff */
[----:B------:R-:W-:Y:S01]  /*2030*/  UMOV UR47, UR45 ;  /* 0x0000002d002f7c82 */ /* 0x000fe20008000000 */
[----:B------:R-:W-:Y:S02]  /*2040*/  UMOV UR50, UR41 ;  /* 0x0000002900327c82 */ /* 0x000fe40008000000 */
[----:B------:R-:W-:-:S09]  /*2050*/  UISETP.NE.AND UP0, UPT, UR48, UR41, UPT ;  /* 0x000000293000728c */ /* 0x000fd2000bf05270 */
[----:B------:R-:W-:Y:S05]  /*2060*/  BRA.U UP0, `(.L_x_34) ;  /* 0xfffffff900e07547 */ /* 0x000fea000b83ffff */
.L_x_26:
[----:B------:R-:W-:Y:S01]  /*2070*/  ULEA UR8, UR45, UR4, 0x3 ;  /* 0x000000042d087291 */ /* 0x000fe2000f8e18ff */
[----:B-1----:R-:W-:Y:S01]  /*2080*/  SHF.L.U32 R2, R15, 0x1f, RZ ;  /* 0x0000001f0f027819 */ /* 0x002fe200000006ff */
[----:B------:R-:W-:Y:S01]  /*2090*/  @!P1 SYNCS.ARRIVE.TRANS64.A1T0 RZ, [UR4+0xf8], RZ ;  /* 0x0000f8ffffff99a7 */ /* 0x000fe20008100004 */
[----:B------:R-:W-:-:S06]  /*20a0*/  UISETP.GT.AND UP0, UPT, UR40, UR31, UPT ;  /* 0x0000001f2800728c */ /* 0x000fcc000bf04270 */
[----:B------:R1:W1:Y:S03]  /*20b0*/  SYNCS.PHASECHK.TRANS64.TRYWAIT P1, [UR8+0x58], R2 ;  /* 0x00005802ff0075a7 */ /* 0x0002660008021108 */
[----:B------:R-:W-:Y:S05]  /*20c0*/  BRA.U !UP0, `(.L_x_35) ;  /* 0x0000000508247547 */ /* 0x000fea000b800000 */
[----:B------:R-:W-:Y:S01]  /*20d0*/  UIADD3 UR48, UPT, UPT, UR46, UR50, URZ ;  /* 0x000000322e307290 */ /* 0x000fe2000fffe0ff */
[----:B------:R-:W-:-:S11]  /*20e0*/  UMOV UR49, UR45 ;  /* 0x0000002d00317c82 */ /* 0x000fd60008000000 */
.L_x_43:
[----:B------:R-:W-:Y:S01]  /*20f0*/  ULEA UR33, UR49, UR4, 0x3 ;  /* 0x0000000431217291 */ /* 0x000fe2000f8e18ff */
[----:B--2---:R-:W-:Y:S01]  /*2100*/  @!P5 MOV R3, 0x4800 ;  /* 0x000048000003d802 */ /* 0x004fe20000000f00 */
[----:B-1----:R-:W-:Y:S10]  /*2110*/  @P1 BRA `(.L_x_36) ;  /* 0x00000000000c1947 */ /* 0x002ff40003800000 */
[----:B------:R-:W-:-:S04]  /*2120*/  SHF.L.U32 R4, R15, 0x1f, RZ ;  /* 0x0000001f0f047819 */ /* 0x000fc800000006ff */
[----:B------:R-:W1:Y:S02]  /*2130*/  SYNCS.PHASECHK.TRANS64.TRYWAIT P0, [UR33+0x58], R4 ;  /* 0x00005804ff0075a7 */ /* 0x000e640008001121 */
[----:B-1----:R-:W-:Y:S05]  /*2140*/  @!P0 BRA `(.L_x_37) ;  /* 0x000000c400a08947 */ /* 0x002fea0003800000 */
.L_x_36:
[----:B------:R2:W-:Y:S01]  /*2150*/  @!P5 SYNCS.ARRIVE.TRANS64 RZ, [UR33], R3 ;  /* 0x00000003ffffd9a7 */ /* 0x0005e20008000021 */
[----:B------:R-:W-:-:S04]  /*2160*/  ULOP3.LUT UR8, UR44, 0x2, URZ, 0xfc, !UPT ;  /* 0x000000022c087892 */ /* 0x000fc8000f8efcff */
[----:B------:R-:W-:-:S09]  /*2170*/  UISETP.NE.AND UP0, UPT, UR8, 0x2, UPT ;  /* 0x000000020800788c */ /* 0x000fd2000bf05270 */
[----:B------:R-:W-:Y:S05]  /*2180*/  BRA.U UP0, `(.L_x_38) ;  /* 0x0000000100047547 */ /* 0x000fea000b800000 */
[----:B------:R-:W-:Y:S05]  /*2190*/  BPT.TRAP 0x1 ;  /* 0x000000040000795c */ /* 0x000fea0000300000 */
.L_x_38:
[----:B------:R-:W-:Y:S04]  /*21a0*/  BSSY.RECONVERGENT B0, `(.L_x_39) ;  /* 0x0000003000007945 */ /* 0x000fe80003800200 */
[----:B------:R-:W-:Y:S05]  /*21b0*/  @P4 BRA `(.L_x_40) ;  /* 0x0000000000044947 */ /* 0x000fea0003800000 */
[----:B------:R-:W-:Y:S05]  /*21c0*/  BPT.TRAP 0x1 ;  /* 0x000000040000795c */ /* 0x000fea0000300000 */
.L_x_40:
[----:B------:R-:W-:Y:S05]  /*21d0*/  BSYNC.RECONVERGENT B0 ;  /* 0x0000000000007941 */ /* 0x000fea0003800200 */
.L_x_39:
        /* <DEDUP_REMOVED lines=9> */
[----:B------:R1:W1:Y:S01]  /*2270*/  SYNCS.PHASECHK.TRANS64.TRYWAIT P1, [UR8+0x58], R2 ;  /* 0x00005802ff0075a7 */ /* 0x0002620008021108 */
        /* <DEDUP_REMOVED lines=22> */
[----:B------:R-:W-:Y:S02]  /*23e0*/  ULEA.HI UR11, UR7, UR11, URZ, 0x17 ;  /* 0x0000000b070b7291 */ /* 0x000fe4000f8fb8ff */
[----:B------:R-:W-:Y:S02]  /*23f0*/  UIADD3 UR8, UPT, UPT, UR4, 0x32f00, UR8 ;  /* 0x00032f0004087890 */ /* 0x000fe4000fffe008 */
[----:B------:R-:W-:Y:S01]  /*2400*/  UIADD3.X UR55, UPT, UPT, URZ, UR43, URZ, UP0, !UPT ;  /* 0x0000002bff377290 */ /* 0x000fe200087fe4ff */
        /* <DEDUP_REMOVED lines=14> */
[----:B------:R1:W-:Y:S01]  /*24f0*/  UTMALDG.4D.MULTICAST [UR8], [UR54], UR47, desc[UR52] ;  /* 0x00003408360073b4 */ /* 0x0003e2000801982f */
[----:B------:R-:W-:Y:S01]  /*2500*/  NOP ;  /* 0x0000000000007918 */ /* 0x000fe20000000000 */
.L_x_42:
[----:B-1----:R-:W-:Y:S05]  /*2510*/  BSYNC.RECONVERGENT B0 ;  /* 0x0000000000007941 */ /* 0x002fea0003800200 */
.L_x_41:
[----:B------:R-:W-:Y:S01]  /*2520*/  UIADD3 UR50, UPT, UPT, UR50, 0x1, URZ ;  /* 0x0000000132327890 */ /* 0x000fe2000fffe0ff */
[----:B------:R-:W-:-:S03]  /*2530*/  UMOV UR49, UR45 ;  /* 0x0000002d00317c82 */ /* 0x000fc60008000000 */
[----:B------:R-:W-:-:S09]  /*2540*/  UISETP.NE.AND UP0, UPT, UR50, UR48, UPT ;  /* 0x000000303200728c */ /* 0x000fd2000bf05270 */
[----:B------:R-:W-:Y:S05]  /*2550*/  BRA.U UP0, `(.L_x_43) ;  /* 0xfffffff900e47547 */ /* 0x000fea000b83ffff */
.L_x_35:
[C---:B-1----:R-:W-:Y:S01]  /*2560*/  LEA R2, R14.reuse, UR4, 0x3 ;  /* 0x000000040e027c11 */ /* 0x042fe2000f8e18ff */
[----:B------:R-:W-:Y:S01]  /*2570*/  NOP ;  /* 0x0000000000007918 */ /* 0x000fe20000000000 */
[----:B--2---:R-:W-:Y:S02]  /*2580*/  SHF.L.U32 R3, R13, 0x1f, RZ ;  /* 0x0000001f0d037819 */ /* 0x004fe400000006ff */
[----:B------:R-:W-:Y:S02]  /*2590*/  LEA R4, R14, UR4, 0x4 ;  /* 0x000000040e047c11 */ /* 0x000fe4000f8e20ff */
[----:B------:R-:W1:Y:S02]  /*25a0*/  SYNCS.PHASECHK.TRANS64.TRYWAIT P0, [R2+URZ+0x100], R3 ;  /* 0x00010003020075a7 */ /* 0x000e6400080011ff */
[----:B-1----:R-:W-:Y:S05]  /*25b0*/  @!P0 BRA `(.L_x_44) ;  /* 0x000000c0009c8947 */ /* 0x002fea0003800000 */
.L_x_203:
[----:B------:R-:W3:Y:S01]  /*25c0*/  LDS.128 R4, [R4+0x170] ;  /* 0x0001700004047984 */ /* 0x000ee20000000c00 */
[----:B------:R-:W-:Y:S01]  /*25d0*/  ISETP.GE.AND P0, PT, R43, 0x1, PT ;  /* 0x000000012b00780c */ /* 0x000fe20003f06270 */
[----:B-1----:R-:W-:Y:S01]  /*25e0*/  VIADD R2, R2, 0x110 ;  /* 0x0000011002027836 */ /* 0x002fe20000000000 */
[----:B------:R-:W-:Y:S01]  /*25f0*/  @!PT LDS RZ, [RZ] ;  /* 0x00000000fffff984 */ /* 0x000fe20000000800 */
[----:B------:R-:W-:Y:S01]  /*2600*/  @!PT LDS RZ, [RZ] ;  /* 0x00000000fffff984 */ /* 0x000fe20000000800 */
[----:B------:R-:W-:Y:S01]  /*2610*/  @!PT LDS RZ, [RZ] ;  /* 0x00000000fffff984 */ /* 0x000fe20000000800 */
[----:B------:R-:W-:Y:S01]  /*2620*/  @!PT LDS RZ, [RZ] ;  /* 0x00000000fffff984 */ /* 0x000fe20000000800 */
[----:B------:R1:W-:Y:S06]  /*2630*/  MEMBAR.ALL.CTA ;  /* 0x0000000000007992 */ /* 0x0003ec0000008000 */
[----:B-1----:R-:W1:Y:S01]  /*2640*/  FENCE.VIEW.ASYNC.S ;  /* 0x00000000000073c6 */ /* 0x002e620000000000 */
[----:B------:R-:W-:-:S04]  /*2650*/  PRMT R2, RZ, 0x654, R2 ;  /* 0x00000654ff027816 */ /* 0x000fc80000000002 */
[----:B-1----:R1:W-:Y:S01]  /*2660*/  SYNCS.ARRIVE.TRANS64.RED.A1T0 RZ, [R2+URZ], RZ ;  /* 0x000000ff02ff79a7 */ /* 0x0023e200081004ff */
[----:B---3--:R-:W-:-:S13]  /*2670*/  LOP3.LUT P2, RZ, R6, 0x1, RZ, 0xc0, !PT ;  /* 0x0000000106ff7812 */ /* 0x008fda000784c0ff */
[----:B------:R-:W-:Y:S01]  /*2680*/  @P2 SHF.R.U32.HI R3, RZ, 0x10, R5 ;  /* 0x00000010ff032819 */ /* 0x000fe20000011605 */
[----:B------:R-:W-:Y:S01]  /*2690*/  VOTEU.ANY UP0, P2 ;  /* 0x0000000000ff7886 */ /* 0x000fe20001000100 */
[----:B------:R-:W-:Y:S02]  /*26a0*/  @P2 MOV R10, R4 ;  /* 0x00000004000a2202 */ /* 0x000fe40000000f00 */
[----:B------:R-:W-:Y:S02]  /*26b0*/  @P2 R2UR.BROADCAST UR8, R3 ;  /* 0x00000000030822ca */ /* 0x000fe400008e0000 */
[----:B------:R-:W-:-:S11]  /*26c0*/  @P2 LOP3.LUT R9, R5, 0xffff, RZ, 0xc0, !PT ;  /* 0x0000ffff05092812 */ /* 0x000fd600078ec0ff */
[----:B------:R-:W-:Y:S01]  /*26d0*/  @UP0 UMOV UR36, UR8 ;  /* 0x0000000800240c82 */ /* 0x000fe20008000000 */
[----:B-1----:R-:W-:Y:S05]  /*26e0*/  @!P0 BRA `(.L_x_45) ;  /* 0x0000000000b88947 */ /* 0x002fea0003800000 */
[----:B------:R-:W4:Y:S01]  /*26f0*/  LDC.64 R4, c[0x0][0xf18] ;  /* 0x0003c600ff047b82 */ /* 0x000f220000000a00 */
[----:B------:R-:W-:-:S07]  /*2700*/  ISETP.NE.AND P3, PT, R43, 0x1, PT ;  /* 0x000000012b00780c */ /* 0x000fce0003f65270 */
[----:B------:R-:W1:Y:S08]  /*2710*/  LDC.64 R6, c[0x0][0xf10] ;  /* 0x0003c400ff067b82 */ /* 0x000e700000000a00 */
[----:B------:R-:W2:Y:S08]  /*2720*/  LDC R16, c[0x0][0xf20] ;  /* 0x0003c800ff107b82 */ /* 0x000eb00000000800 */
[----:B------:R-:W3:Y:S01]  /*2730*/  LDC R17, c[0x0][0xf0c] ;  /* 0x0003c300ff117b82 */ /* 0x000ee20000000800 */
[----:B----4-:R-:W-:Y:S01]  /*2740*/  IMAD.HI.U32 R19, R0, R5, RZ ;  /* 0x0000000500137227 */ /* 0x010fe200078e00ff */
[----:B------:R-:W-:-:S03]  /*2750*/  ISETP.NE.AND P0, PT, R4, 0x1, PT ;  /* 0x000000010400780c */ /* 0x000fc60003f05270 */
[----:B------:R-:W-:-:S03]  /*2760*/  IMAD.HI.U32 R5, R9, R5, RZ ;  /* 0x0000000509057227 */ /* 0x000fc600078e00ff */
[----:B------:R-:W4:Y:S01]  /*2770*/  LDC.64 R2, c[0x0][0xf28] ;  /* 0x0003ca00ff027b82 */ /* 0x000f220000000a00 */
[----:B-1----:R-:W-:-:S04]  /*2780*/  IMAD.HI.U32 R20, R8, R6, RZ ;  /* 0x0000000608147227 */ /* 0x002fc800078e00ff */
[----:B------:R-:W-:Y:S01]  /*2790*/  IMAD.HI.U32 R21, R10, R6, RZ ;  /* 0x000000060a157227 */ /* 0x000fe200078e00ff */
[----:B------:R-:W-:Y:S02]  /*27a0*/  SHF.R.U32.HI R20, RZ, R7, R20 ;  /* 0x00000007ff147219 */ /* 0x000fe40000011614 */
[-C--:B--2---:R-:W-:Y:S02]  /*27b0*/  SHF.R.U32.HI R19, RZ, R16.reuse, R19 ;  /* 0x00000010ff137219 */ /* 0x084fe40000011613 */
[----:B------:R-:W-:Y:S02]  /*27c0*/  SHF.R.U32.HI R5, RZ, R16, R5 ;  /* 0x00000010ff057219 */ /* 0x000fe40000011605 */
[----:B------:R-:W-:Y:S02]  /*27d0*/  SEL R19, R0, R19, !P0 ;  /* 0x0000001300137207 */ /* 0x000fe40004000000 */
[----:B------:R-:W-:Y:S02]  /*27e0*/  SHF.R.U32.HI R21, RZ, R7, R21 ;  /* 0x00000007ff157219 */ /* 0x000fe40000011615 */
[----:B---3--:R-:W-:-:S02]  /*27f0*/  ISETP.NE.AND P1, PT, R17, 0x1, PT ;  /* 0x000000011100780c */ /* 0x008fc40003f25270 */
[----:B------:R-:W-:Y:S02]  /*2800*/  SEL R5, R9, R5, !P0 ;  /* 0x0000000509057207 */ /* 0x000fe40004000000 */
[----:B------:R-:W-:Y:S02]  /*2810*/  SEL R20, R8, R20, !P1 ;  /* 0x0000001408147207 */ /* 0x000fe40004800000 */
[----:B------:R-:W-:Y:S01]  /*2820*/  SEL R21, R10, R21, !P1 ;  /* 0x000000150a157207 */ /* 0x000fe20004800000 */
[----:B----4-:R-:W-:-:S04]  /*2830*/  IMAD.HI.U32 R18, R19, R2, RZ ;  /* 0x0000000213127227 */ /* 0x010fc800078e00ff */
[----:B------:R-:W-:Y:S01]  /*2840*/  IMAD.HI.U32 R6, R20, R2, RZ ;  /* 0x0000000214067227 */ /* 0x000fe200078e00ff */
[----:B------:R-:W-:-:S04]  /*2850*/  @P3 SHF.R.U32.HI R19, RZ, R3, R18 ;  /* 0x00000003ff133219 */ /* 0x000fc80000011612 */
[----:B------:R-:W-:Y:S01]  /*2860*/  @P3 SHF.R.U32.HI R20, RZ, R3, R6 ;  /* 0x00000003ff143219 */ /* 0x000fe20000011606 */
[----:B------:R-:W-:-:S04]  /*2870*/  IMAD R19, R43, R19, RZ ;  /* 0x000000132b137224 */ /* 0x000fc800078e02ff */
[----:B------:R-:W-:Y:S01]  /*2880*/  IMAD R6, R43, R20, RZ ;  /* 0x000000142b067224 */ /* 0x000fe200078e02ff */
[----:B------:R-:W-:-:S04]  /*2890*/  ISETP.GE.AND P0, PT, R5, R19, PT ;  /* 0x000000130500720c */ /* 0x000fc80003f06270 */
[----:B------:R-:W-:Y:S01]  /*28a0*/  ISETP.GE.OR P0, PT, R21, R6, P0 ;  /* 0x000000061500720c */ /* 0x000fe20000706670 */
[----:B------:R-:W-:-:S05]  /*28b0*/  IMAD.HI.U32 R6, R5, R2, RZ ;  /* 0x0000000205067227 */ /* 0x000fca00078e00ff */
[----:B------:R-:W-:-:S04]  /*28c0*/  SHF.R.U32.HI R6, RZ, R3, R6 ;  /* 0x00000003ff067219 */ /* 0x000fc80000011606 */
[----:B------:R-:W-:-:S03]  /*28d0*/  SEL R6, R5, R6, !P3 ;  /* 0x0000000605067207 */ /* 0x000fc60005800000 */
[----:B------:R-:W-:-:S04]  /*28e0*/  @!P0 IMAD.HI.U32 R7, R21, R2, RZ ;  /* 0x0000000215078227 */ /* 0x000fc800078e00ff */
[----:B------:R-:W-:Y:S01]  /*28f0*/  IMAD.MOV R2, RZ, RZ, -R6 ;  /* 0x000000ffff027224 */ /* 0x000fe200078e0a06 */
[----:B------:R-:W-:Y:S02]  /*2900*/  @!P0 SHF.R.U32.HI R3, RZ, R3, R7 ;  /* 0x00000003ff038219 */ /* 0x000fe40000011607 */
[----:B------:R-:W-:Y:S01]  /*2910*/  IADD3 R7, PT, PT, -R5, RZ, RZ ;  /* 0x000000ff05077210 */ /* 0x000fe20007ffe1ff */
[----:B------:R-:W-:Y:S01]  /*2920*/  IMAD R2, R43, R2, R5 ;  /* 0x000000022b027224 */ /* 0x000fe200078e0205 */
[----:B------:R-:W-:-:S03]  /*2930*/  @!P0 SEL R3, R21, R3, !P3 ;  /* 0x0000000315038207 */ /* 0x000fc60005800000 */
[----:B------:R-:W-:Y:S02]  /*2940*/  IMAD R7, R4, R7, R9 ;  /* 0x0000000704077224 */ /* 0x000fe400078e0209 */
[--C-:B------:R-:W-:Y:S02]  /*2950*/  @!P0 IMAD.IADD R6, R6, 0x1, -R3.reuse ;  /* 0x0000000106068824 */ /* 0x100fe400078e0a03 */
[----:B------:R-:W-:Y:S01]  /*2960*/  @!P0 IMAD R3, R2, R20, R3 ;  /* 0x0000001402038224 */ /* 0x000fe200078e0203 */
[----:B------:R-:W-:Y:S01]  /*2970*/  IADD3 R2, PT, PT, -R21, RZ, RZ ;  /* 0x000000ff15027210 */ /* 0x000fe20007ffe1ff */
[----:B------:R-:W-:Y:S02]  /*2980*/  @!P0 IMAD R5, R43, R6, R21 ;  /* 0x000000062b058224 */ /* 0x000fe400078e0215 */
[----:B------:R-:W-:Y:S02]  /*2990*/  @!P0 IMAD.MOV.U32 R21, RZ, RZ, R3 ;  /* 0x000000ffff158224 */ /* 0x000fe400078e0003 */
[----:B------:R-:W-:-:S02]  /*29a0*/  IMAD R2, R17, R2, R10 ;  /* 0x0000000211027224 */ /* 0x000fc400078e020a */
[----:B------:R-:W-:Y:S02]  /*29b0*/  IMAD R9, R5, R4, R7 ;  /* 0x0000000405097224 */ /* 0x000fe400078e0207 */
[----:B------:R-:W-:Y:S02]  /*29c0*/  IMAD R10, R21, R17, R2 ;  /* 0x00000011150a7224 */ /* 0x000fe400078e0202 */
.L_x_45:
[----:B------:R-:W1:Y:S02]  /*29d0*/  LDCU UR8, c[0x0][0xf30] ;  /* 0x0001e600ff0877ac */ /* 0x000e640008000800 */
[----:B-1----:R-:W-:-:S09]  /*29e0*/  UISETP.NE.AND UP0, UPT, UR8, 0x1, UPT ;  /* 0x000000010800788c */ /* 0x002fd2000bf05270 */
[----:B------:R-:W-:Y:S05]  /*29f0*/  BRA.U UP0, `(.L_x_46) ;  /* 0x0000000100407547 */ /* 0x000fea000b800000 */
[----:B------:R-:W1:Y:S08]  /*2a00*/  LDC.64 R4, c[0x0][0xf10] ;  /* 0x0003c400ff047b82 */ /* 0x000e700000000a00 */
[----:B------:R-:W2:Y:S08]  /*2a10*/  LDC.64 R2, c[0x0][0xf18] ;  /* 0x0003c600ff027b82 */ /* 0x000eb00000000a00 */
[----:B------:R-:W3:Y:S08]  /*2a20*/  LDC R6, c[0x0][0xf20] ;  /* 0x0003c800ff067b82 */ /* 0x000ef00000000800 */
[----:B------:R-:W4:Y:S01]  /*2a30*/  LDC R7, c[0x0][0xf0c] ;  /* 0x0003c300ff077b82 */ /* 0x000f220000000800 */
[----:B-1----:R-:W-:-:S05]  /*2a40*/  IMAD.HI.U32 R4, R10, R4, RZ ;  /* 0x000000040a047227 */ /* 0x002fca00078e00ff */
[----:B------:R-:W-:Y:S01]  /*2a50*/  SHF.R.U32.HI R4, RZ, R5, R4 ;  /* 0x00000005ff047219 */ /* 0x000fe20000011604 */
[----:B--2---:R-:W-:Y:S01]  /*2a60*/  IMAD.HI.U32 R3, R9, R3, RZ ;  /* 0x0000000309037227 */ /* 0x004fe200078e00ff */
[----:B------:R-:W-:-:S04]  /*2a70*/  ISETP.NE.AND P0, PT, R2, 0x1, PT ;  /* 0x000000010200780c */ /* 0x000fc80003f05270 */
[----:B---3--:R-:W-:-:S04]  /*2a80*/  SHF.R.U32.HI R3, RZ, R6, R3 ;  /* 0x00000006ff037219 */ /* 0x008fc80000011603 */
[----:B------:R-:W-:Y:S02]  /*2a90*/  SEL R3, R9, R3, !P0 ;  /* 0x0000000309037207 */ /* 0x000fe40004000000 */
[----:B----4-:R-:W-:-:S04]  /*2aa0*/  ISETP.NE.AND P1, PT, R7, 0x1, PT ;  /* 0x000000010700780c */ /* 0x010fc80003f25270 */
[----:B------:R-:W-:-:S05]  /*2ab0*/  SEL R4, R10, R4, !P1 ;  /* 0x000000040a047207 */ /* 0x000fca0004800000 */
[----:B------:R-:W-:Y:S02]  /*2ac0*/  IMAD.IADD R5, R3, 0x1, -R4 ;  /* 0x0000000103057824 */ /* 0x000fe400078e0a04 */
[----:B------:R-:W-:Y:S02]  /*2ad0*/  IMAD.IADD R3, R4, 0x1, -R3 ;  /* 0x0000000104037824 */ /* 0x000fe400078e0a03 */
[----:B------:R-:W-:Y:S02]  /*2ae0*/  IMAD R10, R5, R7, R10 ;  /* 0x00000007050a7224 */ /* 0x000fe400078e020a */
[----:B------:R-:W-:-:S07]  /*2af0*/  IMAD R9, R3, R2, R9 ;  /* 0x0000000203097224 */ /* 0x000fce00078e0209 */
.L_x_46:
[----:B------:R-:W-:Y:S01]  /*2b00*/  VIADD R14, R14, 0x1 ;  /* 0x000000010e0e7836 */ /* 0x000fe20000000000 */
[----:B------:R-:W-:Y:S01]  /*2b10*/  PLOP3.LUT P1, PT, PT, PT, PT, 0x80, 0x8 ;  /* 0x000000000008781c */ /* 0x000fe20003f2f070 */
[----:B------:R-:W-:Y:S02]  /*2b20*/  VIADD R2, R10, UR39 ;  /* 0x000000270a027c36 */ /* 0x000fe40008000000 */
[----:B------:R-:W-:Y:S01]  /*2b30*/  VIADD R3, R9, UR38 ;  /* 0x0000002609037c36 */ /* 0x000fe20008000000 */
[----:B------:R-:W-:Y:S02]  /*2b40*/  ISETP.NE.AND P0, PT, R14, 0x2, PT ;  /* 0x000000020e00780c */ /* 0x000fe40003f05270 */
[----:B------:R-:W-:Y:S02]  /*2b50*/  R2UR UR20, R2 ;  /* 0x00000000021472ca */ /* 0x000fe400000e0000 */
[----:B------:R-:W-:Y:S02]  /*2b60*/  SEL R2, RZ, 0x1, P0 ;  /* 0x00000001ff027807 */ /* 0x000fe40000000000 */
[----:B------:R-:W-:-:S02]  /*2b70*/  R2UR UR12, R3 ;  /* 0x00000000030c72ca */ /* 0x000fc400000e0000 */
[----:B------:R-:W-:Y:S02]  /*2b80*/  LOP3.LUT R13, R13, R2, RZ, 0x3c, !PT ;  /* 0x000000020d0d7212 */ /* 0x000fe400078e3cff */
[----:B------:R-:W-:Y:S01]  /*2b90*/  SEL R14, R14, RZ, P0 ;  /* 0x000000ff0e0e7207 */ /* 0x000fe20000000000 */
[----:B------:R-:W-:Y:S10]  /*2ba0*/  @P2 BRA `(.L_x_47) ;  /* 0xffffffec00982947 */ /* 0x000ff4000383ffff */
[----:B------:R-:W-:Y:S01]  /*2bb0*/  UIADD3 UR4, UPT, UPT, UR4, 0x58, URZ ;  /* 0x0000005804047890 */ /* 0x000fe2000fffe0ff */
[----:B------:R-:W-:-:S03]  /*2bc0*/  SHF.L.U32 R2, R15, 0x1f, RZ ;  /* 0x0000001f0f027819 */ /* 0x000fc600000006ff */
[----:B------:R-:W-:-:S09]  /*2bd0*/  ULEA UR5, UR45, UR4, 0x3 ;  /* 0x000000042d057291 */ /* 0x000fd2000f8e18ff */
[----:B------:R-:W1:Y:S02]  /*2be0*/  SYNCS.PHASECHK.TRANS64.TRYWAIT P0, [UR5], R2 ;  /* 0x00000002ff0075a7 */ /* 0x000e640008001105 */
[----:B-1----:R-:W-:Y:S05]  /*2bf0*/  @!P0 BRA `(.L_x_48) ;  /* 0x000000bc00208947 */ /* 0x002fea0003800000 */
.L_x_205:
[----:B------:R-:W-:-:S04]  /*2c00*/  UIADD3 UR6, UPT, UPT, UR45, 0x1, URZ ;  /* 0x000000012d067890 */ /* 0x000fc8000fffe0ff */
[----:B------:R-:W-:-:S04]  /*2c10*/  UISETP.NE.AND UP0, UPT, UR6, 0xb, UPT ;  /* 0x0000000b0600788c */ /* 0x000fc8000bf05270 */
[----:B------:R-:W-:Y:S02]  /*2c20*/  USEL UR7, URZ, 0x1, UP0 ;  /* 0x00000001ff077887 */ /* 0x000fe40008000000 */
[----:B------:R-:W-:-:S04]  /*2c30*/  USEL UR6, UR6, URZ, UP0 ;  /* 0x000000ff06067287 */ /* 0x000fc80008000000 */
[----:B------:R-:W-:Y:S01]  /*2c40*/  ULEA UR5, UR6, UR4, 0x3 ;  /* 0x0000000406057291 */ /* 0x000fe2000f8e18ff */
[----:B-1----:R-:W-:-:S04]  /*2c50*/  LOP3.LUT R2, R15, UR7, RZ, 0x3c, !PT ;  /* 0x000000070f027c12 */ /* 0x002fc8000f8e3cff */
[----:B------:R-:W-:-:S04]  /*2c60*/  SHF.L.U32 R3, R2, 0x1f, RZ ;  /* 0x0000001f02037819 */ /* 0x000fc800000006ff */
[----:B------:R-:W1:Y:S02]  /*2c70*/  SYNCS.PHASECHK.TRANS64.TRYWAIT P0, [UR5], R3 ;  /* 0x00000003ff0075a7 */ /* 0x000e640008001105 */
[----:B-1----:R-:W-:Y:S05]  /*2c80*/  @!P0 BRA `(.L_x_49) ;  /* 0x000000bc00148947 */ /* 0x002fea0003800000 */
.L_x_207:
[----:B------:R-:W-:-:S04]  /*2c90*/  UIADD3 UR6, UPT, UPT, UR6, 0x1, URZ ;  /* 0x0000000106067890 */ /* 0x000fc8000fffe0ff */
[----:B------:R-:W-:-:S04]  /*2ca0*/  UISETP.NE.AND UP0, UPT, UR6, 0xb, UPT ;  /* 0x0000000b0600788c */ /* 0x000fc8000bf05270 */
[----:B------:R-:W-:Y:S02]  /*2cb0*/  USEL UR7, URZ, 0x1, UP0 ;  /* 0x00000001ff077887 */ /* 0x000fe40008000000 */
[----:B------:R-:W-:-:S04]  /*2cc0*/  USEL UR6, UR6, URZ, UP0 ;  /* 0x000000ff06067287 */ /* 0x000fc80008000000 */
[----:B------:R-:W-:Y:S01]  /*2cd0*/  ULEA UR5, UR6, UR4, 0x3 ;  /* 0x0000000406057291 */ /* 0x000fe2000f8e18ff */
[----:B------:R-:W-:-:S04]  /*2ce0*/  LOP3.LUT R2, R2, UR7, RZ, 0x3c, !PT ;  /* 0x0000000702027c12 */ /* 0x000fc8000f8e3cff */
[----:B-1----:R-:W-:-:S04]  /*2cf0*/  SHF.L.U32 R3, R2, 0x1f, RZ ;  /* 0x0000001f02037819 */ /* 0x002fc800000006ff */
[----:B------:R-:W1:Y:S02]  /*2d00*/  SYNCS.PHASECHK.TRANS64.TRYWAIT P0, [UR5], R3 ;  /* 0x00000003ff0075a7 */ /* 0x000e640008001105 */
[----:B-1----:R-:W-:Y:S05]  /*2d10*/  @!P0 BRA `(.L_x_50) ;  /* 0x000000bc00088947 */ /* 0x002fea0003800000 */
.L_x_209:
        /* <DEDUP_REMOVED lines=9> */
.L_x_211:
        /* <DEDUP_REMOVED lines=9> */
.L_x_213:
        /* <DEDUP_REMOVED lines=9> */
.L_x_215:
        /* <DEDUP_REMOVED lines=9> */
.L_x_217:
        /* <DEDUP_REMOVED lines=9> */
.L_x_219:
        /* <DEDUP_REMOVED lines=9> */
.L_x_221:
        /* <DEDUP_REMOVED lines=9> */
.L_x_223:
[----:B------:R-:W-:-:S04]  /*3110*/  UIADD3 UR6, UPT, UPT, UR6, 0x1, URZ ;  /* 0x0000000106067890 */ /* 0x000fc8000fffe0ff */
[----:B------:R-:W-:-:S04]  /*3120*/  UISETP.NE.AND UP0, UPT, UR6, 0xb, UPT ;  /* 0x0000000b0600788c */ /* 0x000fc8000bf05270 */
[----:B------:R-:W-:Y:S02]  /*3130*/  USEL UR5, URZ, 0x1, UP0 ;  /* 0x00000001ff057887 */ /* 0x000fe40008000000 */
[----:B------:R-:W-:-:S04]  /*3140*/  USEL UR6, UR6, URZ, UP0 ;  /* 0x000000ff06067287 */ /* 0x000fc80008000000 */
[----:B------:R-:W-:Y:S01]  /*3150*/  ULEA UR6, UR6, UR4, 0x3 ;  /* 0x0000000406067291 */ /* 0x000fe2000f8e18ff */
[----:B------:R-:W-:-:S04]  /*3160*/  LOP3.LUT R2, R2, UR5, RZ, 0x3c, !PT ;  /* 0x0000000502027c12 */ /* 0x000fc8000f8e3cff */
[----:B------:R-:W-:Y:S01]  /*3170*/  SHF.L.U32 R2, R2, 0x1f, RZ ;  /* 0x0000001f02027819 */ /* 0x000fe200000006ff */
[----:B-1--4-:R-:W-:-:S07]  /*3180*/  IMAD.U32 R0, RZ, RZ, UR6 ;  /* 0x00000006ff007e24 */ /* 0x012fce000f8e00ff */
.L_x_58:
[----:B-1----:R1:W2:Y:S02]  /*3190*/  SYNCS.PHASECHK.TRANS64.TRYWAIT P0, [R0+URZ], R2 ;  /* 0x00000002000075a7 */ /* 0x0022a400080011ff */
[----:B--2---:R-:W-:Y:S05]  /*31a0*/  @!P0 NANOSLEEP.SYNCS 0x989680 ;  /* 0x009896800000895d */ /* 0x004fea0003900000 */
[----:B------:R-:W2:Y:S02]  /*31b0*/  @!P0 SYNCS.PHASECHK.TRANS64 P0, [R0+URZ], R2 ;  /* 0x00000002000085a7 */ /* 0x000ea400080010ff */
[----:B--2---:R-:W-:Y:S05]  /*31c0*/  @P0 EXIT ;  /* 0x000000000000094d */ /* 0x004fea0003800000 */
[----:B------:R-:W-:Y:S05]  /*31d0*/  BRA `(.L_x_58) ;  /* 0xfffffffc00ec7947 */ /* 0x000fea000383ffff */
.L_x_23:
[----:B------:R-:W-:-:S04]  /*31e0*/  UISETP.NE.AND UP0, UPT, UR37, URZ, UPT ;  /* 0x000000ff2500728c */ /* 0x000fc8000bf05270 */
[----:B------:R-:W-:-:S09]  /*31f0*/  UISETP.NE.OR UP0, UPT, UR13, 0x1, UP0 ;  /* 0x000000010d00788c */ /* 0x000fd20008705670 */
[----:B------:R-:W-:Y:S05]  /*3200*/  BRA.U UP0, `(.L_x_59) ;  /* 0x0000000500487547 */ /* 0x000fea000b800000 */
[----:B------:R-:W-:Y:S01]  /*3210*/  ISETP.GE.U32.AND P2, PT, R2, 0x4, PT ;  /* 0x000000040200780c */ /* 0x000fe20003f46070 */
[----:B------:R-:W-:Y:S01]  /*3220*/  IMAD.MOV.U32 R12, RZ, RZ, 0x1 ;  /* 0x00000001ff0c7424 */ /* 0x000fe200078e00ff */
[----:B------:R-:W-:Y:S02]  /*3230*/  CS2R R10, SRZ ;  /* 0x00000000000a7805 */ /* 0x000fe4000001ff00 */
[----:B------:R-:W-:Y:S01]  /*3240*/  CS2R R8, SRZ ;  /* 0x0000000000087805 */ /* 0x000fe2000001ff00 */
[----:B------:R-:W-:Y:S01]  /*3250*/  UMOV UR4, 0x400 ;  /* 0x0000040000047882 */ /* 0x000fe20000000000 */
[----:B------:R-:W-:Y:S01]  /*3260*/  UMOV UR6, URZ ;  /* 0x000000ff00067c82 */ /* 0x000fe20008000000 */
[----:B------:R-:W-:-:S12]  /*3270*/  ULEA UR37, UR37, UR4, 0x18 ;  /* 0x0000000425257291 */ /* 0x000fd8000f8ec0ff */
.L_x_63:
[----:B------:R-:W-:Y:S02]  /*3280*/  LEA R0, R8, UR37, 0x3 ;  /* 0x0000002508007c11 */ /* 0x000fe4000f8e18ff */
[----:B------:R-:W-:-:S03]  /*3290*/  SHF.L.U32 R4, R9, 0x1f, RZ ;  /* 0x0000001f09047819 */ /* 0x000fc600000006ff */
[----:B------:R-:W-:Y:S01]  /*32a0*/  VIADD R5, R0, 0x150 ;  /* 0x0000015000057836 */ /* 0x000fe20000000000 */
[----:B------:R-:W2:Y:S02]  /*32b0*/  SYNCS.PHASECHK.TRANS64.TRYWAIT P0, [R0+URZ+0x140], R4 ;  /* 0x00014004000075a7 */ /* 0x000ea400080011ff */
[----:B--2---:R-:W-:Y:S05]  /*32c0*/  @!P0 BRA `(.L_x_60) ;  /* 0x000000b8005c8947 */ /* 0x004fea0003800000 */
.L_x_224:
[----:B------:R-:W-:Y:S01]  /*32d0*/  ULEA UR5, UR6, UR37, 0x3 ;  /* 0x0000002506057291 */ /* 0x000fe2000f8e18ff */
[----:B--2---:R-:W-:Y:S01]  /*32e0*/  PRMT R0, RZ, 0x654, R5 ;  /* 0x00000654ff007816 */ /* 0x004fe20000000005 */
[----:B------:R-:W-:Y:S01]  /*32f0*/  @!P2 IMAD.MOV.U32 R4, RZ, RZ, 0x10 ;  /* 0x00000010ff04a424 */ /* 0x000fe200078e00ff */
[----:B------:R-:W-:Y:S01]  /*3300*/  SHF.L.U32 R5, R12, 0x1f, RZ ;  /* 0x0000001f0c057819 */ /* 0x000fe200000006ff */
[----:B------:R-:W-:Y:S01]  /*3310*/  UIADD3 UR4, UPT, UPT, UR5, 0x100, URZ ;  /* 0x0000010005047890 */ /* 0x000fe2000fffe0ff */
[----:B------:R2:W-:Y:S05]  /*3320*/  SYNCS.ARRIVE.TRANS64.RED.A1T0 RZ, [R0+URZ], RZ ;  /* 0x000000ff00ff79a7 */ /* 0x0005ea00081004ff */
[----:B------:R-:W-:Y:S01]  /*3330*/  IMAD.U32 R6, RZ, RZ, UR4 ;  /* 0x00000004ff067e24 */ /* 0x000fe2000f8e00ff */
[----:B------:R-:W3:Y:S04]  /*3340*/  SYNCS.PHASECHK.TRANS64.TRYWAIT P0, [UR5+0x110], R5 ;  /* 0x00011005ff0075a7 */ /* 0x000ee80008001105 */
[----:B------:R-:W-:Y:S01]  /*3350*/  PRMT R6, R2, 0x654, R6 ;  /* 0x0000065402067816 */ /* 0x000fe20000000006 */
[----:B--23--:R-:W-:Y:S06]  /*3360*/  @!P0 BRA `(.L_x_61) ;  /* 0x000000b800488947 */ /* 0x00cfec0003800000 */
.L_x_226:
[----:B------:R-:W-:Y:S01]  /*3370*/  ULEA UR4, UR6, UR37, 0x4 ;  /* 0x0000002506047291 */ /* 0x000fe2000f8e20ff */
[----:B------:R-:W-:Y:S01]  /*3380*/  SEL R3, R6, R3, !P2 ;  /* 0x0000000306037207 */ /* 0x000fe20005000000 */
[----:B------:R-:W-:Y:S01]  /*3390*/  UIADD3 UR5, UPT, UPT, UR5, 0x100, URZ ;  /* 0x0000010005057890 */ /* 0x000fe2000fffe0ff */
[----:B--2---:R-:W-:Y:S01]  /*33a0*/  LEA R0, R11, UR37, 0x3 ;  /* 0x000000250b007c11 */ /* 0x004fe2000f8e18ff */
[----:B------:R-:W-:Y:S01]  /*33b0*/  UIADD3 UR4, UPT, UPT, UR4, 0x170, URZ ;  /* 0x0000017004047890 */ /* 0x000fe2000fffe0ff */
[----:B------:R2:W-:Y:S01]  /*33c0*/  @!P2 SYNCS.ARRIVE.TRANS64.RED RZ, [R3+URZ], R4 ;  /* 0x0000000403ffa9a7 */ /* 0x0005e200080004ff */
[----:B------:R-:W-:Y:S01]  /*33d0*/  UIADD3 UR6, UPT, UPT, UR6, 0x1, URZ ;  /* 0x0000000106067890 */ /* 0x000fe2000fffe0ff */
[----:B------:R-:W-:-:S03]  /*33e0*/  VIADD R8, R8, 0x1 ;  /* 0x0000000108087836 */ /* 0x000fc60000000000 */
[----:B------:R-:W-:Y:S02]  /*33f0*/  UISETP.NE.AND UP0, UPT, UR6, 0x2, UPT ;  /* 0x000000020600788c */ /* 0x000fe4000bf05270 */
[----:B------:R-:W-:Y:S01]  /*3400*/  ISETP.NE.AND P0, PT, R8, 0x2, PT ;  /* 0x000000020800780c */ /* 0x000fe20003f05270 */
[----:B------:R-:W-:Y:S06]  /*3410*/  UGETNEXTWORKID.BROADCAST [UR4], [UR5] ;  /* 0x00000000040073ca */ /* 0x000fec0008000100 */
[----:B------:R-:W-:Y:S02]  /*3420*/  USEL UR4, URZ, 0x1, UP0 ;  /* 0x00000001ff047887 */ /* 0x000fe40008000000 */
[----:B------:R-:W-:-:S04]  /*3430*/  USEL UR6, UR6, URZ, UP0 ;  /* 0x000000ff06067287 */ /* 0x000fc80008000000 */
[----:B------:R-:W-:Y:S02]  /*3440*/  LOP3.LUT R12, R12, UR4, RZ, 0x3c, !PT ;  /* 0x000000040c0c7c12 */ /* 0x000fe4000f8e3cff */
[----:B--2---:R-:W-:-:S04]  /*3450*/  SHF.L.U32 R4, R10, 0x1f, RZ ;  /* 0x0000001f0a047819 */ /* 0x004fc800000006ff */
[----:B------:R-:W2:Y:S02]  /*3460*/  SYNCS.PHASECHK.TRANS64.TRYWAIT P1, [R0+URZ+0x100], R4 ;  /* 0x00010004000075a7 */ /* 0x000ea400080211ff */
[----:B--2---:R-:W-:Y:S05]  /*3470*/  @!P1 BRA `(.L_x_62) ;  /* 0x000000b8001c9947 */ /* 0x004fea0003800000 */
.L_x_227:
[C---:B--2---:R-:W-:Y:S01]  /*3480*/  LEA R4, R11.reuse, UR37, 0x4 ;  /* 0x000000250b047c11 */ /* 0x044fe2000f8e20ff */
[----:B------:R-:W-:Y:S01]  /*3490*/  VIADD R0, R0, 0x110 ;  /* 0x0000011000007836 */ /* 0x000fe20000000000 */
[----:B------:R-:W-:Y:S01]  /*34a0*/  SEL R8, R8, RZ, P0 ;  /* 0x000000ff08087207 */ /* 0x000fe20000000000 */
[----:B------:R-:W-:-:S03]  /*34b0*/  VIADD R11, R11, 0x1 ;  /* 0x000000010b0b7836 */ /* 0x000fc60000000000 */
[----:B------:R-:W2:Y:S01]  /*34c0*/  LDS.128 R4, [R4+0x170] ;  /* 0x0001700004047984 */ /* 0x000ea20000000c00 */
[----:B------:R-:W-:Y:S02]  /*34d0*/  PRMT R0, RZ, 0x654, R0 ;  /* 0x00000654ff007816 */ /* 0x000fe40000000000 */
[C---:B------:R-:W-:Y:S01]  /*34e0*/  ISETP.NE.AND P1, PT, R11.reuse, 0x2, PT ;  /* 0x000000020b00780c */ /* 0x040fe20003f25270 */
[----:B------:R-:W-:Y:S01]  /*34f0*/  @!PT LDS RZ, [RZ] ;  /* 0x00000000fffff984 */ /* 0x000fe20000000800 */
[----:B------:R-:W-:Y:S01]  /*3500*/  @!PT LDS RZ, [RZ] ;  /* 0x00000000fffff984 */ /* 0x000fe20000000800 */
[----:B------:R-:W-:Y:S01]  /*3510*/  @!PT LDS RZ, [RZ] ;  /* 0x00000000fffff984 */ /* 0x000fe20000000800 */
[----:B------:R-:W-:Y:S01]  /*3520*/  @!PT LDS RZ, [RZ] ;  /* 0x00000000fffff984 */ /* 0x000fe20000000800 */
[----:B------:R3:W-:Y:S06]  /*3530*/  MEMBAR.ALL.CTA ;  /* 0x0000000000007992 */ /* 0x0007ec0000008000 */
[----:B---3--:R-:W3:Y:S01]  /*3540*/  FENCE.VIEW.ASYNC.S ;  /* 0x00000000000073c6 */ /* 0x008ee20000000000 */
[----:B------:R-:W-:Y:S01]  /*3550*/  SEL R11, R11, RZ, P1 ;  /* 0x000000ff0b0b7207 */ /* 0x000fe20000800000 */
[----:B---3--:R3:W-:Y:S01]  /*3560*/  SYNCS.ARRIVE.TRANS64.RED.A1T0 RZ, [R0+URZ], RZ ;  /* 0x000000ff00ff79a7 */ /* 0x0087e200081004ff */
[----:B--2---:R-:W-:-:S02]  /*3570*/  LOP3.LUT P3, RZ, R6, 0x1, RZ, 0xc0, !PT ;  /* 0x0000000106ff7812 */ /* 0x004fc4000786c0ff */
[----:B------:R-:W-:-:S04]  /*3580*/  SEL R4, RZ, 0x1, P1 ;  /* 0x00000001ff047807 */ /* 0x000fc80000800000 */
[----:B------:R-:W-:Y:S02]  /*3590*/  LOP3.LUT R10, R10, R4, RZ, 0x3c, !PT ;  /* 0x000000040a0a7212 */ /* 0x000fe400078e3cff */
[----:B---3--:R-:W-:-:S04]  /*35a0*/  SEL R0, RZ, 0x1, P0 ;  /* 0x00000001ff007807 */ /* 0x008fc80000000000 */
[----:B------:R-:W-:Y:S01]  /*35b0*/  LOP3.LUT R9, R9, R0, RZ, 0x3c, !PT ;  /* 0x0000000009097212 */ /* 0x000fe200078e3cff */
[----:B------:R-:W-:Y:S06]  /*35c0*/  @P3 BRA `(.L_x_63) ;  /* 0xfffffffc002c3947 */ /* 0x000fec000383ffff */
[----:B------:R-:W-:Y:S01]  /*35d0*/  ULEA UR5, UR6, UR37, 0x3 ;  /* 0x0000002506057291 */ /* 0x000fe2000f8e18ff */
[----:B------:R-:W-:-:S08]  /*35e0*/  SHF.L.U32 R2, R12, 0x1f, RZ ;  /* 0x0000001f0c027819 */ /* 0x000fd000000006ff */
[----:B------:R-:W2:Y:S02]  /*35f0*/  SYNCS.PHASECHK.TRANS64 P0, [UR5+0x110], R2 ;  /* 0x00011002ff0075a7 */ /* 0x000ea40008001005 */
[----:B--2---:R-:W-:Y:S05]  /*3600*/  @P0 BRA `(.L_x_64) ;  /* 0x0000000000080947 */ /* 0x004fea0003800000 */
[----:B------:R-:W2:Y:S02]  /*3610*/  SYNCS.PHASECHK.TRANS64.TRYWAIT P0, [UR5+0x110], R2 ;  /* 0x00011002ff0075a7 */ /* 0x000ea40008001105 */
[----:B--2---:R-:W-:Y:S05]  /*3620*/  @!P0 BRA `(.L_x_65) ;  /* 0x000000b400c48947 */ /* 0x004fea0003800000 */
.L_x_64:
[----:B------:R-:W-:-:S04]  /*3630*/  UIADD3 UR4, UPT, UPT, UR6, 0x1, URZ ;  /* 0x0000000106047890 */ /* 0x000fc8000fffe0ff */
[----:B------:R-:W-:-:S04]  /*3640*/  UISETP.NE.AND UP0, UPT, UR4, 0x2, UPT ;  /* 0x000000020400788c */ /* 0x000fc8000bf05270 */
[----:B------:R-:W-:Y:S02]  /*3650*/  USEL UR7, URZ, 0x1, UP0 ;  /* 0x00000001ff077887 */ /* 0x000fe40008000000 */
[----:B------:R-:W-:-:S04]  /*3660*/  USEL UR4, UR4, URZ, UP0 ;  /* 0x000000ff04047287 */ /* 0x000fc80008000000 */
[----:B------:R-:W-:Y:S01]  /*3670*/  ULEA UR4, UR4, UR37, 0x3 ;  /* 0x0000002504047291 */ /* 0x000fe2000f8e18ff */
[----:B--2---:R-:W-:-:S04]  /*3680*/  LOP3.LUT R2, R12, UR7, RZ, 0x3c, !PT ;  /* 0x000000070c027c12 */ /* 0x004fc8000f8e3cff */
[----:B------:R-:W-:-:S04]  /*3690*/  SHF.L.U32 R0, R2, 0x1f, RZ ;  /* 0x0000001f02007819 */ /* 0x000fc800000006ff */
[----:B------:R-:W2:Y:S02]  /*36a0*/  SYNCS.PHASECHK.TRANS64 P0, [UR4+0x110], R0 ;  /* 0x00011000ff0075a7 */ /* 0x000ea40008001004 */
[----:B-12---:R-:W-:Y:S05]  /*36b0*/  @P0 EXIT ;  /* 0x000000000000094d */ /* 0x006fea0003800000 */
[----:B------:R-:W-:Y:S02]  /*36c0*/  SHF.L.U32 R2, R2, 0x1f, RZ ;  /* 0x0000001f02027819 */ /* 0x000fe400000006ff */
[----:B------:R-:W-:-:S07]  /*36d0*/  MOV R0, UR4 ;  /* 0x0000000400007c02 */ /* 0x000fce0008000f00 */
.L_x_66:
[----:B-1----:R1:W2:Y:S02]  /*36e0*/  SYNCS.PHASECHK.TRANS64.TRYWAIT P0, [R0+URZ+0x110], R2 ;  /* 0x00011002000075a7 */ /* 0x0022a400080011ff */
[----:B--2---:R-:W-:Y:S05]  /*36f0*/  @!P0 NANOSLEEP.SYNCS 0x989680 ;  /* 0x009896800000895d */ /* 0x004fea0003900000 */
[----:B------:R-:W2:Y:S02]  /*3700*/  @!P0 SYNCS.PHASECHK.TRANS64 P0, [R0+URZ+0x110], R2 ;  /* 0x00011002000085a7 */ /* 0x000ea400080010ff */
[----:B--2---:R-:W-:Y:S05]  /*3710*/  @P0 EXIT ;  /* 0x000000000000094d */ /* 0x004fea0003800000 */
[----:B------:R-:W-:Y:S05]  /*3720*/  BRA `(.L_x_66) ;  /* 0xfffffffc00ec7947 */ /* 0x000fea000383ffff */
.L_x_59:
[----:B------:R-:W-:Y:S05]  /*3730*/  BRA.U UP4, `(.L_x_67) ;  /* 0x0000000d04d07547 */ /* 0x000fea000b800000 */
[----:B------:R-:W-:Y:S01]  /*3740*/  UMOV UR4, 0x40 ;  /* 0x0000004000047882 */ /* 0x000fe20000000000 */
[----:B------:R-:W-:Y:S01]  /*3750*/  NOP ;  /* 0x0000000000007918 */ /* 0x000fe20000000000 */
[----:B------:R-:W-:Y:S01]  /*3760*/  ULEA UR4, UR37, UR4, 0x18 ;  /* 0x0000000425047291 */ /* 0x000fe2000f8ec0ff */
[----:B------:R-:W-:Y:S02]  /*3770*/  UMOV UR5, 0x400 ;  /* 0x0000040000057882 */ /* 0x000fe40000000000 */
[----:B------:R-:W-:-:S06]  /*3780*/  ULEA UR37, UR37, UR5, 0x18 ;  /* 0x0000000525257291 */ /* 0x000fcc000f8ec0ff */
[----:B------:R-:W2:Y:S02]  /*3790*/  LDS.U8 R2, [UR4+0x1c] ;  /* 0x00001c04ff027984 */ /* 0x000ea40008000000 */
[----:B--2---:R-:W-:-:S13]  /*37a0*/  ISETP.NE.AND P0, PT, R2, RZ, PT ;  /* 0x000000ff0200720c */ /* 0x004fda0003f05270 */
[----:B------:R-:W-:Y:S05]  /*37b0*/  @P0 BRA `(.L_x_68) ;  /* 0x0000000000580947 */ /* 0x000fea0003800000 */
[----:B------:R-:W-:-:S13]  /*37c0*/  ELECT P0, URZ, PT ;  /* 0x0000000000ff782f */ /* 0x000fda0003800000 */
[----:B------:R-:W-:Y:S05]  /*37d0*/  @!P0 BRA `(.L_x_69) ;  /* 0x0000000000608947 */ /* 0x000fea0003800000 */
[----:B------:R-:W-:Y:S01]  /*37e0*/  UMOV UR5, 0x10 ;  /* 0x0000001000057882 */ /* 0x000fe20000000000 */
[----:B------:R-:W-:Y:S01]  /*37f0*/  HFMA2 R2, -RZ, RZ, 0, 5.9604644775390625e-08 ;  /* 0x00000001ff027431 */ /* 0x000fe200000001ff */
[----:B------:R-:W-:-:S03]  /*3800*/  MOV R3, 0xffff ;  /* 0x0000ffff00037802 */ /* 0x000fc60000000f00 */
[----:B------:R-:W-:Y:S04]  /*3810*/  DEPBAR.LE SB2, 0x36 ;  /* 0x0000ad800000791a */ /* 0x000fe80000000000 */
[----:B------:R-:W2:Y:S02]  /*3820*/  UTCATOMSWS.FIND_AND_SET.ALIGN UP0, UR5, UR5 ;  /* 0x00000005000575e3 */ /* 0x000ea40008000800 */
[----:B--2---:R-:W-:Y:S01]  /*3830*/  MOV R4, UR5 ;  /* 0x0000000500047c02 */ /* 0x004fe20008000f00 */
[----:B------:R-:W-:Y:S06]  /*3840*/  BRA.U UP0, `(.L_x_70) ;  /* 0x0000000100187547 */ /* 0x000fec000b800000 */
.L_x_71:
[----:B------:R-:W-:Y:S05]  /*3850*/  NANOSLEEP 0x64 ;  /* 0x000000640000795d */ /* 0x000fea0003800000 */
[----:B------:R-:W-:-:S05]  /*3860*/  UMOV UR5, 0x10 ;  /* 0x0000001000057882 */ /* 0x000fca0000000000 */
[----:B------:R-:W-:Y:S04]  /*3870*/  DEPBAR.LE SB2, 0x36 ;  /* 0x0000ad800000791a */ /* 0x000fe80000000000 */
[----:B------:R-:W2:Y:S02]  /*3880*/  UTCATOMSWS.FIND_AND_SET.ALIGN UP0, UR5, UR5 ;  /* 0x00000005000575e3 */ /* 0x000ea40008000800 */
[----:B--2---:R-:W-:Y:S01]  /*3890*/  MOV R4, UR5 ;  /* 0x0000000500047c02 */ /* 0x004fe20008000f00 */
[----:B------:R-:W-:Y:S05]  /*38a0*/  BRA.U !UP0, `(.L_x_71) ;  /* 0xfffffffd08e87547 */ /* 0x000fea000b83ffff */
.L_x_70:
[-C--:B------:R-:W-:Y:S02]  /*38b0*/  SHF.L.U32 R3, R3, R4.reuse, RZ ;  /* 0x0000000403037219 */ /* 0x080fe400000006ff */
[----:B------:R-:W-:Y:S01]  /*38c0*/  SHF.L.U32 R2, R2, R4, RZ ;  /* 0x0000000402027219 */ /* 0x000fe200000006ff */
[----:B------:R-:W-:Y:S02]  /*38d0*/  IMAD.SHL.U32 R4, R4, 0x20, RZ ;  /* 0x0000002004047824 */ /* 0x000fe400078e00ff */
[----:B------:R2:W-:Y:S04]  /*38e0*/  ATOMS.OR RZ, [UR4+0x14], R3 ;  /* 0x00001403ffff798c */ /* 0x0005e8000b000004 */
[----:B------:R2:W-:Y:S04]  /*38f0*/  ATOMS.OR RZ, [UR4+0x18], R2 ;  /* 0x00001802ffff798c */ /* 0x0005e8000b000004 */
[----:B------:R2:W-:Y:S01]  /*3900*/  STS [UR37+0x190], R4 ;  /* 0x00019004ff007988 */ /* 0x0005e20008000825 */
[----:B------:R-:W-:Y:S05]  /*3910*/  BRA `(.L_x_69) ;  /* 0x0000000000107947 */ /* 0x000fea0003800000 */
.L_x_68:
[----:B------:R-:W-:-:S05]  /*3920*/  MOV R2, 0xffffffff ;  /* 0xffffffff00027802 */ /* 0x000fca0000000f00 */
[----:B------:R2:W-:Y:S02]  /*3930*/  STS [UR37+0x190], R2 ;  /* 0x00019002ff007988 */ /* 0x0005e40008000825 */
[----:B--2---:R-:W-:Y:S02]  /*3940*/  MOV R2, 0x3960 ;  /* 0x0000396000027802 */ /* 0x004fe40000000f00 */
[----:B-1---5:R-:W-:Y:S05]  /*3950*/  CALL.REL.NOINC `($__internal_1_$__cuda_sm10x_tcgen05_guardrail_trap_phase_invalid_during_alloc) ;  /* 0x000000bc00907944 */ /* 0x022fea0003c00000 */
.L_x_69:
[----:B------:R-:W-:Y:S05]  /*3960*/  WARPSYNC.ALL ;  /* 0x0000000000007948 */ /* 0x000fea0003800000 */
[----:B------:R-:W3:Y:S01]  /*3970*/  S2UR UR9, SR_CgaCtaId ;  /* 0x00000000000979c3 */ /* 0x000ee20000008800 */
[----:B------:R-:W-:Y:S01]  /*3980*/  UMOV UR4, 0x400 ;  /* 0x0000040000047882 */ /* 0x000fe20000000000 */
[----:B------:R-:W-:-:S06]  /*3990*/  NOP ;  /* 0x0000000000007918 */ /* 0x000fcc0000000000 */
[----:B------:R-:W-:Y:S06]  /*39a0*/  BAR.ARV 0x6, 0xa0 ;  /* 0x0182800000007b1d */ /* 0x000fec0000002000 */
[----:B------:R-:W4:Y:S01]  /*39b0*/  LDCU UR10, c[0x0][0x38c] ;  /* 0x00007180ff0a77ac */ /* 0x000f220008000800 */
[----:B------:R-:W-:Y:S01]  /*39c0*/  LOP3.LUT R0, R0, 0xffff, RZ, 0xc0, !PT ;  /* 0x0000ffff00007812 */ /* 0x000fe200078ec0ff */
[----:B------:R-:W-:Y:S01]  /*39d0*/  IMAD.MOV.U32 R11, RZ, RZ, 0x1 ;  /* 0x00000001ff0b7424 */ /* 0x000fe200078e00ff */
[----:B------:R-:W-:Y:S01]  /*39e0*/  CS2R R8, SRZ ;  /* 0x0000000000087805 */ /* 0x000fe2000001ff00 */
[----:B------:R-:W-:Y:S01]  /*39f0*/  IMAD.MOV.U32 R10, RZ, RZ, RZ ;  /* 0x000000ffff0a7224 */ /* 0x000fe200078e00ff */
[----:B------:R-:W-:Y:S01]  /*3a00*/  R2UR UR13, R0 ;  /* 0x00000000000d72ca */ /* 0x000fe200000e0000 */
[----:B------:R-:W-:Y:S01]  /*3a10*/  UMOV UR24, URZ ;  /* 0x000000ff00187c82 */ /* 0x000fe20008000000 */
[----:B------:R-:W-:Y:S01]  /*3a20*/  UMOV UR23, URZ ;  /* 0x000000ff00177c82 */ /* 0x000fe20008000000 */
[----:B---3--:R-:W-:Y:S01]  /*3a30*/  ULEA UR9, UR9, UR4, 0x18 ;  /* 0x0000000409097291 */ /* 0x008fe2000f8ec0ff */
[----:B------:R-:W3:Y:S03]  /*3a40*/  LDCU UR4, c[0x0][0x38c] ;  /* 0x00007180ff0477ac */ /* 0x000ee60008000800 */
[----:B------:R-:W-:-:S02]  /*3a50*/  UIADD3 UR15, UPT, UPT, UR9, 0x4300, URZ ;  /* 0x00004300090f7890 */ /* 0x000fc4000fffe0ff */
[----:B------:R-:W-:-:S03]  /*3a60*/  UIADD3 UR16, UPT, UPT, UR9, 0x1a300, URZ ;  /* 0x0001a30009107890 */ /* 0x000fc6000fffe0ff */
[----:B--2---:R-:W2:Y:S01]  /*3a70*/  LDS R2, [UR9+0x190] ;  /* 0x00019009ff027984 */ /* 0x004ea20008000800 */
[----:B------:R-:W-:Y:S02]  /*3a80*/  UIADD3 UR17, UPT, UPT, UR9, 0x30300, URZ ;  /* 0x0003030009117890 */ /* 0x000fe4000fffe0ff */
[----:B------:R-:W-:Y:S02]  /*3a90*/  UIADD3 UR18, UPT, UPT, UR9, 0x32f00, URZ ;  /* 0x00032f0009127890 */ /* 0x000fe4000fffe0ff */
[----:B------:R-:W-:Y:S02]  /*3aa0*/  USHF.R.U32.HI UR15, URZ, 0x4, UR15 ;  /* 0x00000004ff0f7899 */ /* 0x000fe4000801160f */
[----:B------:R-:W-:Y:S02]  /*3ab0*/  USHF.R.U32.HI UR16, URZ, 0x4, UR16 ;  /* 0x00000004ff107899 */ /* 0x000fe40008011610 */
[----:B------:R-:W-:Y:S02]  /*3ac0*/  USHF.R.U32.HI UR17, URZ, 0x4, UR17 ;  /* 0x00000004ff117899 */ /* 0x000fe40008011611 */
[----:B---3--:R-:W-:-:S02]  /*3ad0*/  UIADD3 UR4, UPT, UPT, UR4, 0x7f, URZ ;  /* 0x0000007f04047890 */ /* 0x008fc4000fffe0ff */
[----:B------:R-:W-:Y:S02]  /*3ae0*/  USHF.R.U32.HI UR18, URZ, 0x4, UR18 ;  /* 0x00000004ff127899 */ /* 0x000fe40008011612 */
[----:B------:R-:W-:Y:S02]  /*3af0*/  USHF.R.S32.HI UR8, URZ, 0x1f, UR4 ;  /* 0x0000001fff087899 */ /* 0x000fe40008011404 */
[----:B------:R-:W-:Y:S02]  /*3b00*/  ULOP3.LUT UR15, UR15, 0x3fff, URZ, 0xc0, !UPT ;  /* 0x00003fff0f0f7892 */ /* 0x000fe4000f8ec0ff */
[----:B------:R-:W-:Y:S02]  /*3b10*/  ULEA.HI UR8, UR8, UR4, URZ, 0x7 ;  /* 0x0000000408087291 */ /* 0x000fe4000f8f38ff */
[----:B------:R-:W-:Y:S02]  /*3b20*/  ULOP3.LUT UR16, UR16, 0x3fff, URZ, 0xc0, !UPT ;  /* 0x00003fff10107892 */ /* 0x000fe4000f8ec0ff */
[----:B------:R-:W-:-:S02]  /*3b30*/  USHF.R.S32.HI UR8, URZ, 0x7, UR8 ;  /* 0x00000007ff087899 */ /* 0x000fc40008011408 */
[----:B------:R-:W-:Y:S02]  /*3b40*/  ULOP3.LUT UR17, UR17, 0x3fff, URZ, 0xc0, !UPT ;  /* 0x00003fff11117892 */ /* 0x000fe4000f8ec0ff */
[----:B------:R-:W-:Y:S02]  /*3b50*/  UISETP.LT.AND UP0, UPT, UR8, 0x1, UPT ;  /* 0x000000010800788c */ /* 0x000fe4000bf01270 */
[----:B------:R-:W-:Y:S02]  /*3b60*/  ULOP3.LUT UR18, UR18, 0x3fff, URZ, 0xc0, !UPT ;  /* 0x00003fff12127892 */ /* 0x000fe4000f8ec0ff */
[----:B------:R-:W-:Y:S02]  /*3b70*/  USEL UR14, UR8, 0x1, !UP0 ;  /* 0x00000001080e7887 */ /* 0x000fe4000c000000 */
[----:B------:R-:W-:Y:S02]  /*3b80*/  ULOP3.LUT UR15, UR15, 0x10000, URZ, 0xfc, !UPT ;  /* 0x000100000f0f7892 */ /* 0x000fe4000f8efcff */
[----:B------:R-:W-:-:S02]  /*3b90*/  ULOP3.LUT UR16, UR16, 0x10000, URZ, 0xfc, !UPT ;  /* 0x0001000010107892 */ /* 0x000fc4000f8efcff */
[----:B------:R-:W-:Y:S02]  /*3ba0*/  ULOP3.LUT UR17, UR17, 0x10000, URZ, 0xfc, !UPT ;  /* 0x0001000011117892 */ /* 0x000fe4000f8efcff */
[----:B------:R-:W-:Y:S01]  /*3bb0*/  ULOP3.LUT UR18, UR18, 0x10000, URZ, 0xfc, !UPT ;  /* 0x0001000012127892 */ /* 0x000fe2000f8efcff */
[----:B--2---:R-:W-:Y:S01]  /*3bc0*/  R2UR UR25, R2 ;  /* 0x00000000021972ca */ /* 0x004fe200000e0000 */
[----:B------:R-:W-:Y:S02]  /*3bd0*/  UIADD3 UR14, UPT, UPT, -UR14, URZ, URZ ;  /* 0x000000ff0e0e7290 */ /* 0x000fe4000fffe1ff */
[----:B----4-:R-:W-:-:S10]  /*3be0*/  UISETP.GE.AND UP3, UPT, UR10, 0x1, UPT ;  /* 0x000000010a00788c */ /* 0x010fd4000bf66270 */
[----:B------:R-:W-:Y:S02]  /*3bf0*/  UIADD3 UR7, UPT, UPT, UR25, 0x108, URZ ;  /* 0x0000010819077890 */ /* 0x000fe4000fffe0ff */
[----:B------:R-:W-:Y:S02]  /*3c00*/  UIADD3 UR5, UPT, UPT, UR25, 0x10c, URZ ;  /* 0x0000010c19057890 */ /* 0x000fe4000fffe0ff */
[----:B------:R-:W-:Y:S02]  /*3c10*/  UIADD3 UR6, UPT, UPT, UR25, 0x100, URZ ;  /* 0x0000010019067890 */ /* 0x000fe4000fffe0ff */
[----:B------:R-:W-:Y:S02]  /*3c20*/  UIADD3 UR4, UPT, UPT, UR25, 0x104, URZ ;  /* 0x0000010419047890 */ /* 0x000fe4000fffe0ff */
[----:B------:R-:W-:Y:S02]  /*3c30*/  USHF.R.U32.HI UR28, URZ, 0x1a, UR7 ;  /* 0x0000001aff1c7899 */ /* 0x000fe40008011607 */
[----:B------:R-:W-:-:S02]  /*3c40*/  USHF.R.U32.HI UR26, URZ, 0x1a, UR5 ;  /* 0x0000001aff1a7899 */ /* 0x000fc40008011605 */
[----:B------:R-:W-:Y:S02]  /*3c50*/  USHF.R.U32.HI UR29, URZ, 0x11, UR6 ;  /* 0x00000011ff1d7899 */ /* 0x000fe40008011606 */
[----:B------:R-:W-:Y:S02]  /*3c60*/  USHF.R.U32.HI UR27, URZ, 0x11, UR4 ;  /* 0x00000011ff1b7899 */ /* 0x000fe40008011604 */
[----:B------:R-:W-:Y:S02]  /*3c70*/  ULOP3.LUT UR28, UR28, 0x30, URZ, 0xc0, !UPT ;  /* 0x000000301c1c7892 */ /* 0x000fe4000f8ec0ff */
[----:B------:R-:W-:Y:S02]  /*3c80*/  ULOP3.LUT UR26, UR26, 0x30, URZ, 0xc0, !UPT ;  /* 0x000000301a1a7892 */ /* 0x000fe4000f8ec0ff */
[----:B------:R-:W-:Y:S02]  /*3c90*/  ULOP3.LUT UR29, UR29, 0x6000, URZ, 0xc0, !UPT ;  /* 0x000060001d1d7892 */ /* 0x000fe4000f8ec0ff */
[----:B------:R-:W-:-:S02]  /*3ca0*/  ULOP3.LUT UR27, UR27, 0x6000, URZ, 0xc0, !UPT ;  /* 0x000060001b1b7892 */ /* 0x000fc4000f8ec0ff */
[----:B------:R-:W-:Y:S02]  /*3cb0*/  ULOP3.LUT UR28, UR28, 0x480, URZ, 0xfc, !UPT ;  /* 0x000004801c1c7892 */ /* 0x000fe4000f8efcff */
[----:B------:R-:W-:Y:S02]  /*3cc0*/  ULOP3.LUT UR26, UR26, 0x480, URZ, 0xfc, !UPT ;  /* 0x000004801a1a7892 */ /* 0x000fe4000f8efcff */
[----:B------:R-:W-:Y:S02]  /*3cd0*/  ULOP3.LUT UR29, UR29, 0x820, URZ, 0xfc, !UPT ;  /* 0x000008201d1d7892 */ /* 0x000fe4000f8efcff */
[----:B------:R-:W-:Y:S02]  /*3ce0*/  ULOP3.LUT UR27, UR27, 0x820, URZ, 0xfc, !UPT ;  /* 0x000008201b1b7892 */ /* 0x000fe4000f8efcff */
[----:B------:R-:W-:Y:S02]  /*3cf0*/  UPRMT UR29, UR28, 0x5410, UR29 ;  /* 0x000054101c1d7896 */ /* 0x000fe4000800001d */
[----:B------:R-:W-:Y:S01]  /*3d00*/  UPRMT UR27, UR26, 0x5410, UR27 ;  /* 0x000054101a1b7896 */ /* 0x000fe2000800001b */
[----:B------:R-:W-:-:S02]  /*3d10*/  UMOV UR28, URZ ;  /* 0x000000ff001c7c82 */ /* 0x000fc40008000000 */
[----:B------:R-:W-:-:S09]  /*3d20*/  UMOV UR26, URZ ;  /* 0x000000ff001a7c82 */ /* 0x000fd20008000000 */
.L_x_78:
[----:B------:R-:W-:Y:S02]  /*3d30*/  LEA R0, R10, UR9, 0x3 ;  /* 0x000000090a007c11 */ /* 0x000fe4000f8e18ff */
[----:B------:R-:W-:Y:S02]  /*3d40*/  SHF.L.U32 R2, R9, 0x1f, RZ ;  /* 0x0000001f09027819 */ /* 0x000fe400000006ff */
[----:B------:R-:W-:Y:S01]  /*3d50*/  PLOP3.LUT P0, PT, PT, PT, UP3, 0x80, 0x8 ;  /* 0x000000000008781c */ /* 0x000fe20003f0f038 */
[----:B------:R-:W-:Y:S01]  /*3d60*/  VIADD R3, R0, 0x110 ;  /* 0x0000011000037836 */ /* 0x000fe20000000000 */
[----:B--2---:R-:W2:Y:S02]  /*3d70*/  SYNCS.PHASECHK.TRANS64.TRYWAIT P1, [R0+URZ+0x100], R2 ;  /* 0x00010002000075a7 */ /* 0x004ea400080211ff */
[----:B--2-4-:R-:W-:Y:S09]  /*3d80*/  @!P1 BRA `(.L_x_72) ;  /* 0x000000b000049947 */ /* 0x014ff20003800000 */
.L_x_229:
[----:B------:R-:W-:Y:S01]  /*3d90*/  LEA R4, R10, UR9, 0x4 ;  /* 0x000000090a047c11 */ /* 0x000fe2000f8e20ff */
[----:B------:R-:W-:Y:S01]  /*3da0*/  @UP3 ULEA UR10, UR23, UR9, 0x3 ;  /* 0x00000009170a3291 */ /* 0x000fe2000f8e18ff */
[----:B------:R-:W-:Y:S01]  /*3db0*/  PLOP3.LUT P2, PT, PT, PT, PT, 0x80, 0x8 ;  /* 0x000000000008781c */ /* 0x000fe20003f4f070 */
[----:B------:R-:W-:Y:S01]  /*3dc0*/  ULEA UR11, UR24, UR9, 0x3 ;  /* 0x00000009180b7291 */ /* 0x000fe2000f8e18ff */
[----:B------:R-:W-:Y:S01]  /*3dd0*/  PRMT R3, RZ, 0x654, R3 ;  /* 0x00000654ff037816 */ /* 0x000fe20000000003 */
[----:B------:R-:W-:Y:S01]  /*3de0*/  ULEA UR12, UR24, UR25, 0x7 ;  /* 0x00000019180c7291 */ /* 0x000fe2000f8e38ff */
[----:B------:R-:W3:Y:S01]  /*3df0*/  LDS.128 R4, [R4+0x170] ;  /* 0x0001700004047984 */ /* 0x000ee20000000c00 */
[----:B--2---:R-:W-:Y:S02]  /*3e00*/  @P0 SHF.L.U32 R2, R8, 0x1f, RZ ;  /* 0x0000001f08020819 */ /* 0x004fe400000006ff */
[----:B------:R-:W-:Y:S01]  /*3e10*/  SHF.L.U32 R0, R11, 0x1f, RZ ;  /* 0x0000001f0b007819 */ /* 0x000fe200000006ff */
[----:B------:R-:W-:Y:S01]  /*3e20*/  @!PT LDS RZ, [RZ] ;  /* 0x00000000fffff984 */ /* 0x000fe20000000800 */
[----:B------:R-:W-:Y:S01]  /*3e30*/  @!PT LDS RZ, [RZ] ;  /* 0x00000000fffff984 */ /* 0x000fe20000000800 */
[----:B------:R-:W-:Y:S01]  /*3e40*/  @!PT LDS RZ, [RZ] ;  /* 0x00000000fffff984 */ /* 0x000fe20000000800 */
[----:B------:R-:W-:Y:S01]  /*3e50*/  @!PT LDS RZ, [RZ] ;  /* 0x00000000fffff984 */ /* 0x000fe20000000800 */
[----:B------:R2:W-:Y:S06]  /*3e60*/  MEMBAR.ALL.CTA ;  /* 0x0000000000007992 */ /* 0x0005ec0000008000 */
[----:B--2---:R-:W2:Y:S02]  /*3e70*/  FENCE.VIEW.ASYNC.S ;  /* 0x00000000000073c6 */ /* 0x004ea40000000000 */
[----:B--2---:R2:W-:Y:S01]  /*3e80*/  SYNCS.ARRIVE.TRANS64.RED.A1T0 RZ, [R3+URZ], RZ ;  /* 0x000000ff03ff79a7 */ /* 0x0045e200081004ff */
[----:B------:R2:W4:Y:S01]  /*3e90*/  @P0 SYNCS.PHASECHK.TRANS64.TRYWAIT P2, [UR10], R2 ;  /* 0x00000002ff0005a7 */ /* 0x000522000804110a */
[----:B---3--:R-:W-:Y:S01]  /*3ea0*/  LOP3.LUT P1, RZ, R6, 0x1, RZ, 0xc0, !PT ;  /* 0x0000000106ff7812 */ /* 0x008fe2000782c0ff */
[----:B------:R-:W3:Y:S02]  /*3eb0*/  SYNCS.PHASECHK.TRANS64.TRYWAIT P0, [UR11+0x130], R0 ;  /* 0x00013000ff0075a7 */ /* 0x000ee4000800110b */
[----:B--234-:R-:W-:Y:S10]  /*3ec0*/  @!P0 BRA `(.L_x_73) ;  /* 0x000000ac00c88947 */ /* 0x01cff40003800000 */
.L_x_231:
[----:B------:R-:W-:Y:S01]  /*3ed0*/  IADD3 R10, PT, PT, R10, 0x1, RZ ;  /* 0x000000010a0a7810 */ /* 0x000fe20007ffe0ff */
[----:B------:R-:W-:Y:S06]  /*3ee0*/  BRA.U !UP3, `(.L_x_74) ;  /* 0x000000010bcc7547 */ /* 0x000fec000b800000 */
[----:B------:R-:W-:Y:S01]  /*3ef0*/  UMOV UR22, URZ ;  /* 0x000000ff00167c82 */ /* 0x000fe20008000000 */
[----:B------:R-:W-:Y:S01]  /*3f00*/  UMOV UR21, UR14 ;  /* 0x0000000e00157c82 */ /* 0x000fe20008000000 */
[----:B------:R-:W-:Y:S01]  /*3f10*/  UMOV UR20, UR8 ;  /* 0x0000000800147c82 */ /* 0x000fe20008000000 */
[----:B------:R-:W-:-:S05]  /*3f20*/  UMOV UR19, UR23 ;  /* 0x0000001700137c82 */ /* 0x000fca0008000000 */
.L_x_77:
[----:B------:R-:W-:Y:S02]  /*3f30*/  UIADD3 UR21, UPT, UPT, UR21, 0x1, URZ ;  /* 0x0000000115157890 */ /* 0x000fe4000fffe0ff */
[----:B---3--:R-:W-:Y:S02]  /*3f40*/  ULEA UR10, UR19, UR9, 0x3 ;  /* 0x00000009130a7291 */ /* 0x008fe4000f8e18ff */
[----:B------:R-:W-:Y:S01]  /*3f50*/  UISETP.NE.AND UP0, UPT, UR21, URZ, UPT ;  /* 0x000000ff1500728c */ /* 0x000fe2000bf05270 */
[----:B----4-:R-:W-:Y:S10]  /*3f60*/  @P2 BRA `(.L_x_75) ;  /* 0x00000000000c2947 */ /* 0x010ff40003800000 */
[----:B--2---:R-:W-:Y:S04]  /*3f70*/  SHF.L.U32 R2, R8, 0x1f, RZ ;  /* 0x0000001f08027819 */ /* 0x004fe800000006ff */
[----:B------:R-:W2:Y:S02]  /*3f80*/  SYNCS.PHASECHK.TRANS64.TRYWAIT P0, [UR10], R2 ;  /* 0x00000002ff0075a7 */ /* 0x000ea4000800110a */
[----:B--2---:R-:W-:Y:S05]  /*3f90*/  @!P0 BRA `(.L_x_76) ;  /* 0x000000ac00ac8947 */ /* 0x004fea0003800000 */
.L_x_75:
[----:B------:R-:W-:Y:S01]  /*3fa0*/  UISETP.NE.AND UP1, UPT, UR20, 0x1, UPT ;  /* 0x000000011400788c */ /* 0x000fe2000bf25270 */
[----:B------:R-:W-:Y:S01]  /*3fb0*/  PLOP3.LUT P2, PT, PT, PT, PT, 0x80, 0x8 ;  /* 0x000000000008781c */ /* 0x000fe20003f4f070 */
[----:B------:R-:W-:Y:S02]  /*3fc0*/  UIADD3 UR23, UPT, UPT, UR19, 0x1, URZ ;  /* 0x0000000113177890 */ /* 0x000fe4000fffe0ff */
[----:B------:R-:W-:Y:S02]  /*3fd0*/  ULEA UR34, UR19, UR17, 0x6 ;  /* 0x0000001113227291 */ /* 0x000fe4000f8e30ff */
[----:B------:R-:W-:Y:S01]  /*3fe0*/  UISETP.NE.AND UP2, UPT, UR23, 0xb, UPT ;  /* 0x0000000b1700788c */ /* 0x000fe2000bf45270 */
[----:B------:R-:W-:Y:S01]  /*3ff0*/  PLOP3.LUT P0, PT, PT, PT, UP1, 0x80, 0x8 ;  /* 0x000000000008781c */ /* 0x000fe20003f0f018 */
[----:B------:R-:W-:Y:S02]  /*4000*/  ULEA UR32, UR19, UR18, 0x6 ;  /* 0x0000001213207291 */ /* 0x000fe4000f8e30ff */
[----:B------:R-:W-:Y:S02]  /*4010*/  USEL UR31, URZ, 0x1, UP2 ;  /* 0x00000001ff1f7887 */ /* 0x000fe40009000000 */
[----:B------:R-:W-:Y:S02]  /*4020*/  USEL UR23, UR23, URZ, UP2 ;  /* 0x000000ff17177287 */ /* 0x000fe40009000000 */
[----:B-1----:R-:W-:Y:S02]  /*4030*/  ULEA UR36, UR19, UR15, 0x9 ;  /* 0x0000000f13247291 */ /* 0x002fe4000f8e48ff */
[----:B------:R-:W-:Y:S01]  /*4040*/  @UP1 ULEA UR30, UR23, UR9, 0x3 ;  /* 0x00000009171e1291 */ /* 0x000fe2000f8e18ff */
[----:B------:R-:W-:Y:S01]  /*4050*/  LOP3.LUT R8, R8, UR31, RZ, 0x3c, !PT ;  /* 0x0000001f08087c12 */ /* 0x000fe2000f8e3cff */
[----:B------:R-:W-:Y:S02]  /*4060*/  UIADD3 UR44, UPT, UPT, UR34, 0x20, URZ ;  /* 0x00000020222c7890 */ /* 0x000fe4000fffe0ff */
[----:B------:R-:W-:Y:S01]  /*4070*/  UISETP.NE.U32.AND UP1, UPT, UR22, URZ, UPT ;  /* 0x000000ff1600728c */ /* 0x000fe2000bf25070 */
[----:B--2---:R-:W-:Y:S01]  /*4080*/  @P0 SHF.L.U32 R0, R8, 0x1f, RZ ;  /* 0x0000001f08000819 */ /* 0x004fe200000006ff */
[----:B------:R-:W-:Y:S02]  /*4090*/  UIADD3 UR42, UPT, UPT, UR32, 0x20, URZ ;  /* 0x00000020202a7890 */ /* 0x000fe4000fffe0ff */
[----:B------:R-:W-:Y:S01]  /*40a0*/  UIADD3 UR38, UPT, UPT, UR36, 0x2, URZ ;  /* 0x0000000224267890 */ /* 0x000fe2000fffe0ff */
[----:B------:R3:W4:Y:S01]  /*40b0*/  @P0 SYNCS.PHASECHK.TRANS64.TRYWAIT P2, [UR30], R0 ;  /* 0x00000000ff0005a7 */ /* 0x000722000804111e */
[----:B------:R-:W-:Y:S02]  /*40c0*/  ULEA UR30, UR19, UR16, 0x9 ;  /* 0x00000010131e7291 */ /* 0x000fe4000f8e48ff */
[----:B------:R-:W-:Y:S02]  /*40d0*/  UIADD3 UR10, UPT, UPT, UR10, 0x58, URZ ;  /* 0x000000580a0a7890 */ /* 0x000fe4000fffe0ff */
[----:B------:R-:W-:Y:S02]  /*40e0*/  UIADD3 UR40, UPT, UPT, UR30, 0x2, URZ ;  /* 0x000000021e287890 */ /* 0x000fe4000fffe0ff */
[----:B------:R-:W-:Y:S01]  /*40f0*/  UIADD3 UR20, UPT, UPT, UR20, -0x1, URZ ;  /* 0xffffffff14147890 */ /* 0x000fe2000fffe0ff */
[----:B------:R-:W-:Y:S01]  /*4100*/  UMOV UR35, 0x4008 ;  /* 0x0000400800237882 */ /* 0x000fe20000000000 */
[----:B------:R-:W-:Y:S01]  /*4110*/  UMOV UR45, 0x4008 ;  /* 0x00004008002d7882 */ /* 0x000fe20000000000 */
[----:B------:R3:W-:Y:S01]  /*4120*/  UTCCP.T.S.4x32dp128bit tmem[UR25+0x100], gdesc[UR34] ;  /* 0x00010022190079e7 */ /* 0x0007e20009100000 */
[----:B------:R3:W-:Y:S01]  /*4130*/  UTCCP.T.S.4x32dp128bit tmem[UR25+0x104], gdesc[UR44] ;  /* 0x0001042c190079e7 */ /* 0x0007e20009100000 */
[----:B------:R-:W-:Y:S01]  /*4140*/  UMOV UR33, 0x4008 ;  /* 0x0000400800217882 */ /* 0x000fe20000000000 */
[----:B------:R-:W-:Y:S01]  /*4150*/  UMOV UR43, 0x4008 ;  /* 0x00004008002b7882 */ /* 0x000fe20000000000 */
[----:B------:R3:W-:Y:S01]  /*4160*/  UTCCP.T.S.4x32dp128bit tmem[UR25+0x108], gdesc[UR32] ;  /* 0x00010820190079e7 */ /* 0x0007e20009100000 */
[----:B------:R3:W-:Y:S01]  /*4170*/  UTCCP.T.S.4x32dp128bit tmem[UR25+0x10c], gdesc[UR42] ;  /* 0x00010c2a190079e7 */ /* 0x0007e20009100000 */
[----:B------:R-:W-:Y:S01]  /*4180*/  UMOV UR31, 0x80004020 ;  /* 0x80004020001f7882 */ /* 0x000fe20000000000 */
[----:B------:R-:W-:Y:S01]  /*4190*/  UMOV UR37, 0x80004020 ;  /* 0x8000402000257882 */ /* 0x000fe20000000000 */
[----:B------:R-:W-:Y:S01]  /*41a0*/  UMOV UR41, 0x80004020 ;  /* 0x8000402000297882 */ /* 0x000fe20000000000 */
[----:B------:R3:W-:Y:S01]  /*41b0*/  UTCOMMA.4X gdesc[UR36], gdesc[UR30], tmem[UR12], tmem[UR28], idesc[UR29], tmem[UR6], UP1 ;  /* 0x80061c1e240075ea */ /* 0x0007e2000880000c */
[----:B------:R-:W-:Y:S01]  /*41c0*/  UMOV UR39, 0x80004020 ;  /* 0x8000402000277882 */ /* 0x000fe20000000000 */
[----:B------:R-:W-:Y:S01]  /*41d0*/  UMOV UR22, 0x1 ;  /* 0x0000000100167882 */ /* 0x000fe20000000000 */
[----:B------:R3:W-:Y:S01]  /*41e0*/  UTCOMMA.4X gdesc[UR38], gdesc[UR40], tmem[UR12], tmem[UR26], idesc[UR27], tmem[UR4], UPT ;  /* 0x80041a28260075ea */ /* 0x0007e2000b80000c */
[----:B------:R3:W-:Y:S01]  /*41f0*/  UTCBAR.MULTICAST [UR10], URZ, UR13 ;  /* 0x000000ff0a0073e9 */ /* 0x0007e2000800080d */
[----:B------:R-:W-:Y:S01]  /*4200*/  UMOV UR19, UR23 ;  /* 0x0000001700137c82 */ /* 0x000fe20008000000 */
[----:B------:R-:W-:Y:S05]  /*4210*/  BRA.U UP0, `(.L_x_77) ;  /* 0xfffffffd00447547 */ /* 0x000fea000b83ffff */
.L_x_74:
[----:B------:R-:W-:Y:S01]  /*4220*/  UIADD3 UR24, UPT, UPT, UR24, 0x1, URZ ;  /* 0x0000000118187890 */ /* 0x000fe2000fffe0ff */
[C---:B------:R-:W-:Y:S01]  /*4230*/  ISETP.NE.AND P0, PT, R10.reuse, 0x2, PT ;  /* 0x000000020a00780c */ /* 0x040fe20003f05270 */
[----:B------:R-:W-:Y:S02]  /*4240*/  UIADD3 UR11, UPT, UPT, UR11, 0x120, URZ ;  /* 0x000001200b0b7890 */ /* 0x000fe4000fffe0ff */
[----:B------:R-:W-:Y:S01]  /*4250*/  UISETP.NE.AND UP0, UPT, UR24, 0x2, UPT ;  /* 0x000000021800788c */ /* 0x000fe2000bf05270 */
[----:B--23--:R-:W-:Y:S02]  /*4260*/  SEL R0, RZ, 0x1, P0 ;  /* 0x00000001ff007807 */ /* 0x00cfe40000000000 */
[----:B------:R-:W-:Y:S01]  /*4270*/  SEL R10, R10, RZ, P0 ;  /* 0x000000ff0a0a7207 */ /* 0x000fe20000000000 */
[----:B------:R-:W-:Y:S01]  /*4280*/  USEL UR10, URZ, 0x1, UP0 ;  /* 0x00000001ff0a7887 */ /* 0x000fe20008000000 */
[----:B------:R-:W-:Y:S01]  /*4290*/  LOP3.LUT R9, R9, R0, RZ, 0x3c, !PT ;  /* 0x0000000009097212 */ /* 0x000fe200078e3cff */
[----:B------:R-:W-:Y:S01]  /*42a0*/  USEL UR24, UR24, URZ, UP0 ;  /* 0x000000ff18187287 */ /* 0x000fe20008000000 */
[----:B------:R2:W-:Y:S03]  /*42b0*/  UTCBAR [UR11], URZ ;  /* 0x000000ff0b0073e9 */ /* 0x0005e600080000ff */
[----:B------:R-:W-:Y:S01]  /*42c0*/  LOP3.LUT R11, R11, UR10, RZ, 0x3c, !PT ;  /* 0x0000000a0b0b7c12 */ /* 0x000fe2000f8e3cff */
[----:B------:R-:W-:Y:S07]  /*42d0*/  @P1 BRA `(.L_x_78) ;  /* 0xfffffff800941947 */ /* 0x000fee000383ffff */
[----:B------:R-:W3:Y:S01]  /*42e0*/  S2UR UR4, SR_CgaCtaId ;  /* 0x00000000000479c3 */ /* 0x000ee20000008800 */
[----:B------:R-:W-:Y:S01]  /*42f0*/  ELECT P0, URZ, PT ;  /* 0x0000000000ff782f */ /* 0x000fe20003800000 */
[----:B------:R-:W-:Y:S01]  /*4300*/  IMAD.MOV.U32 R0, RZ, RZ, 0x1 ;  /* 0x00000001ff007424 */ /* 0x000fe200078e00ff */
[----:B------:R-:W-:Y:S01]  /*4310*/  UIADD3 UR9, UPT, UPT, UR9, 0x130, URZ ;  /* 0x0000013009097890 */ /* 0x000fe2000fffe0ff */
[----:B------:R-:W-:Y:S01]  /*4320*/  SHF.L.U32 R2, R11, 0x1f, RZ ;  /* 0x0000001f0b027819 */ /* 0x000fe200000006ff */
[----:B------:R-:W-:-:S03]  /*4330*/  UMOV UR5, 0x40 ;  /* 0x0000004000057882 */ /* 0x000fc60000000000 */
[----:B------:R-:W-:Y:S01]  /*4340*/  UVIRTCOUNT.DEALLOC.SMPOOL 0x80 ;  /* 0x000000800000784c */ /* 0x000fe20000000000 */
[----:B---3--:R-:W-:Y:S02]  /*4350*/  ULEA UR4, UR4, UR5, 0x18 ;  /* 0x0000000504047291 */ /* 0x008fe4000f8ec0ff */
[----:B------:R-:W-:-:S07]  /*4360*/  ULEA UR5, UR24, UR9, 0x3 ;  /* 0x0000000918057291 */ /* 0x000fce000f8e18ff */
[----:B------:R3:W-:Y:S02]  /*4370*/  @P0 STS.U8 [UR4+0x1c], R0 ;  /* 0x00001c00ff000988 */ /* 0x0007e40008000004 */
[----:B------:R-:W1:Y:S02]  /*4380*/  SYNCS.PHASECHK.TRANS64.TRYWAIT P0, [UR5], R2 ;  /* 0x00000002ff0075a7 */ /* 0x000e640008001105 */
[----:B-1-3--:R-:W-:Y:S05]  /*4390*/  @!P0 BRA `(.L_x_79) ;  /* 0x000000a800c48947 */ /* 0x00afea0003800000 */
.L_x_234:
        /* <DEDUP_REMOVED lines=9> */
.L_x_236:
[----:B------:R-:W-:Y:S01]  /*4430*/  NOP ;  /* 0x0000000000007918 */ /* 0x000fe20000000000 */
[----:B-1----:R-:W1:Y:S01]  /*4440*/  LDS R0, [UR4+0x14] ;  /* 0x00001404ff007984 */ /* 0x002e620008000800 */
[----:B------:R-:W-:Y:S01]  /*4450*/  ULOP3.LUT UR6, UR25, 0xffff, URZ, 0xc0, !UPT ;  /* 0x0000ffff19067892 */ /* 0x000fe2000f8ec0ff */
[----:B------:R-:W-:Y:S01]  /*4460*/  UMOV UR8, 0xffff ;  /* 0x0000ffff00087882 */ /* 0x000fe20000000000 */
[----:B------:R-:W-:Y:S02]  /*4470*/  UMOV UR5, 0x1 ;  /* 0x0000000100057882 */ /* 0x000fe40000000000 */
[----:B------:R-:W-:-:S04]  /*4480*/  USHF.R.U32.HI UR6, URZ, 0x5, UR6 ;  /* 0x00000005ff067899 */ /* 0x000fc80008011606 */
[----:B------:R-:W-:Y:S02]  /*4490*/  USHF.L.U32 UR8, UR8, UR6, URZ ;  /* 0x0000000608087299 */ /* 0x000fe400080006ff */
[----:B------:R-:W-:-:S04]  /*44a0*/  USHF.L.U32 UR5, UR5, UR6, URZ ;  /* 0x0000000605057299 */ /* 0x000fc800080006ff */
[----:B-1----:R-:W-:-:S04]  /*44b0*/  LOP3.LUT R0, R0, UR8, RZ, 0xc0, !PT ;  /* 0x0000000800007c12 */ /* 0x002fc8000f8ec0ff */
[----:B------:R-:W-:-:S13]  /*44c0*/  ISETP.NE.AND P0, PT, R0, UR8, PT ;  /* 0x0000000800007c0c */ /* 0x000fda000bf05270 */
[----:B------:R-:W-:Y:S05]  /*44d0*/  @P0 BRA `(.L_x_81) ;  /* 0x0000000000580947 */ /* 0x000fea0003800000 */
[----:B------:R-:W1:Y:S02]  /*44e0*/  LDS R0, [UR4+0x18] ;  /* 0x00001804ff007984 */ /* 0x000e640008000800 */
[----:B-1----:R-:W-:-:S04]  /*44f0*/  LOP3.LUT R0, R0, UR5, RZ, 0xc0, !PT ;  /* 0x0000000500007c12 */ /* 0x002fc8000f8ec0ff */
[----:B------:R-:W-:-:S13]  /*4500*/  ISETP.NE.AND P0, PT, R0, UR5, PT ;  /* 0x0000000500007c0c */ /* 0x000fda000bf05270 */
[----:B------:R-:W-:Y:S05]  /*4510*/  @P0 BRA `(.L_x_82) ;  /* 0x00000000003c0947 */ /* 0x000fea0003800000 */
[----:B------:R-:W1:Y:S01]  /*4520*/  S2R R2, SR_LANEID ;  /* 0x0000000000027919 */ /* 0x000e620000000000 */
[----:B------:R-:W-:Y:S01]  /*4530*/  ULOP3.LUT UR8, URZ, UR8, URZ, 0x33, !UPT ;  /* 0x00000008ff087292 */ /* 0x000fe2000f8e33ff */
[----:B------:R-:W-:Y:S02]  /*4540*/  VOTEU.ANY UR7, UPT, PT ;  /* 0x0000000000077886 */ /* 0x000fe400038e0100 */
[----:B------:R-:W-:-:S03]  /*4550*/  UFLO.U32 UR7, UR7 ;  /* 0x00000007000772bd */ /* 0x000fc600080e0000 */
[----:B------:R-:W-:-:S04]  /*4560*/  IMAD.U32 R0, RZ, RZ, UR8 ;  /* 0x00000008ff007e24 */ /* 0x000fc8000f8e00ff */
[----:B------:R3:W2:Y:S02]  /*4570*/  REDUX UR6, R0 ;  /* 0x00000000000673c4 */ /* 0x0006a40000000000 */
[----:B------:R1:W-:Y:S02]  /*4580*/  UTCATOMSWS.AND URZ, UR8 ;  /* 0x0000000800ff79e3 */ /* 0x0003e40008000000 */
[----:B-1----:R-:W-:Y:S02]  /*4590*/  ISETP.EQ.U32.AND P0, PT, R2, UR7, PT ;  /* 0x0000000702007c0c */ /* 0x002fe4000bf02070 */
[----:B---3--:R-:W-:Y:S02]  /*45a0*/  LOP3.LUT R0, RZ, UR5, RZ, 0x33, !PT ;  /* 0x00000005ff007c12 */ /* 0x008fe4000f8e33ff */
[----:B--2---:R-:W-:Y:S02]  /*45b0*/  MOV R2, UR6 ;  /* 0x0000000600027c02 */ /* 0x004fe40008000f00 */
[----:B------:R-:W1:Y:S07]  /*45c0*/  REDUX UR5, R0 ;  /* 0x00000000000573c4 */ /* 0x000e6e0000000000 */
[----:B------:R2:W-:Y:S01]  /*45d0*/  @P0 ATOMS.AND RZ, [UR4+0x14], R2 ;  /* 0x00001402ffff098c */ /* 0x0005e2000a800004 */
[----:B-1----:R-:W-:-:S05]  /*45e0*/  IMAD.U32 R0, RZ, RZ, UR5 ;  /* 0x00000005ff007e24 */ /* 0x002fca000f8e00ff */
[----:B------:R2:W-:Y:S01]  /*45f0*/  @P0 ATOMS.AND RZ, [UR4+0x18], R0 ;  /* 0x00001800ffff098c */ /* 0x0005e2000a800004 */
[----:B------:R-:W-:Y:S05]  /*4600*/  BRA `(.L_x_83) ;  /* 0x0000000000147947 */ /* 0x000fea0003800000 */
.L_x_82:
[----:B------:R-:W-:Y:S02]  /*4610*/  MOV R2, 0x4630 ;  /* 0x0000463000027802 */ /* 0x000fe40000000f00 */
[----:B--2-45:R-:W-:Y:S05]  /*4620*/  CALL.REL.NOINC `($__internal_0_$__cuda_sm10x_tcgen05_guardrail_trap_col_being_dealloced_not_returned_by_alloc) ;  /* 0x000000b000507944 */ /* 0x034fea0003c00000 */
[----:B------:R-:W-:Y:S05]  /*4630*/  BRA `(.L_x_83) ;  /* 0x0000000000087947 */ /* 0x000fea0003800000 */
.L_x_81:
[----:B------:R-:W-:Y:S02]  /*4640*/  MOV R2, 0x4660 ;  /* 0x0000466000027802 */ /* 0x000fe40000000f00 */
[----:B--2-45:R-:W-:Y:S05]  /*4650*/  CALL.REL.NOINC `($__internal_2_$__cuda_sm10x_tcgen05_guardrail_trap_unallocated_columns_being_dealloced) ;  /* 0x000000b0005c7944 */ /* 0x034fea0003c00000 */
.L_x_83:
[----:B------:R-:W-:Y:S01]  /*4660*/  NOP ;  /* 0x0000000000007918 */ /* 0x000fe20000000000 */
[----:B------:R-:W-:Y:S05]  /*4670*/  EXIT ;  /* 0x000000000000794d */ /* 0x000fea0003800000 */
.L_x_67:
[----:B------:R-:W-:-:S09]  /*4680*/  UISETP.NE.OR UP5, UPT, UR13, 0x3, !UP5 ;  /* 0x000000030d00788c */ /* 0x000fd2000efa5670 */
[----:B------:R-:W-:Y:S05]  /*4690*/  BRA.U UP5, `(.L_x_84) ;  /* 0x0000001905347547 */ /* 0x000fea000b800000 */
[----:B------:R-:W2:Y:S01]  /*46a0*/  LDC R0, c[0x0][0xf30] ;  /* 0x0003cc00ff007b82 */ /* 0x000ea20000000800 */
[----:B------:R-:W-:Y:S01]  /*46b0*/  UMOV UR5, 0x400 ;  /* 0x0000040000057882 */ /* 0x000fe20000000000 */
[----:B------:R-:W-:Y:S01]  /*46c0*/  CS2R R30, SRZ ;  /* 0x00000000001e7805 */ /* 0x000fe2000001ff00 */
[----:B------:R-:W-:Y:S01]  /*46d0*/  ULEA UR5, UR37, UR5, 0x18 ;  /* 0x0000000525057291 */ /* 0x000fe2000f8ec0ff */
[----:B------:R-:W-:Y:S01]  /*46e0*/  IMAD.MOV.U32 R27, RZ, RZ, 0x1000 ;  /* 0x00001000ff1b7424 */ /* 0x000fe200078e00ff */
[----:B------:R-:W-:Y:S02]  /*46f0*/  UPLOP3.LUT UP0, UPT, UPT, UPT, UPT, 0x40, 0x4 ;  /* 0x000000000004789c */ /* 0x000fe40003f0e870 */
[----:B------:R-:W-:Y:S01]  /*4700*/  UIADD3 UR57, UPT, UPT, UR5, 0xb0, URZ ;  /* 0x000000b005397890 */ /* 0x000fe2000fffe0ff */
[----:B------:R-:W3:Y:S01]  /*4710*/  LDC R26, c[0x0][0x370] ;  /* 0x0000dc00ff1a7b82 */ /* 0x000ee20000000800 */
[----:B------:R-:W-:Y:S02]  /*4720*/  UIADD3 UR49, UPT, UPT, UR5, 0xb8, URZ ;  /* 0x000000b805317890 */ /* 0x000fe4000fffe0ff */
[----:B------:R-:W-:-:S02]  /*4730*/  UIADD3 UR41, UPT, UPT, UR5, 0xc0, URZ ;  /* 0x000000c005297890 */ /* 0x000fc4000fffe0ff */
[----:B------:R-:W-:-:S03]  /*4740*/  UIADD3 UR25, UPT, UPT, UR5, 0xc8, URZ ;  /* 0x000000c805197890 */ /* 0x000fc6000fffe0ff */
[----:B------:R-:W4:Y:S08]  /*4750*/  LDC R3, c[0x0][0xf0c] ;  /* 0x0003c300ff037b82 */ /* 0x000f300000000800 */
[----:B------:R-:W1:Y:S01]  /*4760*/  LDC R24, c[0x0][0xf20] ;  /* 0x0003c800ff187b82 */ /* 0x000e620000000800 */
[----:B--2---:R-:W-:-:S07]  /*4770*/  ISETP.NE.AND P1, PT, R0, 0x1, PT ;  /* 0x000000010000780c */ /* 0x004fce0003f25270 */
[----:B------:R-:W2:Y:S08]  /*4780*/  LDC.64 R32, c[0x0][0x348] ;  /* 0x0000d200ff207b82 */ /* 0x000eb00000000a00 */
[----:B------:R-:W1:Y:S08]  /*4790*/  LDC.64 R14, c[0x0][0xc88] ;  /* 0x00032200ff0e7b82 */ /* 0x000e700000000a00 */
[----:B------:R-:W1:Y:S08]  /*47a0*/  LDC.64 R18, c[0x0][0xf10] ;  /* 0x0003c400ff127b82 */ /* 0x000e700000000a00 */
[----:B------:R-:W1:Y:S08]  /*47b0*/  LDC.64 R6, c[0x0][0xf18] ;  /* 0x0003c600ff067b82 */ /* 0x000e700000000a00 */
[----:B------:R-:W1:Y:S08]  /*47c0*/  LDC.64 R4, c[0x0][0xf28] ;  /* 0x0003ca00ff047b82 */ /* 0x000e700000000a00 */
[----:B------:R-:W1:Y:S08]  /*47d0*/  LDC.64 R16, c[0x0][0xc90] ;  /* 0x00032400ff107b82 */ /* 0x000e700000000a00 */
[----:B--234-:R-:W1:Y:S02]  /*47e0*/  LDC R25, c[0x0][0x374] ;  /* 0x0000dd00ff197b82 */ /* 0x01ce640000000800 */
.L_x_99:
[C---:B------:R-:W-:Y:S02]  /*47f0*/  LEA R0, R31.reuse, UR5, 0x3 ;  /* 0x000000051f007c11 */ /* 0x040fe4000f8e18ff */
[----:B------:R-:W-:Y:S02]  /*4800*/  SHF.L.U32 R2, R30, 0x1f, RZ ;  /* 0x0000001f1e027819 */ /* 0x000fe400000006ff */
[----:B------:R-:W-:Y:S02]  /*4810*/  LEA R20, R31, UR5, 0x4 ;  /* 0x000000051f147c11 */ /* 0x000fe4000f8e20ff */
[----:B--2---:R-:W2:Y:S02]  /*4820*/  SYNCS.PHASECHK.TRANS64.TRYWAIT P0, [R0+URZ+0x100], R2 ;  /* 0x00010002000075a7 */ /* 0x004ea400080011ff */
[----:B--2---:R-:W-:Y:S05]  /*4830*/  @!P0 BRA `(.L_x_85) ;  /* 0x000000a400cc8947 */ /* 0x004fea0003800000 */
.L_x_237:
[----:B------:R-:W-:Y:S01]  /*4840*/  ISETP.GE.AND P0, PT, R43, 0x1, PT ;  /* 0x000000012b00780c */ /* 0x000fe20003f06270 */
[----:B------:R-:W3:Y:S01]  /*4850*/  LDS.128 R20, [R20+0x170] ;  /* 0x0001700014147984 */ /* 0x000ee20000000c00 */
[----:B-1----:R-:W-:Y:S01]  /*4860*/  ISETP.NE.U32.AND P5, PT, R16, RZ, PT ;  /* 0x000000ff1000720c */ /* 0x002fe20003fa5070 */
[----:B--2---:R-:W-:Y:S01]  /*4870*/  VIADD R0, R0, 0x110 ;  /* 0x0000011000007836 */ /* 0x004fe20000000000 */
[----:B------:R-:W-:Y:S01]  /*4880*/  ISETP.NE.U32.AND P4, PT, R16, RZ, PT ;  /* 0x000000ff1000720c */ /* 0x000fe20003f85070 */
[----:B------:R-:W-:Y:S01]  /*4890*/  IMAD.MOV.U32 R28, RZ, RZ, 0x1 ;  /* 0x00000001ff1c7424 */ /* 0x000fe200078e00ff */
[C---:B------:R-:W-:Y:S01]  /*48a0*/  ISETP.NE.AND.EX P5, PT, R17.reuse, RZ, PT, P5 ;  /* 0x000000ff1100720c */ /* 0x040fe20003fa5350 */
[----:B------:R-:W-:Y:S01]  /*48b0*/  USHF.L.U32 UR58, UR12, 0x7, URZ ;  /* 0x000000070c3a7899 */ /* 0x000fe200080006ff */
[----:B------:R-:W-:Y:S01]  /*48c0*/  PRMT R0, RZ, 0x654, R0 ;  /* 0x00000654ff007816 */ /* 0x000fe20000000000 */
[----:B------:R-:W-:Y:S01]  /*48d0*/  @!PT LDS RZ, [RZ] ;  /* 0x00000000fffff984 */ /* 0x000fe20000000800 */
[----:B------:R-:W-:Y:S01]  /*48e0*/  @!PT LDS RZ, [RZ] ;  /* 0x00000000fffff984 */ /* 0x000fe20000000800 */
[----:B------:R-:W-:Y:S01]  /*48f0*/  @!PT LDS RZ, [RZ] ;  /* 0x00000000fffff984 */ /* 0x000fe20000000800 */
[----:B------:R-:W-:Y:S01]  /*4900*/  @!PT LDS RZ, [RZ] ;  /* 0x00000000fffff984 */ /* 0x000fe20000000800 */
[----:B------:R1:W-:Y:S06]  /*4910*/  MEMBAR.ALL.CTA ;  /* 0x0000000000007992 */ /* 0x0003ec0000008000 */
[----:B-1----:R-:W1:Y:S01]  /*4920*/  FENCE.VIEW.ASYNC.S ;  /* 0x00000000000073c6 */ /* 0x002e620000000000 */
[----:B------:R-:W-:Y:S01]  /*4930*/  ISETP.NE.AND.EX P4, PT, R17, RZ, PT, P4 ;  /* 0x000000ff1100720c */ /* 0x000fe20003f85340 */
[----:B------:R-:W-:Y:S01]  /*4940*/  USHF.L.U32 UR59, UR20, 0x7, URZ ;  /* 0x00000007143b7899 */ /* 0x000fe200080006ff */
[----:B------:R-:W-:Y:S01]  /*4950*/  SHF.L.U32 R28, R28, 0x1f, RZ ;  /* 0x0000001f1c1c7819 */ /* 0x000fe200000006ff */
[----:B-1----:R1:W-:Y:S01]  /*4960*/  SYNCS.ARRIVE.TRANS64.RED.A1T0 RZ, [R0+URZ], RZ ;  /* 0x000000ff00ff79a7 */ /* 0x0023e200081004ff */
[----:B---3--:R-:W-:Y:S11]  /*4970*/  LOP3.LUT P3, RZ, R22, 0x1, RZ, 0xc0, !PT ;  /* 0x0000000116ff7812 */ /* 0x008ff6000786c0ff */
[----:B------:R-:W-:Y:S02]  /*4980*/  @!UPT UIADD3 URZ, UPT, UPT, URZ, URZ, URZ ;  /* 0x000000fffffff290 */ /* 0x000fe4000fffe0ff */
[----:B------:R-:W-:Y:S02]  /*4990*/  @P3 MOV R11, R20 ;  /* 0x00000014000b3202 */ /* 0x000fe40000000f00 */
[----:B------:R-:W-:Y:S01]  /*49a0*/  @P3 LOP3.LUT R10, R21, 0xffff, RZ, 0xc0, !PT ;  /* 0x0000ffff150a3812 */ /* 0x000fe200078ec0ff */
[----:B-1----:R-:W-:Y:S06]  /*49b0*/  @!P0 BRA `(.L_x_86) ;  /* 0x0000000000a48947 */ /* 0x002fec0003800000 */
[-C--:B------:R-:W-:Y:S01]  /*49c0*/  IMAD.HI.U32 R0, R25, R7.reuse, RZ ;  /* 0x0000000719007227 */ /* 0x080fe200078e00ff */
[----:B------:R-:W-:Y:S02]  /*49d0*/  ISETP.NE.AND P0, PT, R6, 0x1, PT ;  /* 0x000000010600780c */ /* 0x000fe40003f05270 */
[----:B------:R-:W-:Y:S01]  /*49e0*/  ISETP.NE.AND P2, PT, R43, 0x1, PT ;  /* 0x000000012b00780c */ /* 0x000fe20003f45270 */
[----:B------:R-:W-:Y:S01]  /*49f0*/  IMAD.HI.U32 R9, R26, R18, RZ ;  /* 0x000000121a097227 */ /* 0x000fe200078e00ff */
[----:B------:R-:W-:Y:S02]  /*4a00*/  SHF.R.U32.HI R0, RZ, R24, R0 ;  /* 0x00000018ff007219 */ /* 0x000fe40000011600 */
[----:B------:R-:W-:Y:S01]  /*4a10*/  ISETP.NE.AND P6, PT, R3, 0x1, PT ;  /* 0x000000010300780c */ /* 0x000fe20003fc5270 */
[----:B------:R-:W-:Y:S01]  /*4a20*/  IMAD.HI.U32 R13, R10, R7, RZ ;  /* 0x000000070a0d7227 */ /* 0x000fe200078e00ff */
[----:B------:R-:W-:Y:S02]  /*4a30*/  SHF.R.U32.HI R9, RZ, R19, R9 ;  /* 0x00000013ff097219 */ /* 0x000fe40000011609 */
[----:B------:R-:W-:Y:S01]  /*4a40*/  SEL R0, R25, R0, !P0 ;  /* 0x0000000019007207 */ /* 0x000fe20004000000 */
[----:B------:R-:W-:Y:S01]  /*4a50*/  IMAD.HI.U32 R12, R11, R18, RZ ;  /* 0x000000120b0c7227 */ /* 0x000fe200078e00ff */
[----:B------:R-:W-:Y:S03]  /*4a60*/  SEL R9, R26, R9, !P6 ;  /* 0x000000091a097207 */ /* 0x000fe60007000000 */
[-C--:B------:R-:W-:Y:S01]  /*4a70*/  IMAD.HI.U32 R8, R0, R4.reuse, RZ ;  /* 0x0000000400087227 */ /* 0x080fe200078e00ff */
[----:B------:R-:W-:Y:S03]  /*4a80*/  SHF.R.U32.HI R12, RZ, R19, R12 ;  /* 0x00000013ff0c7219 */ /* 0x000fe6000001160c */
[----:B------:R-:W-:Y:S01]  /*4a90*/  IMAD.HI.U32 R2, R9, R4, RZ ;  /* 0x0000000409027227 */ /* 0x000fe200078e00ff */
[-C--:B------:R-:W-:Y:S02]  /*4aa0*/  @P2 SHF.R.U32.HI R0, RZ, R5.reuse, R8 ;  /* 0x00000005ff002219 */ /* 0x080fe40000011608 */
[----:B------:R-:W-:Y:S02]  /*4ab0*/  SHF.R.U32.HI R8, RZ, R24, R13 ;  /* 0x00000018ff087219 */ /* 0x000fe4000001160d */
[----:B------:R-:W-:Y:S01]  /*4ac0*/  @P2 SHF.R.U32.HI R9, RZ, R5, R2 ;  /* 0x00000005ff092219 */ /* 0x000fe20000011602 */
[----:B------:R-:W-:Y:S01]  /*4ad0*/  IMAD R0, R43, R0, RZ ;  /* 0x000000002b007224 */ /* 0x000fe200078e02ff */
[----:B------:R-:W-:Y:S02]  /*4ae0*/  SEL R8, R10, R8, !P0 ;  /* 0x000000080a087207 */ /* 0x000fe40004000000 */
[----:B------:R-:W-:Y:S01]  /*4af0*/  SEL R2, R11, R12, !P6 ;  /* 0x0000000c0b027207 */ /* 0x000fe20007000000 */
[C---:B------:R-:W-:Y:S01]  /*4b00*/  IMAD R12, R43.reuse, R9, RZ ;  /* 0x000000092b0c7224 */ /* 0x040fe200078e02ff */
[C---:B------:R-:W-:Y:S01]  /*4b10*/  ISETP.GE.AND P0, PT, R8.reuse, R0, PT ;  /* 0x000000000800720c */ /* 0x040fe20003f06270 */
[----:B------:R-:W-:Y:S03]  /*4b20*/  IMAD.HI.U32 R0, R8, R4, RZ ;  /* 0x0000000408007227 */ /* 0x000fe600078e00ff */
[----:B------:R-:W-:Y:S02]  /*4b30*/  ISETP.GE.OR P0, PT, R2, R12, P0 ;  /* 0x0000000c0200720c */ /* 0x000fe40000706670 */
[-C--:B------:R-:W-:Y:S04]  /*4b40*/  SHF.R.U32.HI R0, RZ, R5.reuse, R0 ;  /* 0x00000005ff007219 */ /* 0x080fe80000011600 */
[----:B------:R-:W-:Y:S05]  /*4b50*/  SEL R13, R8, R0, !P2 ;  /* 0x00000000080d7207 */ /* 0x000fea0005000000 */
[----:B------:R-:W-:Y:S02]  /*4b60*/  IMAD.MOV R12, RZ, RZ, -R13 ;  /* 0x000000ffff0c7224 */ /* 0x000fe400078e0a0d */
[C---:B------:R-:W-:Y:S04]  /*4b70*/  @!P0 IMAD.HI.U32 R0, R2.reuse, R4, RZ ;  /* 0x0000000402008227 */ /* 0x040fe800078e00ff */
[----:B------:R-:W-:Y:S01]  /*4b80*/  IMAD R12, R43, R12, R8 ;  /* 0x0000000c2b0c7224 */ /* 0x000fe200078e0208 */
[----:B------:R-:W-:Y:S04]  /*4b90*/  @!P0 SHF.R.U32.HI R0, RZ, R5, R0 ;  /* 0x00000005ff008219 */ /* 0x000fe80000011600 */
[----:B------:R-:W-:Y:S04]  /*4ba0*/  @!P0 SEL R0, R2, R0, !P2 ;  /* 0x0000000002008207 */ /* 0x000fe80005000000 */
[----:B------:R-:W-:Y:S01]  /*4bb0*/  @!P0 IADD3 R13, PT, PT, R13, -R0, RZ ;  /* 0x800000000d0d8210 */ /* 0x000fe20007ffe0ff */
[----:B------:R-:W-:Y:S01]  /*4bc0*/  @!P0 IMAD R0, R9, R12, R0 ;  /* 0x0000000c09008224 */ /* 0x000fe200078e0200 */
[----:B------:R-:W-:Y:S01]  /*4bd0*/  IADD3 R9, PT, PT, -R8, RZ, RZ ;  /* 0x000000ff08097210 */ /* 0x000fe20007ffe1ff */
[--C-:B------:R-:W-:Y:S02]  /*4be0*/  IMAD.MOV R12, RZ, RZ, -R2.reuse ;  /* 0x000000ffff0c7224 */ /* 0x100fe400078e0a02 */
[----:B------:R-:W-:Y:S02]  /*4bf0*/  @!P0 IMAD R8, R13, R43, R2 ;  /* 0x0000002b0d088224 */ /* 0x000fe400078e0202 */
[----:B------:R-:W-:Y:S02]  /*4c00*/  @!P0 IMAD.MOV.U32 R2, RZ, RZ, R0 ;  /* 0x000000ffff028224 */ /* 0x000fe400078e0000 */
[----:B------:R-:W-:Y:S02]  /*4c10*/  IMAD R11, R3, R12, R11 ;  /* 0x0000000c030b7224 */ /* 0x000fe400078e020b */
[----:B------:R-:W-:Y:S02]  /*4c20*/  IMAD R10, R6, R9, R10 ;  /* 0x00000009060a7224 */ /* 0x000fe400078e020a */
[----:B------:R-:W-:Y:S02]  /*4c30*/  IMAD R11, R2, R3, R11 ;  /* 0x00000003020b7224 */ /* 0x000fe400078e020b */
[----:B------:R-:W-:Y:S02]  /*4c40*/  IMAD R10, R8, R6, R10 ;  /* 0x00000006080a7224 */ /* 0x000fe400078e020a */
.L_x_86:
[----:B------:R-:W-:Y:S05]  /*4c50*/  BRA.U UP0, `(.L_x_87) ;  /* 0x0000000100107547 */ /* 0x000fea000b800000 */
[----:B------:R-:W-:Y:S04]  /*4c60*/  MOV R2, UR4 ;  /* 0x0000000400027c02 */ /* 0x000fe80008000f00 */
[----:B------:R-:W-:Y:S04]  /*4c70*/  SHF.L.U32 R2, R2, 0x1f, RZ ;  /* 0x0000001f02027819 */ /* 0x000fe800000006ff */
[----:B------:R-:W1:Y:S02]  /*4c80*/  SYNCS.PHASECHK.TRANS64.TRYWAIT P0, [UR5+0xf8], R2 ;  /* 0x0000f802ff0075a7 */ /* 0x000e640008001105 */
[----:B-1----:R-:W-:Y:S05]  /*4c90*/  @!P0 BRA `(.L_x_88) ;  /* 0x000000a000c88947 */ /* 0x002fea0003800000 */
.L_x_87:
[----:B------:R-:W-:Y:S05]  /*4ca0*/  @!P5 BRA `(.L_x_89) ;  /* 0x00000000002cd947 */ /* 0x000fea0003800000 */
[----:B------:R-:W-:Y:S01]  /*4cb0*/  ISETP.NE.U32.AND P0, PT, R14, RZ, PT ;  /* 0x000000ff0e00720c */ /* 0x000fe20003f05070 */
[----:B------:R-:W-:Y:S03]  /*4cc0*/  IMAD.MOV.U32 R86, RZ, RZ, 0x1 ;  /* 0x00000001ff567424 */ /* 0x000fe600078e00ff */
[----:B------:R-:W-:Y:S11]  /*4cd0*/  ISETP.NE.AND.EX P0, PT, R15, RZ, PT, P0 ;  /* 0x000000ff0f00720c */ /* 0x000ff60003f05300 */
[----:B------:R-:W-:Y:S02]  /*4ce0*/  @!UPT UIADD3 URZ, UPT, UPT, URZ, URZ, URZ ;  /* 0x000000fffffff290 */ /* 0x000fe4000fffe0ff */
[----:B------:R-:W2:Y:S01]  /*4cf0*/  @P0 LDC.64 R8, c[0x0][0xc88] ;  /* 0x00032200ff080b82 */ /* 0x000ea20000000a00 */
[----:B-1----:R-:W-:Y:S04]  /*4d00*/  @P0 IMAD R0, R16, UR36, RZ ;  /* 0x0000002410000c24 */ /* 0x002fe8000f8e02ff */
[----:B--2---:R-:W-:Y:S04]  /*4d10*/  @P0 IMAD.WIDE R8, R0, 0x4, R8 ;  /* 0x0000000400080825 */ /* 0x004fe800078e0208 */
[----:B------:R-:W-:Y:S01]  /*4d20*/  HFMA2 R0, -RZ, RZ, 0, 5.9604644775390625e-08 ;  /* 0x00000001ff007431 */ /* 0x000fe200000001ff */
[----:B-----5:R2:W5:Y:S04]  /*4d30*/  @P0 LDG.E R53, desc[UR46][R8.64] ;  /* 0x0000002e08350981 */ /* 0x020568000c1e1900 */
[----:B------:R-:W-:Y:S01]  /*4d40*/  @!P0 PRMT R86, R0, 0x7610, R86 ;  /* 0x0000761000568816 */ /* 0x000fe20000000056 */
[----:B--2---:R-:W3:Y:S06]  /*4d50*/  @!P0 LDC R53, c[0x0][0xc80] ;  /* 0x00032000ff358b82 */ /* 0x004eec0000000800 */
.L_x_89:
[----:B---3-5:R-:W-:Y:S01]  /*4d60*/  @!P4 FSETP.EQ.AND P0, PT, R53, RZ, PT ;  /* 0x000000ff3500c20b */ /* 0x028fe20003f02000 */
[----:B------:R-:W-:Y:S01]  /*4d70*/  @!UPT UIADD3 URZ, UPT, UPT, URZ, URZ, URZ ;  /* 0x000000fffffff290 */ /* 0x000fe2000fffe0ff */
[----:B------:R-:W-:Y:S11]  /*4d80*/  @!P4 BRA `(.L_x_90) ;  /* 0x000000000018c947 */ /* 0x000ff60003800000 */
[----:B------:R-:W-:Y:S02]  /*4d90*/  LOP3.LUT P2, RZ, R86, 0xff, RZ, 0xc0, !PT ;  /* 0x000000ff56ff7812 */ /* 0x000fe4000784c0ff */
[----:B------:R-:W-:Y:S04]  /*4da0*/  ISETP.NE.U32.AND P0, PT, R14, RZ, PT ;  /* 0x000000ff0e00720c */ /* 0x000fe80003f05070 */
[----:B------:R-:W-:Y:S04]  /*4db0*/  ISETP.NE.AND.EX P0, PT, R15, RZ, PT, P0 ;  /* 0x000000ff0f00720c */ /* 0x000fe80003f05300 */
[----:B------:R-:W-:Y:S03]  /*4dc0*/  PLOP3.LUT P0, PT, P0, PT, PT, 0x8, 0x80 ;  /* 0x000000000080781c */ /* 0x000fe6000070e170 */
[----:B------:R-:W-:Y:S11]  /*4dd0*/  @P2 FSETP.EQ.AND P0, PT, R53, RZ, PT ;  /* 0x000000ff3500220b */ /* 0x000ff60003f02000 */
[----:B------:R-:W-:Y:S02]  /*4de0*/  @!UPT UIADD3 URZ, UPT, UPT, URZ, URZ, URZ ;  /* 0x000000fffffff290 */ /* 0x000fe4000fffe0ff */
.L_x_90:
[----:B------:R-:W2:Y:S01]  /*4df0*/  SYNCS.PHASECHK.TRANS64.TRYWAIT P2, [UR5+0xd0], R28 ;  /* 0x0000d01cff0075a7 */ /* 0x000ea20008041105 */
[----:B------:R-:W-:Y:S04]  /*4e00*/  ELECT P4, URZ, PT ;  /* 0x0000000000ff782f */ /* 0x000fe80003880000 */
[----:B------:R-:W-:Y:S11]  /*4e10*/  PLOP3.LUT P4, PT, P0, P4, PT, 0xf2, 0x2f ;  /* 0x00000000002f781c */ /* 0x000ff60000789e72 */
[----:B------:R-:W-:Y:S02]  /*4e20*/  @!UPT UIADD3 URZ, UPT, UPT, URZ, URZ, URZ ;  /* 0x000000fffffff290 */ /* 0x000fe4000fffe0ff */
[----:B------:R-:W-:Y:S05]  /*4e30*/  @!P4 IADD3 R8, P0, PT, R32, 0x980, RZ ;  /* 0x000009802008c810 */ /* 0x000fea0007f1e0ff */
[----:B-1----:R-:W-:Y:S01]  /*4e40*/  @!P4 IMAD.X R2, RZ, RZ, R33, P0 ;  /* 0x000000ffff02c224 */ /* 0x002fe200000e0621 */
[----:B--2---:R-:W-:Y:S07]  /*4e50*/  @!P2 BRA `(.L_x_91) ;  /* 0x000000a00070a947 */ /* 0x004fee0003800000 */
.L_x_240:
[----:B------:R-:W-:Y:S01]  /*4e60*/  @!P4 R2UR UR7, R8 ;  /* 0x000000000807c2ca */ /* 0x000fe200000e0000 */
[----:B------:R-:W-:Y:S01]  /*4e70*/  VOTEU.ALL UP0, P4 ;  /* 0x0000000000ff7886 */ /* 0x000fe20002000000 */
[----:B------:R-:W-:Y:S01]  /*4e80*/  @!P4 R2UR UR6, R2 ;  /* 0x000000000206c2ca */ /* 0x000fe200000e0000 */
[----:B------:R-:W-:Y:S01]  /*4e90*/  VOTEU.ALL UP1, P4 ;  /* 0x0000000000ff7886 */ /* 0x000fe20002020000 */
[----:B------:R-:W-:Y:S01]  /*4ea0*/  UMOV UR60, UR36 ;  /* 0x00000024003c7c82 */ /* 0x000fe20008000000 */
[----:B-1----:R-:W-:Y:S01]  /*4eb0*/  @!P4 IMAD.MOV.U32 R0, RZ, RZ, 0x1000 ;  /* 0x00001000ff00c424 */ /* 0x002fe200078e00ff */
[----:B------:R-:W-:Y:S02]  /*4ec0*/  @!UP0 UIADD3 UR56, UPT, UPT, UR5, 0x200, URZ ;  /* 0x0000020005388890 */ /* 0x000fe4000fffe0ff */
[----:B------:R-:W-:Y:S02]  /*4ed0*/  @!UP0 UIADD3 UR10, UPT, UPT, UR58, 0x40, URZ ;  /* 0x000000403a0a8890 */ /* 0x000fe4000fffe0ff */
[----:B------:R-:W-:Y:S01]  /*4ee0*/  @!UP0 UIADD3 UR8, UPT, UPT, UR5, 0xa00, URZ ;  /* 0x00000a0005088890 */ /* 0x000fe2000fffe0ff */
[----:B------:R-:W-:Y:S02]  /*4ef0*/  VOTEU.ALL UP0, P4 ;  /* 0x0000000000ff7886 */ /* 0x000fe40002000000 */
[----:B------:R-:W-:Y:S01]  /*4f00*/  IMAD.U32 R8, RZ, RZ, UR7 ;  /* 0x00000007ff087e24 */ /* 0x000fe2000f8e00ff */
[----:B------:R-:W-:Y:S01]  /*4f10*/  UMOV UR7, 0x10000000 ;  /* 0x1000000000077882 */ /* 0x000fe20000000000 */
[----:B------:R-:W-:Y:S01]  /*4f20*/  IMAD.U32 R9, RZ, RZ, UR6 ;  /* 0x00000006ff097e24 */ /* 0x000fe2000f8e00ff */
[----:B------:R-:W-:Y:S01]  /*4f30*/  UMOV UR6, 0x0 ;  /* 0x0000000000067882 */ /* 0x000fe20000000000 */
[----:B------:R-:W-:Y:S01]  /*4f40*/  UMOV UR9, UR57 ;  /* 0x0000003900097c82 */ /* 0x000fe20008000000 */
[----:B------:R-:W-:Y:S01]  /*4f50*/  @!P4 R2UR UR16, R8 ;  /* 0x000000000810c2ca */ /* 0x000fe200000e0000 */
[----:B------:R-:W-:Y:S01]  /*4f60*/  UMOV UR11, UR59 ;  /* 0x0000003b000b7c82 */ /* 0x000fe20008000000 */
[----:B------:R-:W-:Y:S01]  /*4f70*/  @!P4 R2UR UR17, R9 ;  /* 0x000000000911c2ca */ /* 0x000fe200000e0000 */
[----:B------:R-:W-:Y:S01]  /*4f80*/  UMOV UR12, UR36 ;  /* 0x00000024000c7c82 */ /* 0x000fe20008000000 */
[----:B------:R-:W-:Y:S01]  /*4f90*/  UPRMT UR14, UR37, 0x654, UR57 ;  /* 0x00000654250e7896 */ /* 0x000fe20008000039 */
[----:B------:R-:W-:Y:S05]  /*4fa0*/  @!P4 IADD3 R8, P0, PT, R32, 0x980, RZ ;  /* 0x000009802008c810 */ /* 0x000fea0007f1e0ff */
[----:B------:R-:W-:Y:S05]  /*4fb0*/  @!P4 IMAD.X R2, RZ, RZ, R33, P0 ;  /* 0x000000ffff02c224 */ /* 0x000fea00000e0621 */
[----:B------:R1:W-:Y:S01]  /*4fc0*/  @!UP1 UTMALDG.3D [UR56], [UR16], desc[UR6] ;  /* 0x00000638100095b4 */ /* 0x0003e20008011000 */
[----:B------:R1:W-:Y:S01]  /*4fd0*/  @!UP0 UTMALDG.3D [UR8], [UR16], desc[UR6] ;  /* 0x00000608100085b4 */ /* 0x0003e20008011000 */
[----:B------:R1:W-:Y:S01]  /*4fe0*/  @!P4 SYNCS.ARRIVE.TRANS64.RED.A0TR RZ, [UR5+0xb0], R0 ;  /* 0x0000b000ffffc9a7 */ /* 0x0003e20008300405 */
[----:B------:R-:W-:Y:S01]  /*4ff0*/  SYNCS.ARRIVE.TRANS64.RED.A1T0 RZ, [UR14], RZ ;  /* 0x000000ffffff79a7 */ /* 0x000fe2000810040e */
[----:B------:R-:W2:Y:S02]  /*5000*/  SYNCS.PHASECHK.TRANS64.TRYWAIT P2, [UR5+0xd8], R28 ;  /* 0x0000d81cff0075a7 */ /* 0x000ea40008041105 */
[----:B-12---:R-:W-:Y:S05]  /*5010*/  @!P2 BRA `(.L_x_92) ;  /* 0x000000a00018a947 */ /* 0x006fea0003800000 */
.L_x_242:
[----:B------:R-:W-:Y:S01]  /*5020*/  @!P4 R2UR UR7, R8 ;  /* 0x000000000807c2ca */ /* 0x000fe200000e0000 */
[----:B------:R-:W-:Y:S01]  /*5030*/  VOTEU.ALL UP0, P4 ;  /* 0x0000000000ff7886 */ /* 0x000fe20002000000 */
[----:B------:R-:W-:Y:S01]  /*5040*/  @!P4 R2UR UR6, R2 ;  /* 0x000000000206c2ca */ /* 0x000fe200000e0000 */
[----:B------:R-:W-:Y:S01]  /*5050*/  VOTEU.ALL UP1, P4 ;  /* 0x0000000000ff7886 */ /* 0x000fe20002020000 */
[----:B------:R-:W-:Y:S01]  /*5060*/  UMOV UR50, UR58 ;  /* 0x0000003a00327c82 */ /* 0x000fe20008000000 */
[----:B------:R-:W-:Y:S01]  /*5070*/  UMOV UR52, UR36 ;  /* 0x0000002400347c82 */ /* 0x000fe20008000000 */
[----:B------:R-:W-:Y:S01]  /*5080*/  @!UP0 UIADD3 UR51, UPT, UPT, UR59, 0x40, URZ ;  /* 0x000000403b338890 */ /* 0x000fe2000fffe0ff */
[----:B-1----:R-:W-:Y:S01]  /*5090*/  @!P4 IMAD.MOV.U32 R0, RZ, RZ, 0x1000 ;  /* 0x00001000ff00c424 */ /* 0x002fe200078e00ff */
[----:B------:R-:W-:Y:S02]  /*50a0*/  @!UP0 UIADD3 UR48, UPT, UPT, UR5, 0x1200, URZ ;  /* 0x0000120005308890 */ /* 0x000fe4000fffe0ff */
[----:B------:R-:W-:Y:S02]  /*50b0*/  @!UP0 UIADD3 UR10, UPT, UPT, UR58, 0x40, URZ ;  /* 0x000000403a0a8890 */ /* 0x000fe4000fffe0ff */
[----:B------:R-:W-:Y:S01]  /*50c0*/  @!UP0 UIADD3 UR8, UPT, UPT, UR5, 0x1a00, URZ ;  /* 0x00001a0005088890 */ /* 0x000fe2000fffe0ff */
[----:B------:R-:W-:Y:S01]  /*50d0*/  IMAD.U32 R8, RZ, RZ, UR7 ;  /* 0x00000007ff087e24 */ /* 0x000fe2000f8e00ff */
[----:B------:R-:W-:Y:S01]  /*50e0*/  UMOV UR7, 0x10000000 ;  /* 0x1000000000077882 */ /* 0x000fe20000000000 */
[----:B------:R-:W-:Y:S01]  /*50f0*/  IMAD.U32 R9, RZ, RZ, UR6 ;  /* 0x00000006ff097e24 */ /* 0x000fe2000f8e00ff */
[----:B------:R-:W-:Y:S01]  /*5100*/  UMOV UR6, 0x0 ;  /* 0x0000000000067882 */ /* 0x000fe20000000000 */
[----:B------:R-:W-:Y:S01]  /*5110*/  VOTEU.ALL UP0, P4 ;  /* 0x0000000000ff7886 */ /* 0x000fe20002000000 */
[----:B------:R-:W-:Y:S01]  /*5120*/  @!P4 R2UR UR16, R8 ;  /* 0x000000000810c2ca */ /* 0x000fe200000e0000 */
[----:B------:R-:W-:Y:S01]  /*5130*/  UMOV UR9, UR49 ;  /* 0x0000003100097c82 */ /* 0x000fe20008000000 */
[----:B------:R-:W-:Y:S01]  /*5140*/  @!P4 R2UR UR17, R9 ;  /* 0x000000000911c2ca */ /* 0x000fe200000e0000 */
[----:B------:R-:W-:Y:S01]  /*5150*/  UMOV UR12, UR36 ;  /* 0x00000024000c7c82 */ /* 0x000fe20008000000 */
[----:B------:R-:W-:Y:S01]  /*5160*/  UMOV UR11, UR51 ;  /* 0x00000033000b7c82 */ /* 0x000fe20008000000 */
[----:B------:R-:W-:Y:S01]  /*5170*/  UPRMT UR13, UR37, 0x654, UR49 ;  /* 0x00000654250d7896 */ /* 0x000fe20008000031 */
[----:B------:R-:W-:Y:S05]  /*5180*/  @!P4 IADD3 R8, P0, PT, R32, 0x980, RZ ;  /* 0x000009802008c810 */ /* 0x000fea0007f1e0ff */
[----:B------:R-:W-:Y:S04]  /*5190*/  @!P4 IMAD.X R2, RZ, RZ, R33, P0 ;  /* 0x000000ffff02c224 */ /* 0x000fe800000e0621 */
[----:B------:R1:W-:Y:S01]  /*51a0*/  @!UP1 UTMALDG.3D [UR48], [UR16], desc[UR6] ;  /* 0x00000630100095b4 */ /* 0x0003e20008011000 */
[----:B------:R1:W-:Y:S01]  /*51b0*/  @!UP0 UTMALDG.3D [UR8], [UR16], desc[UR6] ;  /* 0x00000608100085b4 */ /* 0x0003e20008011000 */
[----:B------:R1:W-:Y:S01]  /*51c0*/  @!P4 SYNCS.ARRIVE.TRANS64.RED.A0TR RZ, [UR5+0xb8], R0 ;  /* 0x0000b800ffffc9a7 */ /* 0x0003e20008300405 */
[----:B------:R-:W-:Y:S01]  /*51d0*/  SYNCS.ARRIVE.TRANS64.RED.A1T0 RZ, [UR13], RZ ;  /* 0x000000ffffff79a7 */ /* 0x000fe2000810040d */
[----:B------:R-:W2:Y:S02]  /*51e0*/  SYNCS.PHASECHK.TRANS64.TRYWAIT P2, [UR5+0xe0], R28 ;  /* 0x0000e01cff0075a7 */ /* 0x000ea40008041105 */
[----:B-12---:R-:W-:Y:S05]  /*51f0*/  @!P2 BRA `(.L_x_93) ;  /* 0x0000009c00b8a947 */ /* 0x006fea0003800000 */
.L_x_244:
[----:B------:R-:W-:Y:S01]  /*5200*/  @!P4 R2UR UR7, R8 ;  /* 0x000000000807c2ca */ /* 0x000fe200000e0000 */
[----:B------:R-:W-:Y:S01]  /*5210*/  VOTEU.ALL UP0, P4 ;  /* 0x0000000000ff7886 */ /* 0x000fe20002000000 */
[----:B------:R-:W-:Y:S01]  /*5220*/  @!P4 R2UR UR6, R2 ;  /* 0x000000000206c2ca */ /* 0x000fe200000e0000 */
[----:B------:R-:W-:Y:S01]  /*5230*/  UIADD3 UR42, UPT, UPT, UR58, 0x10, URZ ;  /* 0x000000103a2a7890 */ /* 0x000fe2000fffe0ff */
[----:B-1----:R-:W-:Y:S01]  /*5240*/  @!P4 IMAD.MOV.U32 R0, RZ, RZ, 0x1000 ;  /* 0x00001000ff00c424 */ /* 0x002fe200078e00ff */
[----:B------:R-:W-:Y:S01]  /*5250*/  VOTEU.ALL UP1, P4 ;  /* 0x0000000000ff7886 */ /* 0x000fe20002020000 */
[----:B------:R-:W-:Y:S01]  /*5260*/  @!UP0 UIADD3 UR40, UPT, UPT, UR5, 0x2200, URZ ;  /* 0x0000220005288890 */ /* 0x000fe2000fffe0ff */
[----:B------:R-:W-:Y:S01]  /*5270*/  UMOV UR16, 0x0 ;  /* 0x0000000000107882 */ /* 0x000fe20000000000 */
[----:B------:R-:W-:Y:S01]  /*5280*/  UMOV UR17, 0x10000000 ;  /* 0x1000000000117882 */ /* 0x000fe20000000000 */
[----:B------:R-:W-:Y:S01]  /*5290*/  UMOV UR43, UR59 ;  /* 0x0000003b002b7c82 */ /* 0x000fe20008000000 */
[----:B------:R-:W-:Y:S01]  /*52a0*/  UMOV UR44, UR36 ;  /* 0x00000024002c7c82 */ /* 0x000fe20008000000 */
[----:B------:R-:W-:Y:S02]  /*52b0*/  @!UP0 UIADD3 UR10, UPT, UPT, UR58, 0x50, URZ ;  /* 0x000000503a0a8890 */ /* 0x000fe4000fffe0ff */
[----:B------:R-:W-:Y:S01]  /*52c0*/  IMAD.U32 R8, RZ, RZ, UR7 ;  /* 0x00000007ff087e24 */ /* 0x000fe2000f8e00ff */
[----:B------:R-:W-:Y:S01]  /*52d0*/  @!UP0 UIADD3 UR8, UPT, UPT, UR5, 0x2a00, URZ ;  /* 0x00002a0005088890 */ /* 0x000fe2000fffe0ff */
[----:B------:R-:W-:Y:S01]  /*52e0*/  IMAD.U32 R9, RZ, RZ, UR6 ;  /* 0x00000006ff097e24 */ /* 0x000fe2000f8e00ff */
[----:B------:R-:W-:Y:S01]  /*52f0*/  VOTEU.ALL UP0, P4 ;  /* 0x0000000000ff7886 */ /* 0x000fe20002000000 */
        /* <DEDUP_REMOVED lines=14> */
.L_x_246:
[----:B------:R-:W-:Y:S01]  /*53e0*/  @!P4 R2UR UR8, R8 ;  /* 0x000000000808c2ca */ /* 0x000fe200000e0000 */
[----:B------:R-:W-:Y:S01]  /*53f0*/  VOTEU.ALL UP0, P4 ;  /* 0x0000000000ff7886 */ /* 0x000fe20002000000 */
[----:B------:R-:W-:Y:S01]  /*5400*/  @!P4 R2UR UR6, R2 ;  /* 0x000000000206c2ca */ /* 0x000fe200000e0000 */
[----:B------:R-:W-:Y:S01]  /*5410*/  VOTEU.ALL UP1, P4 ;  /* 0x0000000000ff7886 */ /* 0x000fe20002020000 */
[----:B------:R-:W-:Y:S01]  /*5420*/  UMOV UR16, 0x0 ;  /* 0x0000000000107882 */ /* 0x000fe20000000000 */
[----:B------:R-:W-:Y:S01]  /*5430*/  UMOV UR17, 0x10000000 ;  /* 0x1000000000117882 */ /* 0x000fe20000000000 */
[----:B------:R-:W-:Y:S01]  /*5440*/  @!UP0 UIADD3 UR27, UPT, UPT, UR59, 0x40, URZ ;  /* 0x000000403b1b8890 */ /* 0x000fe2000fffe0ff */
[----:B-1----:R-:W-:Y:S01]  /*5450*/  @!P4 IMAD.MOV.U32 R0, RZ, RZ, 0x1000 ;  /* 0x00001000ff00c424 */ /* 0x002fe200078e00ff */
[----:B------:R-:W-:Y:S01]  /*5460*/  @!UP0 UIADD3 UR24, UPT, UPT, UR5, 0x3200, URZ ;  /* 0x0000320005188890 */ /* 0x000fe2000fffe0ff */
[----:B------:R-:W-:Y:S01]  /*5470*/  SHF.L.U32 R34, RZ, 0x1f, RZ ;  /* 0x0000001fff227819 */ /* 0x000fe200000006ff */
[----:B------:R-:W-:Y:S01]  /*5480*/  UMOV UR26, UR42 ;  /* 0x0000002a001a7c82 */ /* 0x000fe20008000000 */
[----:B------:R-:W-:Y:S01]  /*5490*/  UMOV UR28, UR36 ;  /* 0x00000024001c7c82 */ /* 0x000fe20008000000 */
[----:B------:R-:W-:Y:S01]  /*54a0*/  @!UP0 UIADD3 UR10, UPT, UPT, UR58, 0x50, URZ ;  /* 0x000000503a0a8890 */ /* 0x000fe2000fffe0ff */
        /* <DEDUP_REMOVED lines=18> */
.L_x_248:
        /* <DEDUP_REMOVED lines=11> */
[----:B------:R-:W-:Y:S02]  /*5680*/  UMOV UR20, UR36 ;  /* 0x0000002400147c82 */ /* 0x000fe40008000000 */
[----:B------:R-:W-:Y:S01]  /*5690*/  IMAD.U32 R8, RZ, RZ, UR9 ;  /* 0x00000009ff087e24 */ /* 0x000fe2000f8e00ff */
[----:B------:R-:W-:Y:S01]  /*56a0*/  @!UP0 UIADD3 UR10, UPT, UPT, UR58, 0x60, URZ ;  /* 0x000000603a0a8890 */ /* 0x000fe2000fffe0ff */
[----:B------:R-:W-:Y:S01]  /*56b0*/  IMAD.U32 R9, RZ, RZ, UR8 ;  /* 0x00000008ff097e24 */ /* 0x000fe2000f8e00ff */
[----:B------:R-:W-:Y:S02]  /*56c0*/  @!UP0 UIADD3 UR8, UPT, UPT, UR5, 0xa00, URZ ;  /* 0x00000a0005088890 */ /* 0x000fe4000fffe0ff */
[----:B------:R-:W-:Y:S01]  /*56d0*/  @!P4 R2UR UR26, R8 ;  /* 0x00000000081ac2ca */ /* 0x000fe200000e0000 */
[----:B------:R-:W-:Y:S01]  /*56e0*/  VOTEU.ALL UP0, P4 ;  /* 0x0000000000ff7886 */ /* 0x000fe20002000000 */
[----:B------:R-:W-:Y:S01]  /*56f0*/  @!P4 R2UR UR27, R9 ;  /* 0x00000000091bc2ca */ /* 0x000fe200000e0000 */
[----:B------:R-:W-:Y:S01]  /*5700*/  UMOV UR9, UR57 ;  /* 0x0000003900097c82 */ /* 0x000fe20008000000 */
[----:B------:R-:W-:Y:S01]  /*5710*/  UMOV UR11, UR59 ;  /* 0x0000003b000b7c82 */ /* 0x000fe20008000000 */
[----:B------:R-:W-:Y:S01]  /*5720*/  UMOV UR12, UR36 ;  /* 0x00000024000c7c82 */ /* 0x000fe20008000000 */
        /* <DEDUP_REMOVED lines=8> */
.L_x_250:
        /* <DEDUP_REMOVED lines=9> */
[----:B------:R-:W-:Y:S01]  /*5840*/  UMOV UR17, UR49 ;  /* 0x0000003100117c82 */ /* 0x000fe20008000000 */
[----:B------:R-:W-:Y:S01]  /*5850*/  UMOV UR20, UR36 ;  /* 0x0000002400147c82 */ /* 0x000fe20008000000 */
[----:B------:R-:W-:Y:S02]  /*5860*/  @!UP0 UIADD3 UR10, UPT, UPT, UR58, 0x60, URZ ;  /* 0x000000603a0a8890 */ /* 0x000fe4000fffe0ff */
[----:B------:R-:W-:Y:S01]  /*5870*/  IMAD.U32 R8, RZ, RZ, UR9 ;  /* 0x00000009ff087e24 */ /* 0x000fe2000f8e00ff */
[----:B------:R-:W-:Y:S01]  /*5880*/  UMOV UR9, UR49 ;  /* 0x0000003100097c82 */ /* 0x000fe20008000000 */
[----:B------:R-:W-:Y:S01]  /*5890*/  IMAD.U32 R9, RZ, RZ, UR8 ;  /* 0x00000008ff097e24 */ /* 0x000fe2000f8e00ff */
[----:B------:R-:W-:Y:S02]  /*58a0*/  @!UP0 UIADD3 UR8, UPT, UPT, UR5, 0x1a00, URZ ;  /* 0x00001a0005088890 */ /* 0x000fe4000fffe0ff */
[----:B------:R-:W-:Y:S01]  /*58b0*/  @!P4 R2UR UR22, R8 ;  /* 0x000000000816c2ca */ /* 0x000fe200000e0000 */
[----:B------:R-:W-:Y:S01]  /*58c0*/  VOTEU.ALL UP0, P4 ;  /* 0x0000000000ff7886 */ /* 0x000fe20002000000 */
[----:B------:R-:W-:Y:S01]  /*58d0*/  @!P4 R2UR UR23, R9 ;  /* 0x000000000917c2ca */ /* 0x000fe200000e0000 */
[----:B------:R-:W-:Y:S01]  /*58e0*/  UMOV UR12, UR36 ;  /* 0x00000024000c7c82 */ /* 0x000fe20008000000 */
[----:B------:R-:W-:Y:S01]  /*58f0*/  UMOV UR11, UR19 ;  /* 0x00000013000b7c82 */ /* 0x000fe20008000000 */
        /* <DEDUP_REMOVED lines=8> */
.L_x_252:
[----:B------:R-:W2:Y:S01]  /*5980*/  LDC.64 R12, c[0x0][0xf18] ;  /* 0x0003c600ff0c7b82 */ /* 0x000ea20000000a00 */
[----:B------:R-:W-:Y:S01]  /*5990*/  @!P4 R2UR UR8, R2 ;  /* 0x000000000208c2ca */ /* 0x000fe200000e0000 */
[----:B------:R-:W-:Y:S01]  /*59a0*/  VOTEU.ALL UP0, P4 ;  /* 0x0000000000ff7886 */ /* 0x000fe20002000000 */
[----:B------:R-:W-:Y:S01]  /*59b0*/  @!P4 R2UR UR9, R8 ;  /* 0x000000000809c2ca */ /* 0x000fe200000e0000 */
[----:B------:R-:W-:Y:S01]  /*59c0*/  UIADD3 UR34, UPT, UPT, UR58, 0x30, URZ ;  /* 0x000000303a227890 */ /* 0x000fe2000fffe0ff */
[----:B-1----:R-:W-:Y:S03]  /*59d0*/  @!P4 IMAD.MOV.U32 R0, RZ, RZ, 0x1000 ;  /* 0x00001000ff00c424 */ /* 0x002fe600078e00ff */
[----:B------:R-:W1:Y:S01]  /*59e0*/  @!P1 LDC R2, c[0x0][0xf0c] ;  /* 0x0003c300ff029b82 */ /* 0x000e620000000800 */
[----:B------:R-:W-:Y:S01]  /*59f0*/  @!UP0 UIADD3 UR32, UPT, UPT, UR5, 0x2200, URZ ;  /* 0x0000220005208890 */ /* 0x000fe2000fffe0ff */
[----:B------:R-:W-:Y:S01]  /*5a00*/  @P3 SHF.R.U32.HI R29, RZ, 0x10, R21 ;  /* 0x00000010ff1d3819 */ /* 0x000fe20000011615 */
[----:B------:R-:W-:Y:S01]  /*5a10*/  VOTEU.ALL UP1, P4 ;  /* 0x0000000000ff7886 */ /* 0x000fe20002020000 */
[----:B------:R-:W-:Y:S01]  /*5a20*/  UMOV UR14, 0x0 ;  /* 0x00000000000e7882 */ /* 0x000fe20000000000 */
[----:B------:R-:W-:Y:S01]  /*5a30*/  UMOV UR15, 0x10000000 ;  /* 0x10000000000f7882 */ /* 0x000fe20000000000 */
[----:B------:R-:W-:Y:S01]  /*5a40*/  UMOV UR33, UR41 ;  /* 0x0000002900217c82 */ /* 0x000fe20008000000 */
[----:B------:R-:W-:Y:S01]  /*5a50*/  UMOV UR35, UR59 ;  /* 0x0000003b00237c82 */ /* 0x000fe20008000000 */
[----:B------:R-:W-:Y:S01]  /*5a60*/  IMAD.U32 R9, RZ, RZ, UR8 ;  /* 0x00000008ff097e24 */ /* 0x000fe2000f8e00ff */
[----:B------:R-:W-:Y:S01]  /*5a70*/  @!UP0 UIADD3 UR10, UPT, UPT, UR58, 0x70, URZ ;  /* 0x000000703a0a8890 */ /* 0x000fe2000fffe0ff */
[----:B------:R-:W-:Y:S01]  /*5a80*/  IMAD.U32 R8, RZ, RZ, UR9 ;  /* 0x00000009ff087e24 */ /* 0x000fe2000f8e00ff */
[----:B------:R-:W-:Y:S01]  /*5a90*/  @!UP0 UIADD3 UR8, UPT, UPT, UR5, 0x2a00, URZ ;  /* 0x00002a0005088890 */ /* 0x000fe2000fffe0ff */
[----:B------:R-:W-:Y:S01]  /*5aa0*/  VIADD R31, R31, 0x1 ;  /* 0x000000011f1f7836 */ /* 0x000fe20000000000 */
[----:B------:R-:W-:Y:S01]  /*5ab0*/  @!P4 R2UR UR17, R9 ;  /* 0x000000000911c2ca */ /* 0x000fe200000e0000 */
[----:B------:R-:W-:Y:S01]  /*5ac0*/  VOTEU.ALL UP0, P4 ;  /* 0x0000000000ff7886 */ /* 0x000fe20002000000 */
[----:B------:R-:W-:Y:S01]  /*5ad0*/  @!P4 R2UR UR16, R8 ;  /* 0x000000000810c2ca */ /* 0x000fe200000e0000 */
[----:B------:R-:W-:Y:S01]  /*5ae0*/  UMOV UR9, UR41 ;  /* 0x0000002900097c82 */ /* 0x000fe20008000000 */
[----:B------:R-:W3:Y:S01]  /*5af0*/  LDC.64 R8, c[0x0][0xf10] ;  /* 0x0003c400ff087b82 */ /* 0x000ee20000000a00 */
[----:B------:R-:W-:Y:S01]  /*5b00*/  UMOV UR11, UR59 ;  /* 0x0000003b000b7c82 */ /* 0x000fe20008000000 */
[----:B------:R-:W-:Y:S09]  /*5b10*/  UMOV UR12, UR36 ;  /* 0x00000024000c7c82 */ /* 0x000ff20008000000 */
[----:B------:R4:W-:Y:S01]  /*5b20*/  @!UP1 UTMALDG.3D [UR32], [UR16], desc[UR14] ;  /* 0x00000e20100095b4 */ /* 0x0009e20008011000 */
[----:B------:R4:W-:Y:S01]  /*5b30*/  @!UP0 UTMALDG.3D [UR8], [UR16], desc[UR14] ;  /* 0x00000e08100085b4 */ /* 0x0009e20008011000 */
[----:B------:R5:W-:Y:S01]  /*5b40*/  @!P4 SYNCS.ARRIVE.TRANS64.RED.A0TR RZ, [UR5+0xc0], R0 ;  /* 0x0000c000ffffc9a7 */ /* 0x000be20008300405 */
[C---:B---3--:R-:W-:Y:S01]  /*5b50*/  @!P1 IMAD.HI.U32 R8, R11.reuse, R8, RZ ;  /* 0x000000080b089227 */ /* 0x048fe200078e00ff */
[----:B--2---:R-:W-:Y:S02]  /*5b60*/  @!P1 ISETP.NE.AND P0, PT, R12, 0x1, PT ;  /* 0x000000010c00980c */ /* 0x004fe40003f05270 */
[----:B-1----:R-:W-:Y:S01]  /*5b70*/  @!P1 ISETP.NE.AND P2, PT, R2, 0x1, PT ;  /* 0x000000010200980c */ /* 0x002fe20003f45270 */
[C---:B------:R-:W-:Y:S01]  /*5b80*/  @!P1 IMAD.HI.U32 R13, R10.reuse, R13, RZ ;  /* 0x0000000d0a0d9227 */ /* 0x040fe200078e00ff */
[----:B------:R-:W-:Y:S04]  /*5b90*/  @!P1 SHF.R.U32.HI R8, RZ, R9, R8 ;  /* 0x00000009ff089219 */ /* 0x000fe80000011608 */
[----:B------:R-:W-:Y:S01]  /*5ba0*/  @!P1 SEL R8, R11, R8, !P2 ;  /* 0x000000080b089207 */ /* 0x000fe20005000000 */
[----:B------:R-:W-:Y:S01]  /*5bb0*/  SYNCS.ARRIVE.TRANS64.RED.A1T0 RZ, [UR7], RZ ;  /* 0x000000ffffff79a7 */ /* 0x000fe20008100407 */
[----:B------:R-:W1:Y:S01]  /*5bc0*/  SYNCS.PHASECHK.TRANS64.TRYWAIT P5, [UR5+0xe8], R34 ;  /* 0x0000e822ff0075a7 */ /* 0x000e6200080a1105 */
[----:B-----5:R-:W2:Y:S02]  /*5bd0*/  @!P1 LDC R0, c[0x0][0xf20] ;  /* 0x0003c800ff009b82 */ /* 0x020ea40000000800 */
[----:B--2---:R-:W-:Y:S04]  /*5be0*/  @!P1 SHF.R.U32.HI R0, RZ, R0, R13 ;  /* 0x00000000ff009219 */ /* 0x004fe8000001160d */
[----:B------:R-:W-:Y:S05]  /*5bf0*/  @!P1 SEL R9, R10, R0, !P0 ;  /* 0x000000000a099207 */ /* 0x000fea0004000000 */
[----:B------:R-:W-:Y:S02]  /*5c00*/  @!P1 IMAD.IADD R0, R9, 0x1, -R8 ;  /* 0x0000000109009824 */ /* 0x000fe400078e0a08 */
[----:B------:R-:W-:Y:S02]  /*5c10*/  @!P1 IMAD.IADD R8, R8, 0x1, -R9 ;  /* 0x0000000108089824 */ /* 0x000fe400078e0a09 */
[----:B------:R-:W-:Y:S02]  /*5c20*/  @!P1 IMAD R11, R0, R2, R11 ;  /* 0x00000002000b9224 */ /* 0x000fe400078e020b */
[----:B------:R-:W-:Y:S01]  /*5c30*/  @!P1 IMAD R10, R8, R12, R10 ;  /* 0x0000000c080a9224 */ /* 0x000fe200078e020a */
[----:B-1--4-:R-:W-:Y:S06]  /*5c40*/  @!P5 BRA `(.L_x_98) ;  /* 0x00000094009cd947 */ /* 0x012fec0003800000 */
.L_x_254:
[----:B------:R-:W-:Y:S01]  /*5c50*/  @!P4 IADD3 R2, P0, PT, R32, 0x980, RZ ;  /* 0x000009802002c810 */ /* 0x000fe20007f1e0ff */
[----:B------:R-:W-:Y:S01]  /*5c60*/  VOTEU.ALL UP0, P4 ;  /* 0x0000000000ff7886 */ /* 0x000fe20002000000 */
[----:B------:R-:W-:Y:S01]  /*5c70*/  VOTEU.ALL UP1, P4 ;  /* 0x0000000000ff7886 */ /* 0x000fe20002020000 */
[----:B------:R-:W-:Y:S01]  /*5c80*/  UMOV UR9, 0x10000000 ;  /* 0x1000000000097882 */ /* 0x000fe20000000000 */
[----:B------:R-:W-:Y:S01]  /*5c90*/  @!P4 R2UR UR8, R2 ;  /* 0x000000000208c2ca */ /* 0x000fe200000e0000 */
[----:B-1----:R-:W-:Y:S01]  /*5ca0*/  @!P4 IMAD.X R0, RZ, RZ, R33, P0 ;  /* 0x000000ffff00c224 */ /* 0x002fe200000e0621 */
[----:B------:R-:W-:Y:S01]  /*5cb0*/  @!UP0 UIADD3 UR35, UPT, UPT, UR59, 0x40, URZ ;  /* 0x000000403b238890 */ /* 0x000fe2000fffe0ff */
[----:B------:R-:W-:Y:S01]  /*5cc0*/  VIADD R2, R10, UR38 ;  /* 0x000000260a027c36 */ /* 0x000fe20008000000 */
[----:B------:R-:W-:Y:S01]  /*5cd0*/  @!UP0 UIADD3 UR32, UPT, UPT, UR5, 0x3200, URZ ;  /* 0x0000320005208890 */ /* 0x000fe2000fffe0ff */
[----:B------:R-:W-:Y:S01]  /*5ce0*/  ISETP.NE.AND P0, PT, R31, 0x2, PT ;  /* 0x000000021f00780c */ /* 0x000fe20003f05270 */
[----:B------:R-:W-:Y:S01]  /*5cf0*/  UMOV UR33, UR25 ;  /* 0x0000001900217c82 */ /* 0x000fe20008000000 */
[----:B------:R-:W-:Y:S01]  /*5d00*/  @!P4 R2UR UR7, R0 ;  /* 0x000000000007c2ca */ /* 0x000fe200000e0000 */
[----:B------:R-:W-:Y:S01]  /*5d10*/  @!UP0 UIADD3 UR26, UPT, UPT, UR58, 0x70, URZ ;  /* 0x000000703a1a8890 */ /* 0x000fe2000fffe0ff */
[----:B------:R-:W-:Y:S01]  /*5d20*/  VIADD R0, R11, UR39 ;  /* 0x000000270b007c36 */ /* 0x000fe20008000000 */
[----:B------:R-:W-:Y:S01]  /*5d30*/  @!UP0 UIADD3 UR24, UPT, UPT, UR5, 0x3a00, URZ ;  /* 0x00003a0005188890 */ /* 0x000fe2000fffe0ff */
[----:B------:R-:W-:Y:S01]  /*5d40*/  R2UR UR12, R2 ;  /* 0x00000000020c72ca */ /* 0x000fe200000e0000 */
[----:B------:R-:W-:Y:S01]  /*5d50*/  VOTEU.ALL UP0, P4 ;  /* 0x0000000000ff7886 */ /* 0x000fe20002000000 */
[----:B------:R-:W-:Y:S01]  /*5d60*/  IMAD.U32 R8, RZ, RZ, UR8 ;  /* 0x00000008ff087e24 */ /* 0x000fe2000f8e00ff */
[----:B------:R-:W-:Y:S01]  /*5d70*/  UMOV UR8, 0x0 ;  /* 0x0000000000087882 */ /* 0x000fe20000000000 */
[----:B------:R-:W-:Y:S01]  /*5d80*/  UMOV UR28, UR36 ;  /* 0x00000024001c7c82 */ /* 0x000fe20008000000 */
[----:B------:R-:W-:Y:S01]  /*5d90*/  UMOV UR27, UR35 ;  /* 0x00000023001b7c82 */ /* 0x000fe20008000000 */
[----:B------:R-:W-:Y:S02]  /*5da0*/  R2UR UR20, R0 ;  /* 0x00000000001472ca */ /* 0x000fe400000e0000 */
[----:B------:R-:W-:Y:S01]  /*5db0*/  @!P4 R2UR UR10, R8 ;  /* 0x00000000080ac2ca */ /* 0x000fe200000e0000 */
[----:B------:R-:W-:Y:S01]  /*5dc0*/  IMAD.U32 R9, RZ, RZ, UR7 ;  /* 0x00000007ff097e24 */ /* 0x000fe2000f8e00ff */
[----:B------:R-:W-:Y:S02]  /*5dd0*/  SEL R0, RZ, 0x1, P0 ;  /* 0x00000001ff007807 */ /* 0x000fe40000000000 */
[----:B------:R-:W-:Y:S02]  /*5de0*/  SEL R31, R31, RZ, P0 ;  /* 0x000000ff1f1f7207 */ /* 0x000fe40000000000 */
[----:B------:R-:W-:Y:S02]  /*5df0*/  @!P4 R2UR UR11, R9 ;  /* 0x00000000090bc2ca */ /* 0x000fe400000e0000 */
[----:B------:R-:W-:Y:S11]  /*5e00*/  LOP3.LUT R30, R30, R0, RZ, 0x3c, !PT ;  /* 0x000000001e1e7212 */ /* 0x000ff600078e3cff */
[----:B------:R1:W-:Y:S01]  /*5e10*/  @!UP1 UTMALDG.3D [UR32], [UR10], desc[UR8] ;  /* 0x000008200a0095b4 */ /* 0x0003e20008011000 */
[----:B------:R2:W-:Y:S01]  /*5e20*/  @!UP0 UTMALDG.3D [UR24], [UR10], desc[UR8] ;  /* 0x000008180a0085b4 */ /* 0x0005e20008011000 */
[----:B------:R2:W-:Y:S01]  /*5e30*/  @!P4 SYNCS.ARRIVE.TRANS64.RED.A0TR RZ, [UR5+0xc8], R27 ;  /* 0x0000c81bffffc9a7 */ /* 0x0005e20008300405 */
[----:B------:R-:W-:Y:S01]  /*5e40*/  UPLOP3.LUT UP0, UPT, UPT, UPT, UPT, 0x80, 0x8 ;  /* 0x000000000008789c */ /* 0x000fe20003f0f070 */
[----:B------:R-:W-:Y:S01]  /*5e50*/  SYNCS.ARRIVE.TRANS64.RED.A1T0 RZ, [UR6], RZ ;  /* 0x000000ffffff79a7 */ /* 0x000fe20008100406 */
[----:B-1----:R-:W-:Y:S01]  /*5e60*/  @P3 R2UR UR36, R29 ;  /* 0x000000001d2432ca */ /* 0x002fe200000e0000 */
[----:B------:R-:W-:Y:S03]  /*5e70*/  @!UPT UIADD3 URZ, UPT, UPT, URZ, URZ, URZ ;  /* 0x000000fffffff290 */ /* 0x000fe6000fffe0ff */
[----:B------:R-:W-:Y:S11]  /*5e80*/  @P3 BRA `(.L_x_99) ;  /* 0xffffffe800583947 */ /* 0x000ff6000383ffff */
[----:B------:R-:W1:Y:S02]  /*5e90*/  SYNCS.PHASECHK.TRANS64.TRYWAIT P0, [UR5+0xd0], R28 ;  /* 0x0000d01cff0075a7 */ /* 0x000e640008001105 */
[----:B-1----:R-:W-:Y:S05]  /*5ea0*/  @!P0 BRA `(.L_x_100) ;  /* 0x00000094001c8947 */ /* 0x002fea0003800000 */
.L_x_256:
[----:B------:R-:W3:Y:S02]  /*5eb0*/  SYNCS.PHASECHK.TRANS64.TRYWAIT P0, [UR5+0xd8], R28 ;  /* 0x0000d81cff0075a7 */ /* 0x000ee40008001105 */
[----:B---3--:R-:W-:Y:S05]  /*5ec0*/  @!P0 BRA `(.L_x_101) ;  /* 0x00000094002c8947 */ /* 0x008fea0003800000 */
.L_x_258:
[----:B------:R-:W3:Y:S01]  /*5ed0*/  SYNCS.PHASECHK.TRANS64.TRYWAIT P0, [UR5+0xe0], R28 ;  /* 0x0000e01cff0075a7 */ /* 0x000ee20008001105 */
[----:B-1----:R-:W-:Y:S01]  /*5ee0*/  HFMA2 R0, -RZ, RZ, 0, 5.9604644775390625e-08 ;  /* 0x00000001ff007431 */ /* 0x002fe200000001ff */
[----:B---3--:R-:W-:Y:S06]  /*5ef0*/  @!P0 BRA `(.L_x_102) ;  /* 0x0000009400388947 */ /* 0x008fec0003800000 */
.L_x_260:
[----:B-1----:R-:W-:Y:S02]  /*5f00*/  MOV R2, UR5 ;  /* 0x0000000500027c02 */ /* 0x002fe40008000f00 */
[----:B------:R-:W-:-:S07]  /*5f10*/  SHF.L.U32 R0, R0, 0x1f, RZ ;  /* 0x0000001f00007819 */ /* 0x000fce00000006ff */
.L_x_103:
[----:B-1----:R1:W3:Y:S02]  /*5f20*/  SYNCS.PHASECHK.TRANS64.TRYWAIT P0, [R2+URZ+0xe8], R0 ;  /* 0x0000e800020075a7 */ /* 0x0022e400080011ff */
[----:B---3--:R-:W-:Y:S05]  /*5f30*/  @!P0 NANOSLEEP.SYNCS 0x989680 ;  /* 0x009896800000895d */ /* 0x008fea0003900000 */
[----:B------:R-:W3:Y:S02]  /*5f40*/  @!P0 SYNCS.PHASECHK.TRANS64 P0, [R2+URZ+0xe8], R0 ;  /* 0x0000e800020085a7 */ /* 0x000ee400080010ff */
[----:B--23--:R-:W-:Y:S05]  /*5f50*/  @P0 EXIT ;  /* 0x000000000000094d */ /* 0x00cfea0003800000 */
[----:B------:R-:W-:Y:S05]  /*5f60*/  BRA `(.L_x_103) ;  /* 0xfffffffc00ec7947 */ /* 0x000fea000383ffff */
.L_x_84:
[----:B------:R-:W-:-:S06]  /*5f70*/  UISETP.GE.AND UP0, UPT, UR13, 0x4, UPT ;  /* 0x000000040d00788c */ /* 0x000fcc000bf06270 */
[----:B------:R-:W-:-:S13]  /*5f80*/  PLOP3.LUT P0, PT, PT, PT, UP0, 0x80, 0x8 ;  /* 0x000000000008781c */ /* 0x000fda0003f0f008 */
[----:B-1----:R-:W-:Y:S05]  /*5f90*/  @!P0 EXIT ;  /* 0x000000000000894d */ /* 0x002fea0003800000 */
[----:B------:R-:W-:Y:S01]  /*5fa0*/  BAR.SYNC.DEFER_BLOCKING 0x6, 0xa0 ;  /* 0x0182800000007b1d */ /* 0x000fe20000010000 */
[----:B------:R-:W-:Y:S01]  /*5fb0*/  IMAD.SHL.U32 R97, R3, 0x10, RZ ;  /* 0x0000001003617824 */ /* 0x000fe200078e00ff */
[----:B------:R-:W-:Y:S01]  /*5fc0*/  LOP3.LUT R98, R99, 0x3, RZ, 0xc0, !PT ;  /* 0x0000000363627812 */ /* 0x000fe200078ec0ff */
[C---:B------:R-:W-:Y:S01]  /*5fd0*/  IMAD.SHL.U32 R96, R3.reuse, 0x2, RZ ;  /* 0x0000000203607824 */ /* 0x040fe200078e00ff */
[----:B------:R-:W-:Y:S01]  /*5fe0*/  CS2R R92, SRZ ;  /* 0x00000000005c7805 */ /* 0x000fe2000001ff00 */
[----:B------:R-:W-:Y:S01]  /*5ff0*/  IMAD.U32 R3, R3, 0x10000, RZ ;  /* 0x0001000003037824 */ /* 0x000fe200078e00ff */
[----:B------:R-:W-:Y:S02]  /*6000*/  UMOV UR50, 0x400 ;  /* 0x0000040000327882 */ /* 0x000fe40000000000 */
[----:B------:R-:W1:Y:S01]  /*6010*/  LDC R90, c[0x0][0x370] ;  /* 0x0000dc00ff5a7b82 */ /* 0x000e620000000800 */
[----:B------:R-:W-:Y:S01]  /*6020*/  ULEA UR50, UR37, UR50, 0x18 ;  /* 0x0000003225327291 */ /* 0x000fe2000f8ec0ff */
[C---:B------:R-:W-:Y:S01]  /*6030*/  LOP3.LUT R0, R97.reuse, 0x40, RZ, 0xc0, !PT ;  /* 0x0000004061007812 */ /* 0x040fe200078ec0ff */
[----:B------:R-:W-:Y:S01]  /*6040*/  IMAD.MOV.U32 R94, RZ, RZ, RZ ;  /* 0x000000ffff5e7224 */ /* 0x000fe200078e00ff */
[----:B------:R-:W-:Y:S01]  /*6050*/  LOP3.LUT R2, R97, 0x1b0, RZ, 0xc0, !PT ;  /* 0x000001b061027812 */ /* 0x000fe200078ec0ff */
[----:B------:R-:W-:Y:S01]  /*6060*/  UIADD3 UR4, UPT, UPT, UR50, 0x200, URZ ;  /* 0x0000020032047890 */ /* 0x000fe2000fffe0ff */
[----:B------:R-:W-:Y:S01]  /*6070*/  LOP3.LUT R96, R0, 0x8, R96, 0xf8, !PT ;  /* 0x0000000800607812 */ /* 0x000fe200078ef860 */
[----:B------:R-:W-:Y:S01]  /*6080*/  IMAD.SHL.U32 R0, R99, 0x200, RZ ;  /* 0x0000020063007824 */ /* 0x000fe200078e00ff */
[----:B------:R-:W2:Y:S01]  /*6090*/  LDC R49, c[0x0][0xf0c] ;  /* 0x0003c300ff317b82 */ /* 0x000ea20000000800 */
[----:B------:R-:W-:Y:S01]  /*60a0*/  LOP3.LUT R3, R3, 0x200000, RZ, 0xc0, !PT ;  /* 0x0020000003037812 */ /* 0x000fe200078ec0ff */
[----:B------:R-:W-:Y:S01]  /*60b0*/  IMAD.MOV.U32 R102, RZ, RZ, RZ ;  /* 0x000000ffff667224 */ /* 0x000fe200078e00ff */
[----:B------:R-:W-:Y:S01]  /*60c0*/  LOP3.LUT P0, RZ, R97, 0x40, RZ, 0xc0, !PT ;  /* 0x0000004061ff7812 */ /* 0x000fe2000780c0ff */
[----:B------:R-:W-:Y:S01]  /*60d0*/  IMAD.U32 R88, RZ, RZ, UR4 ;  /* 0x00000004ff587e24 */ /* 0x000fe2000f8e00ff */
[----:B------:R-:W-:Y:S01]  /*60e0*/  LOP3.LUT R0, R2, 0x200, R0, 0xf8, !PT ;  /* 0x0000020002007812 */ /* 0x000fe200078ef800 */
[----:B------:R-:W3:Y:S02]  /*60f0*/  LDCU.64 UR58, c[0x0][0x348] ;  /* 0x00006900ff3a77ac */ /* 0x000ee40008000a00 */
[----:B------:R-:W4:Y:S01]  /*6100*/  LDC R87, c[0x0][0xf20] ;  /* 0x0003c800ff577b82 */ /* 0x000f220000000800 */
[----:B------:R-:W3:Y:S01]  /*6110*/  LDS R95, [UR50+0x190] ;  /* 0x00019032ff5f7984 */ /* 0x000ee20008000800 */
[----:B------:R-:W-:Y:S01]  /*6120*/  LOP3.LUT R96, R0, R96, RZ, 0xfc, !PT ;  /* 0x0000006000607212 */ /* 0x000fe200078efcff */
[----:B------:R-:W1:Y:S01]  /*6130*/  LDCU.64 UR44, c[0x0][0xc88] ;  /* 0x00019100ff2c77ac */ /* 0x000e620008000a00 */
[----:B------:R-:W-:Y:S01]  /*6140*/  P2R R0, PR, RZ, 0x1 ;  /* 0x00000001ff007803 */ /* 0x000fe20000000000 */
[----:B------:R-:W1:Y:S03]  /*6150*/  LDCU.64 UR48, c[0x0][0xc90] ;  /* 0x00019200ff3077ac */ /* 0x000e660008000a00 */
[----:B------:R-:W1:Y:S01]  /*6160*/  LDC R48, c[0x0][0xf30] ;  /* 0x0003cc00ff307b82 */ /* 0x000e620000000800 */
[----:B------:R-:W-:Y:S01]  /*6170*/  UMOV UR51, URZ ;  /* 0x000000ff00337c82 */ /* 0x000fe20008000000 */
[----:B------:R-:W-:-:S06]  /*6180*/  UMOV UR57, URZ ;  /* 0x000000ff00397c82 */ /* 0x000fcc0008000000 */
[----:B------:R-:W1:Y:S08]  /*6190*/  LDC.64 R84, c[0x0][0xf10] ;  /* 0x0003c400ff547b82 */ /* 0x000e700000000a00 */
[----:B------:R-:W1:Y:S08]  /*61a0*/  LDC.64 R46, c[0x0][0xf18] ;  /* 0x0003c600ff2e7b82 */ /* 0x000e700000000a00 */
[----:B------:R-:W1:Y:S08]  /*61b0*/  LDC.64 R44, c[0x0][0xf28] ;  /* 0x0003ca00ff2c7b82 */ /* 0x000e700000000a00 */
[----:B------:R-:W1:Y:S01]  /*61c0*/  LDC.64 R82, c[0x0][0xcb0] ;  /* 0x00032c00ff527b82 */ /* 0x000e620000000a00 */
[----:B---3--:R-:W-:-:S07]  /*61d0*/  IMAD.IADD R95, R95, 0x1, R3 ;  /* 0x000000015f5f7824 */ /* 0x008fce00078e0203 */
[----:B------:R-:W3:Y:S08]  /*61e0*/  LDC.64 R80, c[0x0][0xca8] ;  /* 0x00032a00ff507b82 */ /* 0x000ef00000000a00 */
[----:B--2-4-:R-:W1:Y:S02]  /*61f0*/  LDC R89, c[0x0][0x374] ;  /* 0x0000dd00ff597b82 */ /* 0x014e640000000800 */
.L_x_195:
[----:B------:R-:W-:Y:S02]  /*6200*/  LEA R0, R102, UR50, 0x3 ;  /* 0x0000003266007c11 */ /* 0x000fe4000f8e18ff */
[----:B------:R-:W-:Y:S02]  /*6210*/  SHF.L.U32 R2, R92, 0x1f, RZ ;  /* 0x0000001f5c027819 */ /* 0x000fe400000006ff */
[----:B------:R-:W-:Y:S02]  /*6220*/  LEA R16, R102, UR50, 0x4 ;  /* 0x0000003266107c11 */ /* 0x000fe4000f8e20ff */
[----:B------:R-:W2:Y:S02]  /*6230*/  SYNCS.PHASECHK.TRANS64.TRYWAIT P0, [R0+URZ+0x100], R2 ;  /* 0x00010002000075a7 */ /* 0x000ea400080011ff */
[----:B-12---:R-:W-:Y:S05]  /*6240*/  @!P0 BRA `(.L_x_104) ;  /* 0x00000090007c8947 */ /* 0x006fea0003800000 */
.L_x_261:
[----:B------:R-:W4:Y:S01]  /*6250*/  LDC.64 R10, c[0x0][0xf10] ;  /* 0x0003c400ff0a7b82 */ /* 0x000f220000000a00 */
[----:B------:R-:W3:Y:S01]  /*6260*/  LDS.128 R16, [R16+0x170] ;  /* 0x0001700010107984 */ /* 0x000ee20000000c00 */
[----:B-1----:R-:W-:Y:S01]  /*6270*/  ISETP.NE.AND P1, PT, R48, 0x1, PT ;  /* 0x000000013000780c */ /* 0x002fe20003f25270 */
[----:B--2---:R-:W-:Y:S01]  /*6280*/  VIADD R0, R0, 0x110 ;  /* 0x0000011000007836 */ /* 0x004fe20000000000 */
[----:B------:R-:W-:Y:S04]  /*6290*/  ISETP.GE.AND P0, PT, R43, 0x1, PT ;  /* 0x000000012b00780c */ /* 0x000fe80003f06270 */
[----:B------:R-:W1:Y:S01]  /*62a0*/  LDC.64 R8, c[0x0][0xf18] ;  /* 0x0003c600ff087b82 */ /* 0x000e620000000a00 */
[----:B------:R-:W-:Y:S01]  /*62b0*/  PRMT R0, RZ, 0x654, R0 ;  /* 0x00000654ff007816 */ /* 0x000fe20000000000 */
[----:B------:R-:W-:Y:S01]  /*62c0*/  @!PT LDS RZ, [RZ] ;  /* 0x00000000fffff984 */ /* 0x000fe20000000800 */
[----:B------:R-:W-:Y:S01]  /*62d0*/  @!PT LDS RZ, [RZ] ;  /* 0x00000000fffff984 */ /* 0x000fe20000000800 */
[----:B------:R-:W-:Y:S01]  /*62e0*/  @!PT LDS RZ, [RZ] ;  /* 0x00000000fffff984 */ /* 0x000fe20000000800 */
[----:B------:R-:W-:Y:S01]  /*62f0*/  @!PT LDS RZ, [RZ] ;  /* 0x00000000fffff984 */ /* 0x000fe20000000800 */
[----:B------:R2:W-:Y:S06]  /*6300*/  MEMBAR.ALL.CTA ;  /* 0x0000000000007992 */ /* 0x0005ec0000008000 */
[----:B--2---:R-:W2:Y:S01]  /*6310*/  FENCE.VIEW.ASYNC.S ;  /* 0x00000000000073c6 */ /* 0x004ea20000000000 */
[----:B------:R-:W1:Y:S08]  /*6320*/  @!P1 LDC R12, c[0x0][0xf20] ;  /* 0x0003c800ff0c9b82 */ /* 0x000e700000000800 */
[----:B------:R-:W1:Y:S01]  /*6330*/  @!P1 LDC R7, c[0x0][0xf0c] ;  /* 0x0003c300ff079b82 */ /* 0x000e620000000800 */
[----:B--2---:R2:W-:Y:S01]  /*6340*/  SYNCS.ARRIVE.TRANS64.RED.A1T0 RZ, [R0+URZ], RZ ;  /* 0x000000ff00ff79a7 */ /* 0x0045e200081004ff */
[----:B---3--:R-:W-:Y:S04]  /*6350*/  LOP3.LUT P4, RZ, R18, 0x1, RZ, 0xc0, !PT ;  /* 0x0000000112ff7812 */ /* 0x008fe8000788c0ff */
[----:B------:R-:W-:Y:S09]  /*6360*/  P2R R100, PR, RZ, 0x10 ;  /* 0x00000010ff647803 */ /* 0x000ff20000000000 */
[----:B------:R-:W-:Y:S02]  /*6370*/  @P4 MOV R51, R16 ;  /* 0x0000001000334202 */ /* 0x000fe40000000f00 */
[----:B------:R-:W-:Y:S01]  /*6380*/  @P4 LOP3.LUT R50, R17, 0xffff, RZ, 0xc0, !PT ;  /* 0x0000ffff11324812 */ /* 0x000fe200078ec0ff */
[----:B--2-4-:R-:W-:Y:S06]  /*6390*/  @!P0 BRA `(.L_x_105) ;  /* 0x0000000000a48947 */ /* 0x014fec0003800000 */
[----:B------:R-:W-:Y:S01]  /*63a0*/  IMAD.HI.U32 R0, R89, R47, RZ ;  /* 0x0000002f59007227 */ /* 0x000fe200078e00ff */
[----:B------:R-:W-:Y:S02]  /*63b0*/  ISETP.NE.AND P0, PT, R46, 0x1, PT ;  /* 0x000000012e00780c */ /* 0x000fe40003f05270 */
[----:B------:R-:W-:Y:S01]  /*63c0*/  ISETP.NE.AND P2, PT, R43, 0x1, PT ;  /* 0x000000012b00780c */ /* 0x000fe20003f45270 */
[----:B------:R-:W-:Y:S01]  /*63d0*/  IMAD.HI.U32 R4, R90, R84, RZ ;  /* 0x000000545a047227 */ /* 0x000fe200078e00ff */
[----:B------:R-:W-:Y:S02]  /*63e0*/  SHF.R.U32.HI R0, RZ, R87, R0 ;  /* 0x00000057ff007219 */ /* 0x000fe40000011600 */
[----:B------:R-:W-:Y:S01]  /*63f0*/  ISETP.NE.AND P3, PT, R49, 0x1, PT ;  /* 0x000000013100780c */ /* 0x000fe20003f65270 */
[----:B------:R-:W-:Y:S01]  /*6400*/  IMAD.HI.U32 R6, R50, R47, RZ ;  /* 0x0000002f32067227 */ /* 0x000fe200078e00ff */
[-C--:B------:R-:W-:Y:S02]  /*6410*/  SHF.R.U32.HI R4, RZ, R85.reuse, R4 ;  /* 0x00000055ff047219 */ /* 0x080fe40000011604 */
[----:B------:R-:W-:Y:S01]  /*6420*/  SEL R0, R89, R0, !P0 ;  /* 0x0000000059007207 */ /* 0x000fe20004000000 */
[----:B------:R-:W-:Y:S01]  /*6430*/  IMAD.HI.U32 R5, R51, R84, RZ ;  /* 0x0000005433057227 */ /* 0x000fe200078e00ff */
[----:B------:R-:W-:Y:S03]  /*6440*/  SEL R4, R90, R4, !P3 ;  /* 0x000000045a047207 */ /* 0x000fe60005800000 */
[-C--:B------:R-:W-:Y:S01]  /*6450*/  IMAD.HI.U32 R3, R0, R44.reuse, RZ ;  /* 0x0000002c00037227 */ /* 0x080fe200078e00ff */
[----:B------:R-:W-:Y:S03]  /*6460*/  SHF.R.U32.HI R5, RZ, R85, R5 ;  /* 0x00000055ff057219 */ /* 0x000fe60000011605 */
[----:B------:R-:W-:Y:S01]  /*6470*/  IMAD.HI.U32 R2, R4, R44, RZ ;  /* 0x0000002c04027227 */ /* 0x000fe200078e00ff */
[----:B------:R-:W-:Y:S02]  /*6480*/  @P2 SHF.R.U32.HI R0, RZ, R45, R3 ;  /* 0x0000002dff002219 */ /* 0x000fe40000011603 */
[----:B------:R-:W-:Y:S02]  /*6490*/  SHF.R.U32.HI R3, RZ, R87, R6 ;  /* 0x00000057ff037219 */ /* 0x000fe40000011606 */
[----:B------:R-:W-:Y:S01]  /*64a0*/  @P2 SHF.R.U32.HI R4, RZ, R45, R2 ;  /* 0x0000002dff042219 */ /* 0x000fe20000011602 */
[----:B------:R-:W-:Y:S01]  /*64b0*/  IMAD R0, R43, R0, RZ ;  /* 0x000000002b007224 */ /* 0x000fe200078e02ff */
[----:B------:R-:W-:Y:S02]  /*64c0*/  SEL R3, R50, R3, !P0 ;  /* 0x0000000332037207 */ /* 0x000fe40004000000 */
[----:B------:R-:W-:Y:S01]  /*64d0*/  SEL R2, R51, R5, !P3 ;  /* 0x0000000533027207 */ /* 0x000fe20005800000 */
[----:B------:R-:W-:Y:S01]  /*64e0*/  IMAD R5, R43, R4, RZ ;  /* 0x000000042b057224 */ /* 0x000fe200078e02ff */
[C---:B------:R-:W-:Y:S01]  /*64f0*/  ISETP.GE.AND P0, PT, R3.reuse, R0, PT ;  /* 0x000000000300720c */ /* 0x040fe20003f06270 */
[C---:B------:R-:W-:Y:S03]  /*6500*/  IMAD.HI.U32 R0, R3.reuse, R44, RZ ;  /* 0x0000002c03007227 */ /* 0x040fe600078e00ff */
[C---:B------:R-:W-:Y:S02]  /*6510*/  ISETP.GE.OR P0, PT, R2.reuse, R5, P0 ;  /* 0x000000050200720c */ /* 0x040fe40000706670 */
[----:B------:R-:W-:Y:S04]  /*6520*/  SHF.R.U32.HI R0, RZ, R45, R0 ;  /* 0x0000002dff007219 */ /* 0x000fe80000011600 */
        /* <DEDUP_REMOVED lines=15> */
[----:B------:R-:W-:Y:S07]  /*6620*/  IMAD R50, R3, R46, R50 ;  /* 0x0000002e03327224 */ /* 0x000fee00078e0232 */
.L_x_105:
[----:B-1----:R-:W-:Y:S01]  /*6630*/  @!P1 IMAD.HI.U32 R2, R50, R9, RZ ;  /* 0x0000000932029227 */ /* 0x002fe200078e00ff */
[----:B------:R-:W-:Y:S01]  /*6640*/  @!P1 ISETP.NE.AND P0, PT, R8, 0x1, PT ;  /* 0x000000010800980c */ /* 0x000fe20003f05270 */
[----:B------:R-:W-:Y:S01]  /*6650*/  USHF.L.U32 UR42, UR20, 0x7, URZ ;  /* 0x00000007142a7899 */ /* 0x000fe200080006ff */
[----:B------:R-:W-:Y:S01]  /*6660*/  @!P1 ISETP.NE.AND P2, PT, R7, 0x1, PT ;  /* 0x000000010700980c */ /* 0x000fe20003f45270 */
[C---:B------:R-:W-:Y:S01]  /*6670*/  @!P1 IMAD.HI.U32 R0, R51.reuse, R10, RZ ;  /* 0x0000000a33009227 */ /* 0x040fe200078e00ff */
[----:B------:R-:W-:Y:S01]  /*6680*/  @!P1 SHF.R.U32.HI R2, RZ, R12, R2 ;  /* 0x0000000cff029219 */ /* 0x000fe20000011602 */
[----:B------:R-:W-:Y:S01]  /*6690*/  USHF.L.U32 UR41, UR12, 0x7, URZ ;  /* 0x000000070c297899 */ /* 0x000fe200080006ff */
[----:B------:R-:W-:Y:S01]  /*66a0*/  @P4 SHF.R.U32.HI R91, RZ, 0x10, R17 ;  /* 0x00000010ff5b4819 */ /* 0x000fe20000011611 */
[----:B------:R-:W-:Y:S01]  /*66b0*/  VIADD R102, R102, 0x1 ;  /* 0x0000000166667836 */ /* 0x000fe20000000000 */
[----:B------:R-:W-:Y:S01]  /*66c0*/  @!P1 SEL R2, R50, R2, !P0 ;  /* 0x0000000232029207 */ /* 0x000fe20004000000 */
[----:B------:R-:W-:Y:S01]  /*66d0*/  BSSY.RECONVERGENT B6, `(.L_x_106) ;  /* 0x0000028000067945 */ /* 0x000fe20003800200 */
[----:B------:R-:W-:Y:S02]  /*66e0*/  @!P1 SHF.R.U32.HI R0, RZ, R11, R0 ;  /* 0x0000000bff009219 */ /* 0x000fe40000011600 */
[----:B------:R-:W-:Y:S02]  /*66f0*/  LOP3.LUT P0, RZ, R88, 0x90, RZ, 0xc0, !PT ;  /* 0x0000009058ff7812 */ /* 0x000fe4000780c0ff */
[----:B------:R-:W-:Y:S05]  /*6700*/  @!P1 SEL R3, R51, R0, !P2 ;  /* 0x0000000033039207 */ /* 0x000fea0005000000 */
[----:B------:R-:W-:Y:S02]  /*6710*/  @!P1 IMAD.IADD R0, R2, 0x1, -R3 ;  /* 0x0000000102009824 */ /* 0x000fe400078e0a03 */
[----:B------:R-:W-:Y:S02]  /*6720*/  @!P1 IMAD.IADD R2, R3, 0x1, -R2 ;  /* 0x0000000103029824 */ /* 0x000fe400078e0a02 */
[----:B------:R-:W-:Y:S02]  /*6730*/  @!P1 IMAD R51, R0, R7, R51 ;  /* 0x0000000700339224 */ /* 0x000fe400078e0233 */
[----:B------:R-:W-:Y:S01]  /*6740*/  @!P1 IMAD R50, R2, R8, R50 ;  /* 0x0000000802329224 */ /* 0x000fe200078e0232 */
[----:B------:R-:W-:Y:S06]  /*6750*/  @!P0 BRA `(.L_x_107) ;  /* 0x00000000007c8947 */ /* 0x000fec0003800000 */
[----:B------:R-:W1:Y:S01]  /*6760*/  LDCU.64 UR8, c[0x4][0x80] ;  /* 0x01001000ff0877ac */ /* 0x000e620008000a00 */
[----:B------:R-:W-:Y:S01]  /*6770*/  MOV R2, 0x0 ;  /* 0x0000000000027802 */ /* 0x000fe20000000f00 */
[----:B------:R-:W-:Y:S02]  /*6780*/  HFMA2 R12, -RZ, RZ, 0, 5.9604644775390625e-08 ;  /* 0x00000001ff0c7431 */ /* 0x000fe400000001ff */
[----:B------:R-:W-:Y:S01]  /*6790*/  IMAD.MOV.U32 R8, RZ, RZ, 0x70 ;  /* 0x00000070ff087424 */ /* 0x000fe200078e00ff */
[----:B------:R2:W3:Y:S01]  /*67a0*/  LDC.64 R14, c[0x4][R2] ;  /* 0x01000000020e7b82 */ /* 0x0004e20000000a00 */
[----:B------:R-:W4:Y:S01]  /*67b0*/  LDCU.64 UR6, c[0x4][0x88] ;  /* 0x01001100ff0677ac */ /* 0x000f220008000a00 */
[----:B------:R-:W-:Y:S01]  /*67c0*/  IMAD.MOV.U32 R13, RZ, RZ, RZ ;  /* 0x000000ffff0d7224 */ /* 0x000fe200078e00ff */
[----:B------:R-:W2:Y:S01]  /*67d0*/  LDCU.64 UR4, c[0x4][0x8] ;  /* 0x01000100ff0477ac */ /* 0x000ea20008000a00 */
[----:B-1----:R-:W-:Y:S01]  /*67e0*/  MOV R5, UR9 ;  /* 0x0000000900057c02 */ /* 0x002fe20008000f00 */
[----:B------:R-:W-:Y:S01]  /*67f0*/  IMAD.U32 R4, RZ, RZ, UR8 ;  /* 0x00000008ff047e24 */ /* 0x000fe2000f8e00ff */
[----:B----4-:R-:W-:Y:S01]  /*6800*/  MOV R7, UR7 ;  /* 0x0000000700077c02 */ /* 0x010fe20008000f00 */
[----:B------:R-:W-:Y:S01]  /*6810*/  IMAD.U32 R6, RZ, RZ, UR6 ;  /* 0x00000006ff067e24 */ /* 0x000fe2000f8e00ff */
[----:B--2---:R-:W-:Y:S01]  /*6820*/  MOV R11, UR5 ;  /* 0x00000005000b7c02 */ /* 0x004fe20008000f00 */
[----:B------:R-:W-:Y:S02]  /*6830*/  IMAD.U32 R10, RZ, RZ, UR4 ;  /* 0x00000004ff0a7e24 */ /* 0x000fe4000f8e00ff */
[----:B------:R-:W-:Y:S07]  /*6840*/  LEPC R20, `(.L_x_108) ;  /* 0x000000001014794e */ /* 0x000fee0000000000 */
[----:B---3-5:R-:W-:Y:S05]  /*6850*/  CALL.ABS.NOINC R14 ;  /* 0x000000000e007343 */ /* 0x028fea0003c00000 */
.L_x_108:
[----:B------:R-:W1:Y:S01]  /*6860*/  LDCU.64 UR8, c[0x4][0x80] ;  /* 0x01001000ff0877ac */ /* 0x000e620008000a00 */
[----:B------:R-:W2:Y:S01]  /*6870*/  LDC.64 R2, c[0x4][R2] ;  /* 0x0100000002027b82 */ /* 0x000ea20000000a00 */
[----:B------:R-:W-:Y:S02]  /*6880*/  HFMA2 R12, -RZ, RZ, 0, 5.9604644775390625e-08 ;  /* 0x00000001ff0c7431 */ /* 0x000fe400000001ff */
[----:B------:R-:W-:Y:S02]  /*6890*/  IMAD.MOV.U32 R8, RZ, RZ, 0x70 ;  /* 0x00000070ff087424 */ /* 0x000fe400078e00ff */
[----:B------:R-:W-:Y:S01]  /*68a0*/  IMAD.MOV.U32 R13, RZ, RZ, RZ ;  /* 0x000000ffff0d7224 */ /* 0x000fe200078e00ff */
[----:B------:R-:W3:Y:S01]  /*68b0*/  LDCU.64 UR6, c[0x4][0x88] ;  /* 0x01001100ff0677ac */ /* 0x000ee20008000a00 */
[----:B------:R-:W4:Y:S01]  /*68c0*/  LDCU.64 UR4, c[0x4][0x8] ;  /* 0x01000100ff0477ac */ /* 0x000f220008000a00 */
[----:B-1----:R-:W-:Y:S02]  /*68d0*/  MOV R4, UR8 ;  /* 0x0000000800047c02 */ /* 0x002fe40008000f00 */
[----:B------:R-:W-:Y:S02]  /*68e0*/  MOV R5, UR9 ;  /* 0x0000000900057c02 */ /* 0x000fe40008000f00 */
[----:B---3--:R-:W-:Y:S01]  /*68f0*/  MOV R7, UR7 ;  /* 0x0000000700077c02 */ /* 0x008fe20008000f00 */
[----:B------:R-:W-:Y:S01]  /*6900*/  IMAD.U32 R6, RZ, RZ, UR6 ;  /* 0x00000006ff067e24 */ /* 0x000fe2000f8e00ff */
[----:B----4-:R-:W-:Y:S01]  /*6910*/  MOV R11, UR5 ;  /* 0x00000005000b7c02 */ /* 0x010fe20008000f00 */
[----:B------:R-:W-:Y:S02]  /*6920*/  IMAD.U32 R10, RZ, RZ, UR4 ;  /* 0x00000004ff0a7e24 */ /* 0x000fe4000f8e00ff */
[----:B------:R-:W-:Y:S07]  /*6930*/  LEPC R20, `(.L_x_107) ;  /* 0x000000001014794e */ /* 0x000fee0000000000 */
[----:B--2---:R-:W-:Y:S05]  /*6940*/  CALL.ABS.NOINC R2 ;  /* 0x0000000002007343 */ /* 0x004fea0003c00000 */
.L_x_107:
[----:B------:R-:W-:Y:S05]  /*6950*/  BSYNC.RECONVERGENT B6 ;  /* 0x0000000000067941 */ /* 0x000fea0003800200 */
.L_x_106:
[----:B------:R-:W-:Y:S01]  /*6960*/  ISETP.NE.U32.AND P4, PT, R82, RZ, PT ;  /* 0x000000ff5200720c */ /* 0x000fe20003f85070 */
[----:B------:R-:W-:Y:S01]  /*6970*/  UISETP.NE.AND UP2, UPT, UR56, URZ, UPT ;  /* 0x000000ff3800728c */ /* 0x000fe2000bf45270 */
[----:B------:R-:W-:Y:S01]  /*6980*/  ISETP.NE.U32.AND P2, PT, RZ, UR44, PT ;  /* 0x0000002cff007c0c */ /* 0x000fe2000bf45070 */
[----:B------:R-:W-:Y:S01]  /*6990*/  UISETP.NE.U32.AND UP1, UPT, UR48, URZ, UPT ;  /* 0x000000ff3000728c */ /* 0x000fe2000bf25070 */
[----:B------:R-:W-:Y:S01]  /*69a0*/  ISETP.NE.AND.EX P4, PT, R83, RZ, PT, P4 ;  /* 0x000000ff5300720c */ /* 0x000fe20003f85340 */
[----:B------:R-:W-:Y:S01]  /*69b0*/  UPLOP3.LUT UP0, UPT, UPT, UPT, UPT, 0x40, 0x4 ;  /* 0x000000000004789c */ /* 0x000fe20003f0e870 */
[----:B------:R-:W-:Y:S01]  /*69c0*/  ISETP.NE.AND.EX P2, PT, RZ, UR45, PT, P2 ;  /* 0x0000002dff007c0c */ /* 0x000fe2000bf45320 */
[----:B------:R-:W-:Y:S01]  /*69d0*/  UISETP.NE.AND.EX UP1, UPT, UR49, URZ, UPT, UP1 ;  /* 0x000000ff3100728c */ /* 0x000fe2000bf25310 */
[----:B------:R-:W-:Y:S04]  /*69e0*/  PLOP3.LUT P1, PT, PT, PT, UP2, 0x80, 0x8 ;  /* 0x000000000008781c */ /* 0x000fe80003f2f028 */
[----:B------:R-:W-:Y:S06]  /*69f0*/  @UP2 UPLOP3.LUT UP0, UPT, UPT, UPT, UP1, 0x80, 0x8 ;  /* 0x000000000008289c */ /* 0x000fec0003f0f010 */
[----:B------:R-:W-:Y:S01]  /*6a00*/  PLOP3.LUT P0, PT, PT, PT, UP0, 0x80, 0x8 ;  /* 0x000000000008781c */ /* 0x000fe20003f0f008 */
[----:B------:R-:W-:Y:S01]  /*6a10*/  @!UPT UIADD3 URZ, UPT, UPT, URZ, URZ, URZ ;  /* 0x000000fffffff290 */ /* 0x000fe2000fffe0ff */
[----:B------:R-:W-:Y:S11]  /*6a20*/  BRA.U !UP1, `(.L_x_109) ;  /* 0x0000000109387547 */ /* 0x000ff6000b800000 */
[----:B------:R-:W-:Y:S01]  /*6a30*/  UISETP.NE.U32.AND UP0, UPT, UR44, URZ, UPT ;  /* 0x000000ff2c00728c */ /* 0x000fe2000bf05070 */
[----:B------:R-:W-:Y:S02]  /*6a40*/  HFMA2 R0, -RZ, RZ, 0, 5.9604644775390625e-08 ;  /* 0x00000001ff007431 */ /* 0x000fe400000001ff */
[----:B------:R-:W-:Y:S01]  /*6a50*/  IMAD.MOV.U32 R86, RZ, RZ, 0x1 ;  /* 0x00000001ff567424 */ /* 0x000fe200078e00ff */
[----:B------:R-:W-:Y:S06]  /*6a60*/  UISETP.NE.AND.EX UP0, UPT, UR45, URZ, UPT, UP0 ;  /* 0x000000ff2d00728c */ /* 0x000fec000bf05300 */
[----:B------:R-:W-:Y:S05]  /*6a70*/  PLOP3.LUT P3, PT, PT, PT, UP0, 0x80, 0x8 ;  /* 0x000000000008781c */ /* 0x000fea0003f6f008 */
[----:B------:R-:W1:Y:S01]  /*6a80*/  @UP0 LDCU.64 UR6, c[0x0][0xc88] ;  /* 0x00019100ff0607ac */ /* 0x000e620008000a00 */
[----:B------:R-:W-:Y:S07]  /*6a90*/  @UP0 UIMAD UR4, UR36, UR48, URZ ;  /* 0x00000030240402a4 */ /* 0x000fee000f8e02ff */
[----:B------:R-:W-:Y:S01]  /*6aa0*/  @!P3 PRMT R86, R0, 0x7610, R86 ;  /* 0x000076100056b816 */ /* 0x000fe20000000056 */
[----:B-1----:R-:W-:Y:S03]  /*6ab0*/  @UP0 UIMAD.WIDE UR6, UR4, 0x4, UR6 ;  /* 0x00000004040608a5 */ /* 0x002fe6000f8e0206 */
[----:B------:R-:W1:Y:S03]  /*6ac0*/  @!UP0 LDCU UR4, c[0x0][0xc80] ;  /* 0x00019000ff0487ac */ /* 0x000e660008000800 */
[----:B------:R-:W-:Y:S01]  /*6ad0*/  IMAD.U32 R2, RZ, RZ, UR6 ;  /* 0x00000006ff027e24 */ /* 0x000fe2000f8e00ff */
[----:B------:R-:W-:Y:S05]  /*6ae0*/  MOV R3, UR7 ;  /* 0x0000000700037c02 */ /* 0x000fea0008000f00 */
[----:B-----5:R2:W5:Y:S02]  /*6af0*/  @P3 LDG.E R53, desc[UR46][R2.64] ;  /* 0x0000002e02353981 */ /* 0x020564000c1e1900 */
[----:B-12---:R-:W-:Y:S02]  /*6b00*/  @!P3 IMAD.U32 R53, RZ, RZ, UR4 ;  /* 0x00000004ff35be24 */ /* 0x006fe4000f8e00ff */
.L_x_109:
[----:B------:R-:W-:Y:S05]  /*6b10*/  @!P4 BRA `(.L_x_110) ;  /* 0x000000000020c947 */ /* 0x000fea0003800000 */
[----:B------:R-:W-:Y:S04]  /*6b20*/  ISETP.NE.U32.AND P3, PT, R80, RZ, PT ;  /* 0x000000ff5000720c */ /* 0x000fe80003f65070 */
[----:B------:R-:W-:Y:S11]  /*6b30*/  ISETP.NE.AND.EX P3, PT, R81, RZ, PT, P3 ;  /* 0x000000ff5100720c */ /* 0x000ff60003f65330 */
[----:B------:R-:W-:Y:S02]  /*6b40*/  @!UPT UIADD3 URZ, UPT, UPT, URZ, URZ, URZ ;  /* 0x000000fffffff290 */ /* 0x000fe4000fffe0ff */
[----:B------:R-:W1:Y:S01]  /*6b50*/  @P3 LDC.64 R2, c[0x0][0xca8] ;  /* 0x00032a00ff023b82 */ /* 0x000e620000000a00 */
[----:B------:R-:W-:Y:S04]  /*6b60*/  @P3 IMAD R0, R82, UR36, RZ ;  /* 0x0000002452003c24 */ /* 0x000fe8000f8e02ff */
[----:B-1----:R-:W-:Y:S05]  /*6b70*/  @P3 IMAD.WIDE R2, R0, 0x4, R2 ;  /* 0x0000000400023825 */ /* 0x002fea00078e0202 */
[----:B-----5:R1:W5:Y:S02]  /*6b80*/  @P3 LDG.E R52, desc[UR46][R2.64] ;  /* 0x0000002e02343981 */ /* 0x020364000c1e1900 */
[----:B-1----:R-:W2:Y:S02]  /*6b90*/  @!P3 LDC R52, c[0x0][0xca0] ;  /* 0x00032800ff34bb82 */ /* 0x002ea40000000800 */
.L_x_110:
[----:B-----5:R-:W-:Y:S01]  /*6ba0*/  FSETP.NEU.AND P3, PT, R53, RZ, PT ;  /* 0x000000ff3500720b */ /* 0x020fe20003f6d000 */
[----:B------:R-:W-:Y:S01]  /*6bb0*/  IMAD.MOV.U32 R69, RZ, RZ, 0x10 ;  /* 0x00000010ff457424 */ /* 0x000fe200078e00ff */
[----:B------:R-:W-:Y:S01]  /*6bc0*/  SEL R2, RZ, 0xffffffff, P2 ;  /* 0xffffffffff027807 */ /* 0x000fe20001000000 */
[----:B------:R-:W-:Y:S01]  /*6bd0*/  IMAD R59, R94, 0x80, R95 ;  /* 0x000000805e3b7824 */ /* 0x000fe200078e025f */
[----:B------:R-:W-:Y:S01]  /*6be0*/  @P1 LOP3.LUT P2, RZ, R86, 0xff, RZ, 0xc0, !PT ;  /* 0x000000ff56ff1812 */ /* 0x000fe2000784c0ff */
[----:B------:R-:W-:Y:S01]  /*6bf0*/  IMAD.SHL.U32 R104, R96, 0x2, RZ ;  /* 0x0000000260687824 */ /* 0x000fe200078e00ff */
[----:B------:R-:W-:Y:S01]  /*6c00*/  @P1 SEL R0, RZ, 0xffffffff, P3 ;  /* 0xffffffffff001807 */ /* 0x000fe20001800000 */
[----:B------:R-:W-:Y:S01]  /*6c10*/  BSSY B1, `(.L_x_111) ;  /* 0x0000039000017945 */ /* 0x000fe20003800000 */
[----:B------:R-:W-:Y:S01]  /*6c20*/  LEA R58, R94, UR50, 0x3 ;  /* 0x000000325e3a7c11 */ /* 0x000fe2000f8e18ff */
[----:B------:R-:W-:Y:S01]  /*6c30*/  VIADD R103, R104, UR50 ;  /* 0x0000003268677c36 */ /* 0x000fe20008000000 */
[----:B------:R-:W-:Y:S01]  /*6c40*/  @P0 SEL R0, R2, R0, !P2 ;  /* 0x0000000002000207 */ /* 0x000fe20005000000 */
[----:B------:R-:W-:Y:S01]  /*6c50*/  IMAD.MOV.U32 R70, RZ, RZ, 0x1 ;  /* 0x00000001ff467424 */ /* 0x000fe200078e00ff */
[----:B------:R-:W-:Y:S01]  /*6c60*/  SHF.L.U32 R3, R93, 0x1f, RZ ;  /* 0x0000001f5d037819 */ /* 0x000fe200000006ff */
[----:B------:R-:W-:Y:S01]  /*6c70*/  IMAD.MOV.U32 R68, RZ, RZ, RZ ;  /* 0x000000ffff447224 */ /* 0x000fe200078e00ff */
[----:B------:R-:W-:Y:S02]  /*6c80*/  @P1 LOP3.LUT R0, R0, 0x1, RZ, 0xc0, !PT ;  /* 0x0000000100001812 */ /* 0x000fe400078ec0ff */
[----:B------:R-:W-:Y:S02]  /*6c90*/  CS2R R78, SRZ ;  /* 0x00000000004e7805 */ /* 0x000fe4000001ff00 */
[----:B------:R-:W-:Y:S02]  /*6ca0*/  PLOP3.LUT P2, PT, PT, PT, UP1, 0x80, 0x8 ;  /* 0x000000000008781c */ /* 0x000fe40003f4f018 */
[----:B------:R-:W-:Y:S02]  /*6cb0*/  CS2R R76, SRZ ;  /* 0x00000000004c7805 */ /* 0x000fe4000001ff00 */
[----:B------:R-:W-:Y:S02]  /*6cc0*/  ISETP.NE.U32.OR P4, PT, R0, 0x1, !P1 ;  /* 0x000000010000780c */ /* 0x000fe40004f85470 */
[----:B------:R-:W-:Y:S02]  /*6cd0*/  CS2R R74, SRZ ;  /* 0x00000000004a7805 */ /* 0x000fe4000001ff00 */
[----:B------:R-:W-:Y:S02]  /*6ce0*/  LOP3.LUT P5, RZ, R97, 0x40, RZ, 0xc0, !PT ;  /* 0x0000004061ff7812 */ /* 0x000fe400078ac0ff */
[----:B------:R-:W-:Y:S02]  /*6cf0*/  CS2R R72, SRZ ;  /* 0x0000000000487805 */ /* 0x000fe4000001ff00 */
[----:B------:R-:W-:Y:S02]  /*6d00*/  P2R R105, PR, RZ, 0x10 ;  /* 0x00000010ff697803 */ /* 0x000fe40000000000 */
[----:B------:R-:W-:Y:S02]  /*6d10*/  CS2R R66, SRZ ;  /* 0x0000000000427805 */ /* 0x000fe4000001ff00 */
[----:B------:R-:W-:Y:S02]  /*6d20*/  SEL R69, R69, 0xfffffff0, !P5 ;  /* 0xfffffff045457807 */ /* 0x000fe40006800000 */
[----:B------:R-:W-:Y:S02]  /*6d30*/  CS2R R64, SRZ ;  /* 0x0000000000407805 */ /* 0x000fe4000001ff00 */
[----:B------:R-:W-:Y:S02]  /*6d40*/  CS2R R62, SRZ ;  /* 0x00000000003e7805 */ /* 0x000fe4000001ff00 */
[----:B------:R-:W-:Y:S01]  /*6d50*/  CS2R R60, SRZ ;  /* 0x00000000003c7805 */ /* 0x000fe2000001ff00 */
[----:B------:R-:W-:Y:S01]  /*6d60*/  IMAD.IADD R103, R103, 0x1, R69 ;  /* 0x0000000167677824 */ /* 0x000fe200078e0245 */
[----:B------:R-:W-:Y:S04]  /*6d70*/  @P4 SHF.L.U32 R0, RZ, 0x1f, RZ ;  /* 0x0000001fff004819 */ /* 0x000fe800000006ff */
[----:B------:R1:W3:Y:S01]  /*6d80*/  @P4 SYNCS.PHASECHK.TRANS64.TRYWAIT P1, [UR50+0xb0], R0 ;  /* 0x0000b000ff0045a7 */ /* 0x0002e20008021132 */
[----:B------:R4:W2:Y:S01]  /*6d90*/  SYNCS.PHASECHK.TRANS64.TRYWAIT P0, [R58+URZ+0x120], R3 ;  /* 0x000120033a0075a7 */ /* 0x0008a200080011ff */
[----:B-1----:R-:W-:Y:S02]  /*6da0*/  SEL R0, RZ, 0xffffffff, P3 ;  /* 0xffffffffff007807 */ /* 0x002fe40001800000 */
[----:B------:R-:W-:Y:S04]  /*6db0*/  LOP3.LUT P3, R101, R86, 0xff, RZ, 0xc0, !PT ;  /* 0x000000ff56657812 */ /* 0x000fe8000786c0ff */
[----:B------:R-:W-:Y:S04]  /*6dc0*/  @P2 SEL R0, R2, R0, !P3 ;  /* 0x0000000002002207 */ /* 0x000fe80005800000 */
[----:B------:R-:W-:Y:S04]  /*6dd0*/  LOP3.LUT R0, R0, 0x1, RZ, 0xc0, !PT ;  /* 0x0000000100007812 */ /* 0x000fe800078ec0ff */
[----:B------:R-:W-:Y:S02]  /*6de0*/  ISETP.NE.U32.AND P2, PT, R0, 0x1, PT ;  /* 0x000000010000780c */ /* 0x000fe40003f45070 */
[----:B------:R-:W-:Y:S02]  /*6df0*/  SHF.R.U32.HI R0, RZ, 0x15, R59 ;  /* 0x00000015ff007819 */ /* 0x000fe4000001163b */
[----:B------:R-:W-:Y:S02]  /*6e00*/  P2R R71, PR, RZ, 0x4 ;  /* 0x00000004ff477803 */ /* 0x000fe40000000000 */
[----:B------:R-:W-:Y:S02]  /*6e10*/  LOP3.LUT R2, R0, 0x3, RZ, 0xc0, !PT ;  /* 0x0000000300027812 */ /* 0x000fe400078ec0ff */
[----:B---3--:R-:W-:Y:S01]  /*6e20*/  @P4 SEL R70, RZ, 0x1, !P1 ;  /* 0x00000001ff464807 */ /* 0x008fe20004800000 */
[----:B--2-4-:R-:W-:Y:S06]  /*6e30*/  @!P4 BRA `(.L_x_112) ;  /* 0x000000000058c947 */ /* 0x014fec0003800000 */
[----:B------:R-:W-:Y:S01]  /*6e40*/  IMAD.MOV.U32 R79, RZ, RZ, RZ ;  /* 0x000000ffff4f7224 */ /* 0x000fe200078e00ff */
[----:B------:R-:W-:Y:S01]  /*6e50*/  ISETP.NE.AND P1, PT, R70, RZ, PT ;  /* 0x000000ff4600720c */ /* 0x000fe20003f25270 */
[----:B------:R-:W-:Y:S01]  /*6e60*/  BSSY B0, `(.L_x_113) ;  /* 0x000000c000007945 */ /* 0x000fe20003800000 */
[----:B------:R-:W-:Y:S02]  /*6e70*/  CS2R R62, SRZ ;  /* 0x00000000003e7805 */ /* 0x000fe4000001ff00 */
[----:B------:R-:W-:Y:S02]  /*6e80*/  CS2R R60, SRZ ;  /* 0x00000000003c7805 */ /* 0x000fe4000001ff00 */
[----:B------:R-:W-:Y:S02]  /*6e90*/  CS2R R66, SRZ ;  /* 0x0000000000427805 */ /* 0x000fe4000001ff00 */
[----:B------:R-:W-:Y:S02]  /*6ea0*/  CS2R R64, SRZ ;  /* 0x0000000000407805 */ /* 0x000fe4000001ff00 */
[----:B------:R-:W-:Y:S02]  /*6eb0*/  CS2R R74, SRZ ;  /* 0x00000000004a7805 */ /* 0x000fe4000001ff00 */
[----:B------:R-:W-:Y:S02]  /*6ec0*/  CS2R R72, SRZ ;  /* 0x0000000000487805 */ /* 0x000fe4000001ff00 */
[----:B------:R-:W-:Y:S01]  /*6ed0*/  CS2R R76, SRZ ;  /* 0x00000000004c7805 */ /* 0x000fe2000001ff00 */
[----:B------:R-:W-:Y:S06]  /*6ee0*/  @P1 BRA `(.L_x_114) ;  /* 0x00000000000c1947 */ /* 0x000fec0003800000 */
[----:B------:R-:W-:Y:S04]  /*6ef0*/  SHF.L.U32 R5, RZ, 0x1f, RZ ;  /* 0x0000001fff057819 */ /* 0x000fe800000006ff */
[----:B------:R-:W1:Y:S02]  /*6f00*/  SYNCS.PHASECHK.TRANS64.TRYWAIT P1, [UR50+0xb0], R5 ;  /* 0x0000b005ff0075a7 */ /* 0x000e640008021132 */
[----:B-1----:R-:W-:Y:S05]  /*6f10*/  @!P1 BRA `(.L_x_115) ;  /* 0x00000084005c9947 */ /* 0x002fea0003800000 */
.L_x_114:
[----:B------:R-:W-:Y:S05]  /*6f20*/  BSYNC B0 ;  /* 0x0000000000007941 */ /* 0x000fea0003800000 */
.L_x_113:
[----:B------:R-:W-:Y:S01]  /*6f30*/  ISETP.NE.AND P1, PT, R71, RZ, PT ;  /* 0x000000ff4700720c */ /* 0x000fe20003f25270 */
[----:B------:R-:W-:Y:S11]  /*6f40*/  HFMA2 R68, -RZ, RZ, 0, 5.9604644775390625e-08 ;  /* 0x00000001ff447431 */ /* 0x000ff600000001ff */
[----:B------:R-:W-:Y:S01]  /*6f50*/  @!UPT UIADD3 URZ, UPT, UPT, URZ, URZ, URZ ;  /* 0x000000fffffff290 */ /* 0x000fe2000fffe0ff */
[----:B------:R2:W3:Y:S04]  /*6f60*/  @P1 LDS.128 R60, [R104+UR50+0x200] ;  /* 0x00020032683c1984 */ /* 0x0004e80008000c00 */
[----:B------:R2:W4:Y:S04]  /*6f70*/  @P1 LDS.128 R64, [R103+0x200] ;  /* 0x0002000067401984 */ /* 0x0005280000000c00 */
[----:B------:R2:W1:Y:S04]  /*6f80*/  @P1 LDS.128 R72, [R104+UR50+0xa00] ;  /* 0x000a003268481984 */ /* 0x0004680008000c00 */
[----:B------:R2:W1:Y:S02]  /*6f90*/  @P1 LDS.128 R76, [R103+0xa00] ;  /* 0x000a0000674c1984 */ /* 0x0004640000000c00 */
.L_x_112:
[----:B------:R-:W-:Y:S05]  /*6fa0*/  BSYNC B1 ;  /* 0x0000000000017941 */ /* 0x000fea0003800000 */
.L_x_111:
[----:B------:R-:W-:Y:S02]  /*6fb0*/  ISETP.NE.AND P1, PT, R98, R2, PT ;  /* 0x000000026200720c */ /* 0x000fe40003f25270 */
[----:B------:R-:W-:Y:S01]  /*6fc0*/  MOV R39, RZ ;  /* 0x000000ff00277202 */ /* 0x000fe20000000f00 */
[----:B------:R-:W-:Y:S10]  /*6fd0*/  @P0 BRA `(.L_x_116) ;  /* 0x0000000000080947 */ /* 0x000ff40003800000 */
[----:B------:R-:W5:Y:S02]  /*6fe0*/  SYNCS.PHASECHK.TRANS64.TRYWAIT P0, [R58+URZ+0x120], R3 ;  /* 0x000120033a0075a7 */ /* 0x000f6400080011ff */
[----:B-----5:R-:W-:Y:S05]  /*6ff0*/  @!P0 BRA `(.L_x_117) ;  /* 0x00000084003c8947 */ /* 0x020fea0003800000 */
.L_x_116:
[----:B------:R-:W-:Y:S01]  /*7000*/  IMAD.MOV.U32 R38, RZ, RZ, RZ ;  /* 0x000000ffff267224 */ /* 0x000fe200078e00ff */
[----:B------:R-:W-:Y:S02]  /*7010*/  CS2R R36, SRZ ;  /* 0x0000000000247805 */ /* 0x000fe4000001ff00 */
        /* <DEDUP_REMOVED lines=13> */
[----:B-1----:R-:W-:Y:S01]  /*70f0*/  CS2R R4, SRZ ;  /* 0x0000000000047805 */ /* 0x002fe2000001ff00 */
[----:B------:R-:W-:Y:S06]  /*7100*/  @P1 BRA `(.L_x_118) ;  /* 0x0000000000bc1947 */ /* 0x000fec0003800000 */
[----:B------:R-:W-:Y:S11]  /*7110*/  LOP3.LUT P0, RZ, R0, 0x3, R99, 0x48, !PT ;  /* 0x0000000300ff7812 */ /* 0x000ff60007804863 */
[----:B------:R-:W-:Y:S02]  /*7120*/  @!UPT UIADD3 URZ, UPT, UPT, URZ, URZ, URZ ;  /* 0x000000fffffff290 */ /* 0x000fe4000fffe0ff */
[----:B------:R-:W-:Y:S05]  /*7130*/  @!P0 BRA `(.L_x_119) ;  /* 0x0000000000408947 */ /* 0x000fea0003800000 */
[----:B------:R-:W1:Y:S01]  /*7140*/  LDCU.64 UR8, c[0x4][0x70] ;  /* 0x01000e00ff0877ac */ /* 0x000e620008000a00 */
[----:B------:R-:W-:Y:S01]  /*7150*/  MOV R15, 0x0 ;  /* 0x00000000000f7802 */ /* 0x000fe20000000f00 */
[----:B------:R-:W-:Y:S02]  /*7160*/  HFMA2 R12, -RZ, RZ, 0, 5.9604644775390625e-08 ;  /* 0x00000001ff0c7431 */ /* 0x000fe400000001ff */
[----:B------:R-:W-:Y:S02]  /*7170*/  IMAD.MOV.U32 R8, RZ, RZ, 0x192 ;  /* 0x00000192ff087424 */ /* 0x000fe400078e00ff */
[----:B------:R-:W-:Y:S01]  /*7180*/  IMAD.MOV.U32 R13, RZ, RZ, RZ ;  /* 0x000000ffff0d7224 */ /* 0x000fe200078e00ff */
[----:B------:R-:W5:Y:S01]  /*7190*/  LDCU.64 UR6, c[0x4][0x78] ;  /* 0x01000f00ff0677ac */ /* 0x000f620008000a00 */
[----:B------:R-:W2:Y:S01]  /*71a0*/  LDC.64 R14, c[0x4][R15] ;  /* 0x010000000f0e7b82 */ /* 0x000ea20000000a00 */
[----:B------:R-:W3:Y:S01]  /*71b0*/  LDCU.64 UR4, c[0x4][0x10] ;  /* 0x01000200ff0477ac */ /* 0x000ee20008000a00 */
[----:B-1----:R-:W-:Y:S01]  /*71c0*/  MOV R5, UR9 ;  /* 0x0000000900057c02 */ /* 0x002fe20008000f00 */
[----:B------:R-:W-:Y:S01]  /*71d0*/  IMAD.U32 R4, RZ, RZ, UR8 ;  /* 0x00000008ff047e24 */ /* 0x000fe2000f8e00ff */
[----:B-----5:R-:W-:Y:S01]  /*71e0*/  MOV R7, UR7 ;  /* 0x0000000700077c02 */ /* 0x020fe20008000f00 */
[----:B------:R-:W-:Y:S01]  /*71f0*/  IMAD.U32 R6, RZ, RZ, UR6 ;  /* 0x00000006ff067e24 */ /* 0x000fe2000f8e00ff */
[----:B---3--:R-:W-:Y:S01]  /*7200*/  MOV R11, UR5 ;  /* 0x00000005000b7c02 */ /* 0x008fe20008000f00 */
[----:B------:R-:W-:Y:S02]  /*7210*/  IMAD.U32 R10, RZ, RZ, UR4 ;  /* 0x00000004ff0a7e24 */ /* 0x000fe4000f8e00ff */
[----:B------:R-:W-:Y:S07]  /*7220*/  LEPC R20, `(.L_x_119) ;  /* 0x000000001014794e */ /* 0x000fee0000000000 */
[----:B--2-4-:R-:W-:Y:S05]  /*7230*/  CALL.ABS.NOINC R14 ;  /* 0x000000000e007343 */ /* 0x014fea0003c00000 */
.L_x_119:
[----:B------:R-:W-:Y:S05]  /*7240*/  WARPSYNC.ALL ;  /* 0x0000000000007948 */ /* 0x000fea0003800000 */
[C---:B------:R-:W-:Y:S01]  /*7250*/  R2UR UR4, R59.reuse ;  /* 0x000000003b0472ca */ /* 0x040fe200000e0000 */
[----:B------:R-:W-:Y:S05]  /*7260*/  VIADD R0, R59, 0x40 ;  /* 0x000000403b007836 */ /* 0x000fea0000000000 */
[----:B------:R-:W-:Y:S04]  /*7270*/  SHF.R.U32.HI R0, RZ, 0x15, R0 ;  /* 0x00000015ff007819 */ /* 0x000fe80000011600 */
[----:B------:R-:W-:Y:S03]  /*7280*/  LOP3.LUT P0, RZ, R0, 0x3, R99, 0x48, !PT ;  /* 0x0000000300ff7812 */ /* 0x000fe60007804863 */
[----:B------:R-:W1:Y:S10]  /*7290*/  LDTM.x16 R24, tmem[UR4] ;  /* 0x00000004001879ee */ /* 0x000e740008240000 */
[----:B-1----:R-:W-:Y:S05]  /*72a0*/  @!P0 BRA `(.L_x_120) ;  /* 0x0000000000408947 */ /* 0x002fea0003800000 */
        /* <DEDUP_REMOVED lines=16> */
.L_x_120:
[----:B------:R-:W-:Y:S05]  /*73b0*/  WARPSYNC.ALL ;  /* 0x0000000000007948 */ /* 0x000fea0003800000 */
[----:B------:R-:W-:Y:S11]  /*73c0*/  R2UR UR4, R59 ;  /* 0x000000003b0472ca */ /* 0x000ff600000e0000 */
[----:B------:R-:W-:Y:S02]  /*73d0*/  @!UPT UIADD3 URZ, UPT, UPT, URZ, URZ, URZ ;  /* 0x000000fffffff290 */ /* 0x000fe4000fffe0ff */
[----:B------:R-:W1:Y:S02]  /*73e0*/  LDTM.x16 R4, tmem[UR4+0x40] ;  /* 0x00004004000479ee */ /* 0x000e640008240000 */
[----:B-1----:R-:W-:Y:S01]  /*73f0*/  NOP ;  /* 0x0000000000007918 */ /* 0x002fe20000000000 */
.L_x_118:
[----:B---3--:R-:W-:Y:S01]  /*7400*/  SHF.L.U32 R20, R60, 0x10, RZ ;  /* 0x000000103c147819 */ /* 0x008fe200000006ff */
[----:B------:R-:W-:Y:S01]  /*7410*/  FMUL R0, R52, R24 ;  /* 0x0000001834007220 */ /* 0x000fe20000400000 */
[----:B------:R-:W-:Y:S01]  /*7420*/  ISETP.NE.AND P0, PT, R98, R2, PT ;  /* 0x000000026200720c */ /* 0x000fe20003f05270 */
[----:B------:R-:W-:Y:S01]  /*7430*/  FMUL R2, R52, R25 ;  /* 0x0000001934027220 */ /* 0x000fe20000400000 */
[----:B------:R-:W-:Y:S01]  /*7440*/  LOP3.LUT R21, R60, 0xffff0000, RZ, 0xc0, !PT ;  /* 0xffff00003c157812 */ /* 0x000fe200078ec0ff */
[----:B------:R-:W-:Y:S01]  /*7450*/  FFMA R0, R53, R20, R0 ;  /* 0x0000001435007223 */ /* 0x000fe20000000000 */
[C---:B------:R-:W-:Y:S01]  /*7460*/  SHF.L.U32 R22, R61.reuse, 0x10, RZ ;  /* 0x000000103d167819 */ /* 0x040fe200000006ff */
[----:B------:R-:W-:Y:S01]  /*7470*/  FMUL R3, R52, R26 ;  /* 0x0000001a34037220 */ /* 0x000fe20000400000 */
[----:B------:R-:W-:Y:S01]  /*7480*/  LOP3.LUT R23, R61, 0xffff0000, RZ, 0xc0, !PT ;  /* 0xffff00003d177812 */ /* 0x000fe200078ec0ff */
[C---:B------:R-:W-:Y:S01]  /*7490*/  FFMA R2, R53.reuse, R21, R2 ;  /* 0x0000001535027223 */ /* 0x040fe20000000002 */
[----:B------:R-:W-:Y:S01]  /*74a0*/  SHF.L.U32 R40, R62, 0x10, RZ ;  /* 0x000000103e287819 */ /* 0x000fe200000006ff */
[----:B------:R-:W-:Y:S01]  /*74b0*/  FMUL R20, R52, R27 ;  /* 0x0000001b34147220 */ /* 0x000fe20000400000 */
[----:B------:R-:W-:Y:S01]  /*74c0*/  LOP3.LUT R41, R62, 0xffff0000, RZ, 0xc0, !PT ;  /* 0xffff00003e297812 */ /* 0x000fe200078ec0ff */
[----:B------:R-:W-:Y:S01]  /*74d0*/  FFMA R3, R53, R22, R3 ;  /* 0x0000001635037223 */ /* 0x000fe20000000003 */
[----:B------:R-:W-:Y:S01]  /*74e0*/  F2FP.BF16.F32.PACK_AB R108, R2, R0 ;  /* 0x00000000026c723e */ /* 0x000fe200000010ff */
[C---:B------:R-:W-:Y:S01]  /*74f0*/  FMUL R21, R52.reuse, R28 ;  /* 0x0000001c34157220 */ /* 0x040fe20000400000 */
[----:B------:R-:W-:Y:S01]  /*7500*/  LOP3.LUT R42, R77, 0xffff0000, RZ, 0xc0, !PT ;  /* 0xffff00004d2a7812 */ /* 0x000fe200078ec0ff */
[----:B------:R-:W-:Y:S01]  /*7510*/  FMUL R22, R52, R29 ;  /* 0x0000001d34167220 */ /* 0x000fe20000400000 */
[----:B------:R-:W-:Y:S01]  /*7520*/  SHF.L.U32 R54, R78, 0x10, RZ ;  /* 0x000000104e367819 */ /* 0x000fe200000006ff */
[----:B------:R-:W-:Y:S01]  /*7530*/  FFMA R20, R53, R23, R20 ;  /* 0x0000001735147223 */ /* 0x000fe20000000014 */
[----:B------:R-:W-:Y:S01]  /*7540*/  SHF.L.U32 R23, R63, 0x10, RZ ;  /* 0x000000103f177819 */ /* 0x000fe200000006ff */
[----:B------:R-:W-:Y:S01]  /*7550*/  FFMA R21, R53, R40, R21 ;  /* 0x0000002835157223 */ /* 0x000fe20000000015 */
[----:B------:R-:W-:Y:S01]  /*7560*/  LOP3.LUT R40, R63, 0xffff0000, RZ, 0xc0, !PT ;  /* 0xffff00003f287812 */ /* 0x000fe200078ec0ff */
[C---:B------:R-:W-:Y:S01]  /*7570*/  FFMA R22, R53.reuse, R41, R22 ;  /* 0x0000002935167223 */ /* 0x040fe20000000016 */
[----:B------:R-:W-:Y:S01]  /*7580*/  F2FP.BF16.F32.PACK_AB R109, R20, R3 ;  /* 0x00000003146d723e */ /* 0x000fe200000010ff */
[----:B------:R-:W-:Y:S01]  /*7590*/  FMUL R0, R52, R30 ;  /* 0x0000001e34007220 */ /* 0x000fe20000400000 */
[----:B----4-:R-:W-:Y:S01]  /*75a0*/  LOP3.LUT R41, R66, 0xffff0000, RZ, 0xc0, !PT ;  /* 0xffff000042297812 */ /* 0x010fe200078ec0ff */
[----:B------:R-:W-:Y:S01]  /*75b0*/  FMUL R2, R52, R31 ;  /* 0x0000001f34027220 */ /* 0x000fe20000400000 */
[----:B------:R-:W-:Y:S01]  /*75c0*/  F2FP.BF16.F32.PACK_AB R110, R22, R21 ;  /* 0x00000015166e723e */ /* 0x000fe200000010ff */
[C---:B------:R-:W-:Y:S01]  /*75d0*/  FFMA R0, R53.reuse, R23, R0 ;  /* 0x0000001735007223 */ /* 0x040fe20000000000 */
[C---:B------:R-:W-:Y:S01]  /*75e0*/  SHF.L.U32 R22, R64.reuse, 0x10, RZ ;  /* 0x0000001040167819 */ /* 0x040fe200000006ff */
[----:B------:R-:W-:Y:S01]  /*75f0*/  FFMA R2, R53, R40, R2 ;  /* 0x0000002835027223 */ /* 0x000fe20000000002 */
[----:B------:R-:W-:Y:S01]  /*7600*/  LOP3.LUT R23, R64, 0xffff0000, RZ, 0xc0, !PT ;  /* 0xffff000040177812 */ /* 0x000fe200078ec0ff */
[C---:B------:R-:W-:Y:S01]  /*7610*/  FMUL R3, R52.reuse, R32 ;  /* 0x0000002034037220 */ /* 0x040fe20000400000 */
[----:B------:R-:W-:Y:S01]  /*7620*/  SHF.L.U32 R40, R65, 0x10, RZ ;  /* 0x0000001041287819 */ /* 0x000fe200000006ff */
[----:B------:R-:W-:Y:S01]  /*7630*/  FMUL R20, R52, R33 ;  /* 0x0000002134147220 */ /* 0x000fe20000400000 */
[----:B------:R-:W-:Y:S01]  /*7640*/  F2FP.BF16.F32.PACK_AB R111, R2, R0 ;  /* 0x00000000026f723e */ /* 0x000fe200000010ff */
[----:B------:R-:W-:Y:S01]  /*7650*/  FMUL R21, R52, R34 ;  /* 0x0000002234157220 */ /* 0x000fe20000400000 */
[----:B------:R-:W-:Y:S01]  /*7660*/  LOP3.LUT R55, R78, 0xffff0000, RZ, 0xc0, !PT ;  /* 0xffff00004e377812 */ /* 0x000fe200078ec0ff */
[----:B------:R-:W-:Y:S01]  /*7670*/  FFMA R3, R53, R22, R3 ;  /* 0x0000001635037223 */ /* 0x000fe20000000003 */
[----:B------:R-:W-:Y:S01]  /*7680*/  SHF.L.U32 R56, R79, 0x10, RZ ;  /* 0x000000104f387819 */ /* 0x000fe200000006ff */
[----:B------:R-:W-:Y:S01]  /*7690*/  FFMA R20, R53, R23, R20 ;  /* 0x0000001735147223 */ /* 0x000fe20000000014 */
[----:B------:R-:W-:Y:S01]  /*76a0*/  LOP3.LUT R23, R65, 0xffff0000, RZ, 0xc0, !PT ;  /* 0xffff000041177812 */ /* 0x000fe200078ec0ff */
[----:B------:R-:W-:Y:S01]  /*76b0*/  FFMA R21, R53, R40, R21 ;  /* 0x0000002835157223 */ /* 0x000fe20000000015 */
[----:B------:R-:W-:Y:S01]  /*76c0*/  SHF.L.U32 R40, R66, 0x10, RZ ;  /* 0x0000001042287819 */ /* 0x000fe200000006ff */
[----:B------:R-:W-:Y:S01]  /*76d0*/  FMUL R0, R52, R35 ;  /* 0x0000002334007220 */ /* 0x000fe20000400000 */
[----:B------:R-:W-:Y:S01]  /*76e0*/  F2FP.BF16.F32.PACK_AB R112, R20, R3 ;  /* 0x000000031470723e */ /* 0x000fe200000010ff */
[C---:B------:R-:W-:Y:S01]  /*76f0*/  FMUL R2, R52.reuse, R36 ;  /* 0x0000002434027220 */ /* 0x040fe20000400000 */
[----:B------:R-:W-:Y:S01]  /*7700*/  LOP3.LUT R57, R79, 0xffff0000, RZ, 0xc0, !PT ;  /* 0xffff00004f397812 */ /* 0x000fe200078ec0ff */
[----:B------:R-:W-:Y:S01]  /*7710*/  FMUL R22, R52, R37 ;  /* 0x0000002534167220 */ /* 0x000fe20000400000 */
[----:B------:R-:W-:Y:S01]  /*7720*/  ISETP.NE.AND P1, PT, R98, RZ, PT ;  /* 0x000000ff6200720c */ /* 0x000fe20003f25270 */
[----:B------:R-:W-:Y:S01]  /*7730*/  FFMA R0, R53, R23, R0 ;  /* 0x0000001735007223 */ /* 0x000fe20000000000 */
[----:B------:R-:W-:Y:S01]  /*7740*/  SHF.L.U32 R23, R67, 0x10, RZ ;  /* 0x0000001043177819 */ /* 0x000fe200000006ff */
[----:B------:R-:W-:Y:S01]  /*7750*/  FFMA R2, R53, R40, R2 ;  /* 0x0000002835027223 */ /* 0x000fe20000000002 */
[----:B------:R-:W-:Y:S01]  /*7760*/  LOP3.LUT R40, R67, 0xffff0000, RZ, 0xc0, !PT ;  /* 0xffff000043287812 */ /* 0x000fe200078ec0ff */
[----:B------:R1:W-:Y:S01]  /*7770*/  @!P0 STS.128 [R104+UR50+0x200], R108 ;  /* 0x0002006c68008988 */ /* 0x0003e20008000c32 */
[----:B------:R-:W-:Y:S01]  /*7780*/  F2FP.BF16.F32.PACK_AB R113, R0, R21 ;  /* 0x000000150071723e */ /* 0x000fe200000010ff */
[C---:B------:R-:W-:Y:S01]  /*7790*/  FFMA R22, R53.reuse, R41, R22 ;  /* 0x0000002935167223 */ /* 0x040fe20000000016 */
[----:B------:R-:W-:Y:S01]  /*77a0*/  LOP3.LUT R41, R74, 0xffff0000, RZ, 0xc0, !PT ;  /* 0xffff00004a297812 */ /* 0x000fe200078ec0ff */
[C---:B------:R-:W-:Y:S01]  /*77b0*/  FMUL R3, R52.reuse, R38 ;  /* 0x0000002634037220 */ /* 0x040fe20000400000 */
[C---:B------:R-:W-:Y:S01]  /*77c0*/  FMUL R20, R52.reuse, R39 ;  /* 0x0000002734147220 */ /* 0x040fe20000400000 */
        /* <DEDUP_REMOVED lines=9> */
[C---:B------:R-:W-:Y:S01]  /*7860*/  FFMA R0, R53.reuse, R22, R0 ;  /* 0x0000001635007223 */ /* 0x040fe20000000000 */
[C---:B------:R-:W-:Y:S01]  /*7870*/  FFMA R2, R53.reuse, R23, R2 ;  /* 0x0000001735027223 */ /* 0x040fe20000000002 */
[----:B------:R-:W-:Y:S01]  /*7880*/  F2FP.BF16.F32.PACK_AB R115, R20, R3 ;  /* 0x000000031473723e */ /* 0x000fe200000010ff */
[----:B------:R-:W-:Y:S01]  /*7890*/  FFMA R21, R53, R40, R21 ;  /* 0x0000002835157223 */ /* 0x000fe20000000015 */
[----:B------:R-:W-:Y:S01]  /*78a0*/  LOP3.LUT R23, R73, 0xffff0000, RZ, 0xc0, !PT ;  /* 0xffff000049177812 */ /* 0x000fe200078ec0ff */
[----:B------:R-:W-:Y:S01]  /*78b0*/  FMUL R3, R52, R7 ;  /* 0x0000000734037220 */ /* 0x000fe20000400000 */
[----:B------:R-:W-:Y:S01]  /*78c0*/  SHF.L.U32 R40, R74, 0x10, RZ ;  /* 0x000000104a287819 */ /* 0x000fe200000006ff */
[----:B------:R1:W-:Y:S01]  /*78d0*/  @!P0 STS.128 [R103+0x200], R112 ;  /* 0x0002007067008388 */ /* 0x0003e20000000c00 */
[C---:B------:R-:W-:Y:S01]  /*78e0*/  FMUL R20, R52.reuse, R8 ;  /* 0x0000000834147220 */ /* 0x040fe20000400000 */
[----:B------:R-:W-:Y:S01]  /*78f0*/  FMUL R22, R52, R9 ;  /* 0x0000000934167220 */ /* 0x000fe20000400000 */
[C---:B------:R-:W-:Y:S01]  /*7900*/  FFMA R3, R53.reuse, R23, R3 ;  /* 0x0000001735037223 */ /* 0x040fe20000000003 */
[----:B------:R-:W-:Y:S01]  /*7910*/  F2FP.BF16.F32.PACK_AB R116, R2, R0 ;  /* 0x000000000274723e */ /* 0x000fe200000010ff */
[----:B------:R-:W-:Y:S01]  /*7920*/  FFMA R20, R53, R40, R20 ;  /* 0x0000002835147223 */ /* 0x000fe20000000014 */
[C---:B------:R-:W-:Y:S01]  /*7930*/  SHF.L.U32 R23, R75.reuse, 0x10, RZ ;  /* 0x000000104b177819 */ /* 0x040fe200000006ff */
[C---:B------:R-:W-:Y:S01]  /*7940*/  FMUL R0, R52.reuse, R10 ;  /* 0x0000000a34007220 */ /* 0x040fe20000400000 */
[----:B------:R-:W-:Y:S01]  /*7950*/  LOP3.LUT R40, R75, 0xffff0000, RZ, 0xc0, !PT ;  /* 0xffff00004b287812 */ /* 0x000fe200078ec0ff */
[C---:B------:R-:W-:Y:S01]  /*7960*/  FFMA R22, R53.reuse, R41, R22 ;  /* 0x0000002935167223 */ /* 0x040fe20000000016 */
[C---:B------:R-:W-:Y:S01]  /*7970*/  FMUL R2, R52.reuse, R11 ;  /* 0x0000000b34027220 */ /* 0x040fe20000400000 */
[----:B------:R-:W-:Y:S01]  /*7980*/  FFMA R0, R53, R23, R0 ;  /* 0x0000001735007223 */ /* 0x000fe20000000000 */
[----:B------:R-:W-:Y:S01]  /*7990*/  F2FP.BF16.F32.PACK_AB R117, R3, R21 ;  /* 0x000000150375723e */ /* 0x000fe200000010ff */
[----:B------:R-:W-:Y:S01]  /*79a0*/  FMUL R3, R52, R12 ;  /* 0x0000000c34037220 */ /* 0x000fe20000400000 */
[----:B------:R-:W-:Y:S01]  /*79b0*/  FFMA R2, R53, R40, R2 ;  /* 0x0000002835027223 */ /* 0x000fe20000000002 */
[----:B------:R-:W-:Y:S01]  /*79c0*/  SHF.L.U32 R23, R76, 0x10, RZ ;  /* 0x000000104c177819 */ /* 0x000fe200000006ff */
[----:B------:R-:W-:Y:S01]  /*79d0*/  FMUL R21, R52, R14 ;  /* 0x0000000e34157220 */ /* 0x000fe20000400000 */
[----:B------:R-:W-:Y:S01]  /*79e0*/  F2FP.BF16.F32.PACK_AB R118, R22, R20 ;  /* 0x000000141676723e */ /* 0x000fe200000010ff */
[----:B------:R-:W-:Y:S01]  /*79f0*/  FMUL R20, R52, R13 ;  /* 0x0000000d34147220 */ /* 0x000fe20000400000 */
[----:B------:R-:W-:Y:S01]  /*7a00*/  LOP3.LUT R40, R76, 0xffff0000, RZ, 0xc0, !PT ;  /* 0xffff00004c287812 */ /* 0x000fe200078ec0ff */
[C---:B------:R-:W-:Y:S01]  /*7a10*/  FMUL R22, R52.reuse, R15 ;  /* 0x0000000f34167220 */ /* 0x040fe20000400000 */
[----:B------:R-:W-:Y:S01]  /*7a20*/  SHF.L.U32 R41, R77, 0x10, RZ ;  /* 0x000000104d297819 */ /* 0x000fe200000006ff */
[C---:B------:R-:W-:Y:S01]  /*7a30*/  FFMA R3, R53.reuse, R23, R3 ;  /* 0x0000001735037223 */ /* 0x040fe20000000003 */
[C---:B------:R-:W-:Y:S01]  /*7a40*/  FMUL R23, R52.reuse, R16 ;  /* 0x0000001034177220 */ /* 0x040fe20000400000 */
[C---:B------:R-:W-:Y:S01]  /*7a50*/  FFMA R20, R53.reuse, R40, R20 ;  /* 0x0000002835147223 */ /* 0x040fe20000000014 */
[C---:B------:R-:W-:Y:S01]  /*7a60*/  FMUL R40, R52.reuse, R17 ;  /* 0x0000001134287220 */ /* 0x040fe20000400000 */
[C---:B------:R-:W-:Y:S01]  /*7a70*/  FFMA R21, R53.reuse, R41, R21 ;  /* 0x0000002935157223 */ /* 0x040fe20000000015 */
[C---:B------:R-:W-:Y:S01]  /*7a80*/  FFMA R22, R53.reuse, R42, R22 ;  /* 0x0000002a35167223 */ /* 0x040fe20000000016 */
[C---:B------:R-:W-:Y:S01]  /*7a90*/  FMUL R41, R52.reuse, R18 ;  /* 0x0000001234297220 */ /* 0x040fe20000400000 */
[----:B------:R-:W-:Y:S01]  /*7aa0*/  FMUL R42, R52, R19 ;  /* 0x00000013342a7220 */ /* 0x000fe20000400000 */
[----:B------:R-:W-:Y:S01]  /*7ab0*/  F2FP.BF16.F32.PACK_AB R119, R2, R0 ;  /* 0x000000000277723e */ /* 0x000fe200000010ff */
[C---:B------:R-:W-:Y:S01]  /*7ac0*/  FFMA R23, R53.reuse, R54, R23 ;  /* 0x0000003635177223 */ /* 0x040fe20000000017 */
[C---:B------:R-:W-:Y:S01]  /*7ad0*/  FFMA R40, R53.reuse, R55, R40 ;  /* 0x0000003735287223 */ /* 0x040fe20000000028 */
[C---:B------:R-:W-:Y:S01]  /*7ae0*/  FFMA R41, R53.reuse, R56, R41 ;  /* 0x0000003835297223 */ /* 0x040fe20000000029 */
[----:B------:R-:W-:Y:S01]  /*7af0*/  FFMA R42, R53, R57, R42 ;  /* 0x00000039352a7223 */ /* 0x000fe2000000002a */
[----:B------:R1:W-:Y:S01]  /*7b00*/  @!P0 STS.128 [R104+UR50+0xa00], R116 ;  /* 0x000a007468008988 */ /* 0x0003e20008000c32 */
[----:B------:R-:W-:Y:S02]  /*7b10*/  F2FP.BF16.F32.PACK_AB R21, R22, R21 ;  /* 0x000000151615723e */ /* 0x000fe400000010ff */
[----:B------:R-:W-:Y:S02]  /*7b20*/  F2FP.BF16.F32.PACK_AB R22, R40, R23 ;  /* 0x000000172816723e */ /* 0x000fe400000010ff */
[----:B------:R-:W-:Y:S02]  /*7b30*/  F2FP.BF16.F32.PACK_AB R20, R20, R3 ;  /* 0x000000031414723e */ /* 0x000fe400000010ff */
[----:B------:R-:W-:Y:S05]  /*7b40*/  F2FP.BF16.F32.PACK_AB R23, R42, R41 ;  /* 0x000000292a17723e */ /* 0x000fea00000010ff */
[----:B------:R1:W-:Y:S01]  /*7b50*/  @!P0 STS.128 [R103+0xa00], R20 ;  /* 0x000a001467008388 */ /* 0x0003e20000000c00 */
[----:B------:R-:W-:Y:S01]  /*7b60*/  @!PT LDS RZ, [RZ] ;  /* 0x00000000fffff984 */ /* 0x000fe20000000800 */
[----:B------:R-:W-:Y:S01]  /*7b70*/  @!PT LDS RZ, [RZ] ;  /* 0x00000000fffff984 */ /* 0x000fe20000000800 */
[----:B------:R-:W-:Y:S01]  /*7b80*/  @!PT LDS RZ, [RZ] ;  /* 0x00000000fffff984 */ /* 0x000fe20000000800 */
[----:B------:R-:W-:Y:S01]  /*7b90*/  @!PT LDS RZ, [RZ] ;  /* 0x00000000fffff984 */ /* 0x000fe20000000800 */
[----:B------:R3:W-:Y:S07]  /*7ba0*/  MEMBAR.ALL.CTA ;  /* 0x0000000000007992 */ /* 0x0007ee0000008000 */
[----:B---3--:R-:W3:Y:S01]  /*7bb0*/  FENCE.VIEW.ASYNC.S ;  /* 0x00000000000073c6 */ /* 0x008ee20000000000 */
[----:B------:R-:W-:Y:S05]  /*7bc0*/  WARPSYNC.ALL ;  /* 0x0000000000007948 */ /* 0x000fea0003800000 */
[----:B------:R-:W-:Y:S01]  /*7bd0*/  BSSY.RECONVERGENT B0, `(.L_x_121) ;  /* 0x0000011000007945 */ /* 0x000fe20003800200 */
[----:B---3--:R-:W-:Y:S06]  /*7be0*/  BAR.SYNC.DEFER_BLOCKING 0x1, 0x80 ;  /* 0x0042000000007b1d */ /* 0x008fec0000010000 */
[----:B------:R-:W-:Y:S05]  /*7bf0*/  @P1 BRA `(.L_x_122) ;  /* 0x0000000000381947 */ /* 0x000fea0003800000 */
[----:B------:R-:W-:Y:S02]  /*7c00*/  UIADD3 UR4, UPT, UPT, UR50, 0x200, URZ ;  /* 0x0000020032047890 */ /* 0x000fe4000fffe0ff */
[----:B------:R-:W-:Y:S01]  /*7c10*/  UIADD3 UR8, UP0, UPT, UR58, 0xa80, URZ ;  /* 0x00000a803a087890 */ /* 0x000fe2000ff1e0ff */
[----:B------:R-:W-:Y:S01]  /*7c20*/  UMOV UR43, UR36 ;  /* 0x00000024002b7c82 */ /* 0x000fe20008000000 */
[----:B------:R-:W-:Y:S02]  /*7c30*/  UIADD3 UR5, UPT, UPT, UR41, 0x40, URZ ;  /* 0x0000004029057890 */ /* 0x000fe4000fffe0ff */
[----:B------:R-:W-:Y:S01]  /*7c40*/  MOV R88, UR4 ;  /* 0x0000000400587c02 */ /* 0x000fe20008000f00 */
[----:B------:R-:W-:Y:S02]  /*7c50*/  UIADD3.X UR9, UPT, UPT, URZ, UR59, URZ, UP0, !UPT ;  /* 0x0000003bff097290 */ /* 0x000fe400087fe4ff */
[----:B------:R-:W-:Y:S01]  /*7c60*/  UIADD3 UR4, UPT, UPT, UR50, 0xa00, URZ ;  /* 0x00000a0032047890 */ /* 0x000fe2000fffe0ff */
[----:B------:R-:W-:Y:S01]  /*7c70*/  R2UR UR40, R88 ;  /* 0x00000000582872ca */ /* 0x000fe200000e0000 */
[----:B------:R-:W-:Y:S01]  /*7c80*/  UMOV UR6, UR42 ;  /* 0x0000002a00067c82 */ /* 0x000fe20008000000 */
[----:B------:R-:W-:Y:S11]  /*7c90*/  UMOV UR7, UR36 ;  /* 0x0000002400077c82 */ /* 0x000ff60008000000 */
[----:B------:R3:W-:Y:S01]  /*7ca0*/  UTMASTG.3D [UR40], [UR8] ;  /* 0x00000028080073b5 */ /* 0x0007e20008010000 */
[----:B------:R3:W-:Y:S01]  /*7cb0*/  UTMASTG.3D [UR4], [UR8] ;  /* 0x00000004080073b5 */ /* 0x0007e20008010000 */
[----:B------:R0:W-:Y:S01]  /*7cc0*/  UTMACMDFLUSH ;  /* 0x00000000000079b7 */ /* 0x0001e20000000000 */
[----:B---3--:R-:W-:Y:S04]  /*7cd0*/  DEPBAR.LE SB0, 0x1 ;  /* 0x000080400000791a */ /* 0x008fe80000000000 */
.L_x_122:
[----:B------:R-:W-:Y:S05]  /*7ce0*/  BSYNC.RECONVERGENT B0 ;  /* 0x0000000000007941 */ /* 0x000fea0003800200 */
.L_x_121:
[----:B------:R-:W-:Y:S01]  /*7cf0*/  BAR.SYNC.DEFER_BLOCKING 0x1, 0x80 ;  /* 0x0042000000007b1d */ /* 0x000fe20000010000 */
[----:B------:R-:W-:Y:S01]  /*7d00*/  ISETP.NE.AND P1, PT, R105, RZ, PT ;  /* 0x000000ff6900720c */ /* 0x000fe20003f25270 */
[----:B------:R-:W-:Y:S01]  /*7d10*/  UISETP.NE.AND UP0, UPT, UR51, URZ, UPT ;  /* 0x000000ff3300728c */ /* 0x000fe2000bf05270 */
[----:B------:R-:W-:Y:S11]  /*7d20*/  LEA R2, R68, UR50, 0x3 ;  /* 0x0000003244027c11 */ /* 0x000ff6000f8e18ff */
[----:B------:R-:W-:Y:S01]  /*7d30*/  @P1 SHF.L.U32 R3, RZ, 0x1f, RZ ;  /* 0x0000001fff031819 */ /* 0x000fe200000006ff */
[----:B------:R-:W-:Y:S06]  /*7d40*/  BRA.U !UP0, `(.L_x_123) ;  /* 0x0000000108247547 */ /* 0x000fec000b800000 */
[----:B-1----:R-:W-:Y:S01]  /*7d50*/  IMAD.U32 R20, RZ, RZ, UR57 ;  /* 0x00000039ff147e24 */ /* 0x002fe2000f8e00ff */
[----:B------:R-:W-:Y:S01]  /*7d60*/  MOV R0, UR37 ;  /* 0x0000002500007c02 */ /* 0x000fe20008000f00 */
[----:B------:R-:W-:Y:S03]  /*7d70*/  UIADD3 UR57, UPT, UPT, UR57, 0x1, URZ ;  /* 0x0000000139397890 */ /* 0x000fe6000fffe0ff */
[----:B------:R-:W-:Y:S01]  /*7d80*/  @P1 LEA R20, R20, UR50, 0x3 ;  /* 0x0000003214141c11 */ /* 0x000fe2000f8e18ff */
[----:B------:R-:W-:Y:S04]  /*7d90*/  UISETP.NE.AND UP0, UPT, UR57, 0x4, UPT ;  /* 0x000000043900788c */ /* 0x000fe8000bf05270 */
[----:B------:R-:W-:Y:S01]  /*7da0*/  @P1 VIADD R20, R20, 0xd0 ;  /* 0x000000d014141836 */ /* 0x000fe20000000000 */
[----:B------:R-:W-:Y:S04]  /*7db0*/  USEL UR57, UR57, URZ, UP0 ;  /* 0x000000ff39397287 */ /* 0x000fe80008000000 */
[----:B------:R-:W-:Y:S04]  /*7dc0*/  @P1 PRMT R0, R0, 0x654, R20 ;  /* 0x0000065400001816 */ /* 0x000fe80000000014 */
[----:B------:R3:W-:Y:S04]  /*7dd0*/  @P1 SYNCS.ARRIVE.TRANS64.RED.A1T0 RZ, [R0+URZ], RZ ;  /* 0x000000ff00ff19a7 */ /* 0x0007e800081004ff */
.L_x_123:
[----:B------:R-:W4:Y:S01]  /*7de0*/  @P1 SYNCS.PHASECHK.TRANS64.TRYWAIT P0, [R2+URZ+0xb0], R3 ;  /* 0x0000b003020015a7 */ /* 0x000f2200080011ff */
[----:B------:R-:W-:Y:S01]  /*7df0*/  BSSY B1, `(.L_x_124) ;  /* 0x0000014000017945 */ /* 0x000fe20003800000 */
[----:B----4-:R-:W-:Y:S03]  /*7e00*/  @P1 SEL R70, RZ, 0x1, !P0 ;  /* 0x00000001ff461807 */ /* 0x010fe60004000000 */
[----:B------:R-:W-:Y:S05]  /*7e10*/  @!P1 BRA `(.L_x_125) ;  /* 0x0000000000449947 */ /* 0x000fea0003800000 */
[----:B------:R-:W-:Y:S01]  /*7e20*/  ISETP.NE.AND P1, PT, R71, RZ, PT ;  /* 0x000000ff4700720c */ /* 0x000fe20003f25270 */
[----:B------:R-:W-:Y:S01]  /*7e30*/  BSSY B0, `(.L_x_126) ;  /* 0x0000009000007945 */ /* 0x000fe20003800000 */
[----:B------:R-:W-:Y:S11]  /*7e40*/  ISETP.NE.AND P0, PT, R70, RZ, PT ;  /* 0x000000ff4600720c */ /* 0x000ff60003f05270 */
[----:B-1----:R-:W-:Y:S05]  /*7e50*/  @P1 IMAD R20, R68, 0x1000, R104 ;  /* 0x0000100044141824 */ /* 0x002fea00078e0268 */
[----:B------:R-:W-:Y:S05]  /*7e60*/  @P1 IADD3 R3, PT, PT, R20, UR50, RZ ;  /* 0x0000003214031c10 */ /* 0x000fea000fffe0ff */
[----:B------:R-:W-:Y:S01]  /*7e70*/  @P1 IMAD.IADD R3, R69, 0x1, R3 ;  /* 0x0000000145031824 */ /* 0x000fe200078e0203 */
[----:B------:R-:W-:Y:S06]  /*7e80*/  @P0 BRA `(.L_x_127) ;  /* 0x00000000000c0947 */ /* 0x000fec0003800000 */
[----:B---3--:R-:W-:Y:S04]  /*7e90*/  SHF.L.U32 R0, RZ, 0x1f, RZ ;  /* 0x0000001fff007819 */ /* 0x008fe800000006ff */
[----:B------:R-:W1:Y:S02]  /*7ea0*/  SYNCS.PHASECHK.TRANS64.TRYWAIT P0, [R2+URZ+0xb0], R0 ;  /* 0x0000b000020075a7 */ /* 0x000e6400080011ff */
[----:B-1----:R-:W-:Y:S05]  /*7eb0*/  @!P0 BRA `(.L_x_128) ;  /* 0x0000007400a08947 */ /* 0x002fea0003800000 */
.L_x_127:
[----:B------:R-:W-:Y:S05]  /*7ec0*/  BSYNC B0 ;  /* 0x0000000000007941 */ /* 0x000fea0003800000 */
.L_x_126:
[----:B------:R-:W-:Y:S02]  /*7ed0*/  ISETP.NE.AND P0, PT, R71, RZ, PT ;  /* 0x000000ff4700720c */ /* 0x000fe40003f05270 */
[----:B------:R-:W-:Y:S11]  /*7ee0*/  IADD3 R68, PT, PT, R68, 0x1, RZ ;  /* 0x0000000144447810 */ /* 0x000ff60007ffe0ff */
[----:B------:R4:W1:Y:S04]  /*7ef0*/  @P0 LDS.128 R60, [R20+UR50+0x200] ;  /* 0x00020032143c0984 */ /* 0x0008680008000c00 */
[----:B------:R4:W1:Y:S04]  /*7f00*/  @P0 LDS.128 R72, [R20+UR50+0xa00] ;  /* 0x000a003214480984 */ /* 0x0008680008000c00 */
[----:B------:R4:W1:Y:S04]  /*7f10*/  @P0 LDS.128 R64, [R3+0x200] ;  /* 0x0002000003400984 */ /* 0x0008680000000c00 */
[----:B------:R4:W1:Y:S02]  /*7f20*/  @P0 LDS.128 R76, [R3+0xa00] ;  /* 0x000a0000034c0984 */ /* 0x0008640000000c00 */
.L_x_125:
[----:B------:R-:W-:Y:S05]  /*7f30*/  BSYNC B1 ;  /* 0x0000000000017941 */ /* 0x000fea0003800000 */
.L_x_124:
[----:B----4-:R-:W-:Y:S05]  /*7f40*/  VIADD R3, R59, 0x400000 ;  /* 0x004000003b037836 */ /* 0x010fea0000000000 */
[----:B-1-3--:R-:W-:Y:S04]  /*7f50*/  SHF.R.U32.HI R0, RZ, 0x15, R3 ;  /* 0x00000015ff007819 */ /* 0x00afe80000011603 */
[----:B------:R-:W-:Y:S04]  /*7f60*/  LOP3.LUT R22, R0, 0x3, RZ, 0xc0, !PT ;  /* 0x0000000300167812 */ /* 0x000fe800078ec0ff */
[----:B------:R-:W-:Y:S11]  /*7f70*/  ISETP.NE.AND P0, PT, R98, R22, PT ;  /* 0x000000166200720c */ /* 0x000ff60003f05270 */
[----:B------:R-:W-:Y:S02]  /*7f80*/  @!UPT UIADD3 URZ, UPT, UPT, URZ, URZ, URZ ;  /* 0x000000fffffff290 */ /* 0x000fe4000fffe0ff */
[----:B------:R-:W-:Y:S05]  /*7f90*/  @P0 BRA `(.L_x_129) ;  /* 0x0000000000bc0947 */ /* 0x000fea0003800000 */
[----:B------:R-:W-:Y:S02]  /*7fa0*/  LOP3.LUT P0, RZ, R0, 0x3, R99, 0x48, !PT ;  /* 0x0000000300ff7812 */ /* 0x000fe40007804863 */
[----:B------:R-:W-:Y:S11]  /*7fb0*/  MOV R2, R3 ;  /* 0x0000000300027202 */ /* 0x000ff60000000f00 */
[----:B------:R-:W-:Y:S05]  /*7fc0*/  @!P0 BRA `(.L_x_130) ;  /* 0x0000000000408947 */ /* 0x000fea0003800000 */
[----:B------:R-:W1:Y:S01]  /*7fd0*/  LDCU.64 UR8, c[0x4][0x70] ;  /* 0x01000e00ff0877ac */ /* 0x000e620008000a00 */
[----:B------:R-:W-:Y:S01]  /*7fe0*/  MOV R15, 0x0 ;  /* 0x00000000000f7802 */ /* 0x000fe20000000f00 */
[----:B------:R-:W-:Y:S02]  /*7ff0*/  HFMA2 R12, -RZ, RZ, 0, 5.9604644775390625e-08 ;  /* 0x00000001ff0c7431 */ /* 0x000fe400000001ff */
[----:B------:R-:W-:Y:S02]  /*8000*/  IMAD.MOV.U32 R8, RZ, RZ, 0x192 ;  /* 0x00000192ff087424 */ /* 0x000fe400078e00ff */
[----:B------:R-:W-:Y:S01]  /*8010*/  IMAD.MOV.U32 R13, RZ, RZ, RZ ;  /* 0x000000ffff0d7224 */ /* 0x000fe200078e00ff */
[----:B------:R-:W3:Y:S01]  /*8020*/  LDCU.64 UR6, c[0x4][0x78] ;  /* 0x01000f00ff0677ac */ /* 0x000ee20008000a00 */
[----:B------:R-:W4:Y:S01]  /*8030*/  LDC.64 R14, c[0x4][R15] ;  /* 0x010000000f0e7b82 */ /* 0x000f220000000a00 */
[----:B------:R-:W5:Y:S01]  /*8040*/  LDCU.64 UR4, c[0x4][0x10] ;  /* 0x01000200ff0477ac */ /* 0x000f620008000a00 */
[----:B-1----:R-:W-:Y:S01]  /*8050*/  MOV R5, UR9 ;  /* 0x0000000900057c02 */ /* 0x002fe20008000f00 */
[----:B------:R-:W-:Y:S01]  /*8060*/  IMAD.U32 R4, RZ, RZ, UR8 ;  /* 0x00000008ff047e24 */ /* 0x000fe2000f8e00ff */
[----:B---3--:R-:W-:Y:S01]  /*8070*/  MOV R7, UR7 ;  /* 0x0000000700077c02 */ /* 0x008fe20008000f00 */
[----:B------:R-:W-:Y:S01]  /*8080*/  IMAD.U32 R6, RZ, RZ, UR6 ;  /* 0x00000006ff067e24 */ /* 0x000fe2000f8e00ff */
[----:B-----5:R-:W-:Y:S01]  /*8090*/  MOV R11, UR5 ;  /* 0x00000005000b7c02 */ /* 0x020fe20008000f00 */
[----:B------:R-:W-:Y:S02]  /*80a0*/  IMAD.U32 R10, RZ, RZ, UR4 ;  /* 0x00000004ff0a7e24 */ /* 0x000fe4000f8e00ff */
[----:B------:R-:W-:Y:S07]  /*80b0*/  LEPC R20, `(.L_x_130) ;  /* 0x000000001014794e */ /* 0x000fee0000000000 */
[----:B--2-4-:R-:W-:Y:S05]  /*80c0*/  CALL.ABS.NOINC R14 ;  /* 0x000000000e007343 */ /* 0x014fea0003c00000 */
.L_x_130:
        /* <DEDUP_REMOVED lines=23> */
.L_x_131:
[----:B------:R-:W-:Y:S05]  /*8240*/  WARPSYNC.ALL ;  /* 0x0000000000007948 */ /* 0x000fea0003800000 */
[----:B------:R-:W-:Y:S11]  /*8250*/  R2UR UR4, R2 ;  /* 0x00000000020472ca */ /* 0x000ff600000e0000 */
[----:B------:R-:W-:Y:S02]  /*8260*/  @!UPT UIADD3 URZ, UPT, UPT, URZ, URZ, URZ ;  /* 0x000000fffffff290 */ /* 0x000fe4000fffe0ff */
[----:B------:R-:W1:Y:S02]  /*8270*/  LDTM.x16 R4, tmem[UR4+0x40] ;  /* 0x00004004000479ee */ /* 0x000e640008240000 */
[----:B-1----:R-:W-:Y:S01]  /*8280*/  NOP ;  /* 0x0000000000007918 */ /* 0x002fe20000000000 */
.L_x_129:
[----:B------:R-:W-:Y:S01]  /*8290*/  ISETP.NE.AND P2, PT, R105, RZ, PT ;  /* 0x000000ff6900720c */ /* 0x000fe20003f45270 */
[----:B------:R-:W-:Y:S01]  /*82a0*/  FMUL R0, R52, R24 ;  /* 0x0000001834007220 */ /* 0x000fe20000400000 */
[----:B------:R-:W-:Y:S01]  /*82b0*/  SHF.L.U32 R3, R60, 0x10, RZ ;  /* 0x000000103c037819 */ /* 0x000fe200000006ff */
[----:B------:R-:W-:Y:S01]  /*82c0*/  FMUL R2, R52, R25 ;  /* 0x0000001934027220 */ /* 0x000fe20000400000 */
[----:B------:R-:W-:Y:S02]  /*82d0*/  LOP3.LUT R20, R60, 0xffff0000, RZ, 0xc0, !PT ;  /* 0xffff00003c147812 */ /* 0x000fe400078ec0ff */
[----:B------:R-:W-:Y:S01]  /*82e0*/  SHF.L.U32 R21, R61, 0x10, RZ ;  /* 0x000000103d157819 */ /* 0x000fe200000006ff */
[C---:B------:R-:W-:Y:S01]  /*82f0*/  FFMA R0, R53.reuse, R3, R0 ;  /* 0x0000000335007223 */ /* 0x040fe20000000000 */
[----:B------:R-:W-:Y:S01]  /*8300*/  ISETP.NE.AND P1, PT, R98, R22, PT ;  /* 0x000000166200720c */ /* 0x000fe20003f25270 */
[C---:B------:R-:W-:Y:S01]  /*8310*/  FFMA R2, R53.reuse, R20, R2 ;  /* 0x0000001435027223 */ /* 0x040fe20000000002 */
[----:B------:R-:W-:Y:S01]  /*8320*/  MOV R20, UR57 ;  /* 0x0000003900147c02 */ /* 0x000fe20008000f00 */
[----:B------:R-:W-:Y:S01]  /*8330*/  FMUL R3, R52, R26 ;  /* 0x0000001a34037220 */ /* 0x000fe20000400000 */
[----:B------:R-:W-:Y:S02]  /*8340*/  SHF.L.U32 R22, R62, 0x10, RZ ;  /* 0x000000103e167819 */ /* 0x000fe400000006ff */
[----:B------:R-:W-:Y:S01]  /*8350*/  @P2 LEA R20, R20, UR50, 0x3 ;  /* 0x0000003214142c11 */ /* 0x000fe2000f8e18ff */
[----:B------:R-:W-:Y:S01]  /*8360*/  FFMA R3, R53, R21, R3 ;  /* 0x0000001535037223 */ /* 0x000fe20000000003 */
[----:B------:R-:W-:Y:S01]  /*8370*/  F2FP.BF16.F32.PACK_AB R108, R2, R0 ;  /* 0x00000000026c723e */ /* 0x000fe200000010ff */
[C---:B------:R-:W-:Y:S01]  /*8380*/  FMUL R0, R52.reuse, R27 ;  /* 0x0000001b34007220 */ /* 0x040fe20000400000 */
[----:B------:R-:W-:Y:S01]  /*8390*/  LOP3.LUT R21, R61, 0xffff0000, RZ, 0xc0, !PT ;  /* 0xffff00003d157812 */ /* 0x000fe200078ec0ff */
[----:B------:R-:W-:Y:S01]  /*83a0*/  FMUL R2, R52, R28 ;  /* 0x0000001c34027220 */ /* 0x000fe20000400000 */
[----:B------:R-:W-:Y:S01]  /*83b0*/  @P2 IADD3 R40, PT, PT, R20, 0xd0, RZ ;  /* 0x000000d014282810 */ /* 0x000fe20007ffe0ff */
[----:B------:R-:W-:Y:S01]  /*83c0*/  FMUL R20, R52, R29 ;  /* 0x0000001d34147220 */ /* 0x000fe20000400000 */
[----:B------:R-:W-:Y:S01]  /*83d0*/  LOP3.LUT R23, R62, 0xffff0000, RZ, 0xc0, !PT ;  /* 0xffff00003e177812 */ /* 0x000fe200078ec0ff */
[C---:B------:R-:W-:Y:S01]  /*83e0*/  FFMA R0, R53.reuse, R21, R0 ;  /* 0x0000001535007223 */ /* 0x040fe20000000000 */
[----:B------:R-:W-:Y:S01]  /*83f0*/  MOV R106, UR37 ;  /* 0x00000025006a7c02 */ /* 0x000fe20008000f00 */
[C---:B------:R-:W-:Y:S01]  /*8400*/  FFMA R2, R53.reuse, R22, R2 ;  /* 0x0000001635027223 */ /* 0x040fe20000000002 */
[----:B------:R-:W-:Y:S01]  /*8410*/  LOP3.LUT R41, R66, 0xffff0000, RZ, 0xc0, !PT ;  /* 0xffff000042297812 */ /* 0x000fe200078ec0ff */
[----:B------:R-:W-:Y:S01]  /*8420*/  FFMA R20, R53, R23, R20 ;  /* 0x0000001735147223 */ /* 0x000fe20000000014 */
[----:B------:R-:W-:Y:S01]  /*8430*/  @P2 PRMT R106, R106, 0x654, R40 ;  /* 0x000006546a6a2816 */ /* 0x000fe20000000028 */
[C---:B------:R-:W-:Y:S01]  /*8440*/  FMUL R21, R52.reuse, R30 ;  /* 0x0000001e34157220 */ /* 0x040fe20000400000 */
[C---:B------:R-:W-:Y:S01]  /*8450*/  SHF.L.U32 R23, R63.reuse, 0x10, RZ ;  /* 0x000000103f177819 */ /* 0x040fe200000006ff */
[----:B------:R-:W-:Y:S01]  /*8460*/  FMUL R22, R52, R31 ;  /* 0x0000001f34167220 */ /* 0x000fe20000400000 */
[----:B------:R-:W-:Y:S02]  /*8470*/  LOP3.LUT R40, R63, 0xffff0000, RZ, 0xc0, !PT ;  /* 0xffff00003f287812 */ /* 0x000fe400078ec0ff */
[----:B------:R-:W-:Y:S01]  /*8480*/  F2FP.BF16.F32.PACK_AB R110, R20, R2 ;  /* 0x00000002146e723e */ /* 0x000fe200000010ff */
[C---:B------:R-:W-:Y:S01]  /*8490*/  FFMA R21, R53.reuse, R23, R21 ;  /* 0x0000001735157223 */ /* 0x040fe20000000015 */
[----:B------:R-:W-:Y:S01]  /*84a0*/  F2FP.BF16.F32.PACK_AB R109, R0, R3 ;  /* 0x00000003006d723e */ /* 0x000fe200000010ff */
[----:B------:R-:W-:Y:S01]  /*84b0*/  FFMA R22, R53, R40, R22 ;  /* 0x0000002835167223 */ /* 0x000fe20000000016 */
[----:B------:R-:W-:Y:S01]  /*84c0*/  SHF.L.U32 R20, R64, 0x10, RZ ;  /* 0x0000001040147819 */ /* 0x000fe200000006ff */
[----:B------:R-:W-:Y:S01]  /*84d0*/  FMUL R0, R52, R32 ;  /* 0x0000002034007220 */ /* 0x000fe20000400000 */
[----:B------:R-:W-:Y:S01]  /*84e0*/  LOP3.LUT R23, R64, 0xffff0000, RZ, 0xc0, !PT ;  /* 0xffff000040177812 */ /* 0x000fe200078ec0ff */
[C---:B------:R-:W-:Y:S01]  /*84f0*/  FMUL R2, R52.reuse, R33 ;  /* 0x0000002134027220 */ /* 0x040fe20000400000 */
[----:B------:R-:W-:Y:S01]  /*8500*/  SHF.L.U32 R40, R65, 0x10, RZ ;  /* 0x0000001041287819 */ /* 0x000fe200000006ff */
[----:B------:R-:W-:Y:S01]  /*8510*/  FMUL R3, R52, R34 ;  /* 0x0000002234037220 */ /* 0x000fe20000400000 */
[----:B------:R-:W-:Y:S01]  /*8520*/  F2FP.BF16.F32.PACK_AB R111, R22, R21 ;  /* 0x00000015166f723e */ /* 0x000fe200000010ff */
[----:B------:R-:W-:Y:S01]  /*8530*/  FFMA R0, R53, R20, R0 ;  /* 0x0000001435007223 */ /* 0x000fe20000000000 */
[----:B------:R-:W-:Y:S01]  /*8540*/  LOP3.LUT R42, R77, 0xffff0000, RZ, 0xc0, !PT ;  /* 0xffff00004d2a7812 */ /* 0x000fe200078ec0ff */
[----:B------:R-:W-:Y:S01]  /*8550*/  FFMA R2, R53, R23, R2 ;  /* 0x0000001735027223 */ /* 0x000fe20000000002 */
[----:B------:R-:W-:Y:S01]  /*8560*/  LOP3.LUT R23, R65, 0xffff0000, RZ, 0xc0, !PT ;  /* 0xffff000041177812 */ /* 0x000fe200078ec0ff */
[C---:B------:R-:W-:Y:S01]  /*8570*/  FFMA R3, R53.reuse, R40, R3 ;  /* 0x0000002835037223 */ /* 0x040fe20000000003 */
[----:B------:R-:W-:Y:S01]  /*8580*/  SHF.L.U32 R40, R66, 0x10, RZ ;  /* 0x0000001042287819 */ /* 0x000fe200000006ff */
[----:B------:R-:W-:Y:S01]  /*8590*/  FMUL R20, R52, R35 ;  /* 0x0000002334147220 */ /* 0x000fe20000400000 */
[----:B------:R-:W-:Y:S01]  /*85a0*/  F2FP.BF16.F32.PACK_AB R112, R2, R0 ;  /* 0x000000000270723e */ /* 0x000fe200000010ff */
[----:B------:R-:W-:Y:S01]  /*85b0*/  FMUL R21, R52, R36 ;  /* 0x0000002434157220 */ /* 0x000fe20000400000 */
[----:B------:R-:W-:Y:S01]  /*85c0*/  SHF.L.U32 R54, R78, 0x10, RZ ;  /* 0x000000104e367819 */ /* 0x000fe200000006ff */
[----:B------:R-:W-:Y:S01]  /*85d0*/  FMUL R22, R52, R37 ;  /* 0x0000002534167220 */ /* 0x000fe20000400000 */
[----:B------:R-:W-:Y:S01]  /*85e0*/  LOP3.LUT R55, R78, 0xffff0000, RZ, 0xc0, !PT ;  /* 0xffff00004e377812 */ /* 0x000fe200078ec0ff */
[----:B------:R-:W-:Y:S01]  /*85f0*/  FFMA R20, R53, R23, R20 ;  /* 0x0000001735147223 */ /* 0x000fe20000000014 */
[----:B------:R-:W-:Y:S01]  /*8600*/  SHF.L.U32 R23, R67, 0x10, RZ ;  /* 0x0000001043177819 */ /* 0x000fe200000006ff */
[----:B------:R-:W-:Y:S01]  /*8610*/  FFMA R21, R53, R40, R21 ;  /* 0x0000002835157223 */ /* 0x000fe20000000015 */
[----:B------:R-:W-:Y:S01]  /*8620*/  LOP3.LUT R40, R67, 0xffff0000, RZ, 0xc0, !PT ;  /* 0xffff000043287812 */ /* 0x000fe200078ec0ff */
[C---:B------:R-:W-:Y:S01]  /*8630*/  FFMA R22, R53.reuse, R41, R22 ;  /* 0x0000002935167223 */ /* 0x040fe20000000016 */
[----:B------:R-:W-:Y:S01]  /*8640*/  F2FP.BF16.F32.PACK_AB R113, R20, R3 ;  /* 0x000000031471723e */ /* 0x000fe200000010ff */
[----:B------:R-:W-:Y:S01]  /*8650*/  FMUL R0, R52, R38 ;  /* 0x0000002634007220 */ /* 0x000fe20000400000 */
[----:B------:R-:W-:Y:S01]  /*8660*/  LOP3.LUT R41, R74, 0xffff0000, RZ, 0xc0, !PT ;  /* 0xffff00004a297812 */ /* 0x000fe200078ec0ff */
[----:B------:R-:W-:Y:S01]  /*8670*/  FMUL R2, R52, R39 ;  /* 0x0000002734027220 */ /* 0x000fe20000400000 */
[----:B------:R-:W-:Y:S01]  /*8680*/  F2FP.BF16.F32.PACK_AB R114, R22, R21 ;  /* 0x000000151672723e */ /* 0x000fe200000010ff */
[----:B------:R1:W-:Y:S01]  /*8690*/  @!P1 STS.128 [R104+UR50+0x1200], R108 ;  /* 0x0012006c68009988 */ /* 0x0003e20008000c32 */
[C---:B------:R-:W-:Y:S01]  /*86a0*/  SHF.L.U32 R22, R72.reuse, 0x10, RZ ;  /* 0x0000001048167819 */ /* 0x040fe200000006ff */
[C---:B------:R-:W-:Y:S01]  /*86b0*/  FFMA R0, R53.reuse, R23, R0 ;  /* 0x0000001735007223 */ /* 0x040fe20000000000 */
[----:B------:R-:W-:Y:S01]  /*86c0*/  LOP3.LUT R23, R72, 0xffff0000, RZ, 0xc0, !PT ;  /* 0xffff000048177812 */ /* 0x000fe200078ec0ff */
[----:B------:R-:W-:Y:S01]  /*86d0*/  FFMA R2, R53, R40, R2 ;  /* 0x0000002835027223 */ /* 0x000fe20000000002 */
[----:B------:R-:W-:Y:S01]  /*86e0*/  SHF.L.U32 R40, R73, 0x10, RZ ;  /* 0x0000001049287819 */ /* 0x000fe200000006ff */
[C---:B------:R-:W-:Y:S01]  /*86f0*/  FMUL R3, R52.reuse, R4 ;  /* 0x0000000434037220 */ /* 0x040fe20000400000 */
[C---:B------:R-:W-:Y:S01]  /*8700*/  SHF.L.U32 R56, R79.reuse, 0x10, RZ ;  /* 0x000000104f387819 */ /* 0x040fe200000006ff */
[----:B------:R-:W-:Y:S01]  /*8710*/  FMUL R20, R52, R5 ;  /* 0x0000000534147220 */ /* 0x000fe20000400000 */
[----:B------:R-:W-:Y:S01]  /*8720*/  F2FP.BF16.F32.PACK_AB R115, R2, R0 ;  /* 0x000000000273723e */ /* 0x000fe200000010ff */
[----:B------:R-:W-:Y:S01]  /*8730*/  FMUL R21, R52, R6 ;  /* 0x0000000634157220 */ /* 0x000fe20000400000 */
[----:B------:R-:W-:Y:S01]  /*8740*/  LOP3.LUT R57, R79, 0xffff0000, RZ, 0xc0, !PT ;  /* 0xffff00004f397812 */ /* 0x000fe200078ec0ff */
[C---:B------:R-:W-:Y:S01]  /*8750*/  FFMA R3, R53.reuse, R22, R3 ;  /* 0x0000001635037223 */ /* 0x040fe20000000003 */
[----:B------:R-:W-:Y:S01]  /*8760*/  FFMA R20, R53, R23, R20 ;  /* 0x0000001735147223 */ /* 0x000fe20000000014 */
[----:B------:R1:W-:Y:S01]  /*8770*/  @!P1 STS.128 [R103+0x1200], R112 ;  /* 0x0012007067009388 */ /* 0x0003e20000000c00 */
[----:B------:R-:W-:Y:S01]  /*8780*/  LOP3.LUT R23, R73, 0xffff0000, RZ, 0xc0, !PT ;  /* 0xffff000049177812 */ /* 0x000fe200078ec0ff */
[C---:B------:R-:W-:Y:S01]  /*8790*/  FFMA R21, R53.reuse, R40, R21 ;  /* 0x0000002835157223 */ /* 0x040fe20000000015 */
[----:B------:R-:W-:Y:S01]  /*87a0*/  SHF.L.U32 R40, R74, 0x10, RZ ;  /* 0x000000104a287819 */ /* 0x000fe200000006ff */
[----:B------:R-:W-:Y:S01]  /*87b0*/  FMUL R0, R52, R7 ;  /* 0x0000000734007220 */ /* 0x000fe20000400000 */
[----:B------:R-:W-:Y:S01]  /*87c0*/  F2FP.BF16.F32.PACK_AB R116, R20, R3 ;  /* 0x000000031474723e */ /* 0x000fe200000010ff */
[----:B------:R-:W-:Y:S01]  /*87d0*/  FMUL R2, R52, R8 ;  /* 0x0000000834027220 */ /* 0x000fe20000400000 */
[----:B------:R-:W-:Y:S01]  /*87e0*/  ISETP.NE.AND P0, PT, R98, RZ, PT ;  /* 0x000000ff6200720c */ /* 0x000fe20003f05270 */
[C---:B------:R-:W-:Y:S01]  /*87f0*/  FMUL R22, R52.reuse, R9 ;  /* 0x0000000934167220 */ /* 0x040fe20000400000 */
[C---:B------:R-:W-:Y:S01]  /*8800*/  FFMA R0, R53.reuse, R23, R0 ;  /* 0x0000001735007223 */ /* 0x040fe20000000000 */
[----:B------:R-:W-:Y:S01]  /*8810*/  FFMA R2, R53, R40, R2 ;  /* 0x0000002835027223 */ /* 0x000fe20000000002 */
[C---:B------:R-:W-:Y:S01]  /*8820*/  SHF.L.U32 R23, R75.reuse, 0x10, RZ ;  /* 0x000000104b177819 */ /* 0x040fe200000006ff */
[C---:B------:R-:W-:Y:S01]  /*8830*/  FMUL R3, R52.reuse, R10 ;  /* 0x0000000a34037220 */ /* 0x040fe20000400000 */
[----:B------:R-:W-:Y:S01]  /*8840*/  LOP3.LUT R40, R75, 0xffff0000, RZ, 0xc0, !PT ;  /* 0xffff00004b287812 */ /* 0x000fe200078ec0ff */
[C---:B------:R-:W-:Y:S01]  /*8850*/  FFMA R22, R53.reuse, R41, R22 ;  /* 0x0000002935167223 */ /* 0x040fe20000000016 */
[----:B------:R-:W-:Y:S01]  /*8860*/  FMUL R20, R52, R11 ;  /* 0x0000000b34147220 */ /* 0x000fe20000400000 */
[C---:B------:R-:W-:Y:S01]  /*8870*/  FFMA R3, R53.reuse, R23, R3 ;  /* 0x0000001735037223 */ /* 0x040fe20000000003 */
        /* <DEDUP_REMOVED lines=27> */
[----:B------:R-:W-:Y:S02]  /*8a30*/  F2FP.BF16.F32.PACK_AB R23, R42, R41 ;  /* 0x000000292a17723e */ /* 0x000fe400000010ff */
[----:B------:R-:W-:Y:S02]  /*8a40*/  LEA R0, R68, UR50, 0x3 ;  /* 0x0000003244007c11 */ /* 0x000fe4000f8e18ff */
[----:B------:R-:W-:Y:S01]  /*8a50*/  @P2 SHF.L.U32 R2, RZ, 0x1f, RZ ;  /* 0x0000001fff022819 */ /* 0x000fe200000006ff */
[----:B------:R1:W-:Y:S01]  /*8a60*/  @!P1 STS.128 [R103+0x1a00], R20 ;  /* 0x001a001467009388 */ /* 0x0003e20000000c00 */
[----:B------:R-:W-:Y:S01]  /*8a70*/  @!PT LDS RZ, [RZ] ;  /* 0x00000000fffff984 */ /* 0x000fe20000000800 */
[----:B------:R-:W-:Y:S01]  /*8a80*/  @!PT LDS RZ, [RZ] ;  /* 0x00000000fffff984 */ /* 0x000fe20000000800 */
[----:B------:R-:W-:Y:S01]  /*8a90*/  @!PT LDS RZ, [RZ] ;  /* 0x00000000fffff984 */ /* 0x000fe20000000800 */
[----:B------:R-:W-:Y:S01]  /*8aa0*/  @!PT LDS RZ, [RZ] ;  /* 0x00000000fffff984 */ /* 0x000fe20000000800 */
[----:B------:R3:W-:Y:S07]  /*8ab0*/  MEMBAR.ALL.CTA ;  /* 0x0000000000007992 */ /* 0x0007ee0000008000 */
[----:B---3--:R-:W3:Y:S02]  /*8ac0*/  FENCE.VIEW.ASYNC.S ;  /* 0x00000000000073c6 */ /* 0x008ee40000000000 */
[----:B------:R-:W-:Y:S05]  /*8ad0*/  WARPSYNC.ALL ;  /* 0x0000000000007948 */ /* 0x000fea0003800000 */
[----:B------:R-:W-:Y:S01]  /*8ae0*/  BSSY.RECONVERGENT B0, `(.L_x_132) ;  /* 0x0000011000007945 */ /* 0x000fe20003800200 */
[----:B---3--:R-:W-:Y:S06]  /*8af0*/  BAR.SYNC.DEFER_BLOCKING 0x1, 0x80 ;  /* 0x0042000000007b1d */ /* 0x008fec0000010000 */
[----:B------:R-:W-:Y:S05]  /*8b00*/  @P0 BRA `(.L_x_133) ;  /* 0x0000000000380947 */ /* 0x000fea0003800000 */
[----:B------:R-:W-:Y:S02]  /*8b10*/  UIADD3 UR12, UP0, UPT, UR58, 0xa80, URZ ;  /* 0x00000a803a0c7890 */ /* 0x000fe4000ff1e0ff */
[----:B------:R-:W-:Y:S02]  /*8b20*/  UIADD3 UR10, UPT, UPT, UR42, 0x40, URZ ;  /* 0x000000402a0a7890 */ /* 0x000fe4000fffe0ff */
[----:B------:R-:W-:Y:S02]  /*8b30*/  UIADD3 UR8, UPT, UPT, UR50, 0x1200, URZ ;  /* 0x0000120032087890 */ /* 0x000fe4000fffe0ff */
[----:B------:R-:W-:Y:S01]  /*8b40*/  UIADD3.X UR13, UPT, UPT, URZ, UR59, URZ, UP0, !UPT ;  /* 0x0000003bff0d7290 */ /* 0x000fe200087fe4ff */
[----:B------:R-:W-:Y:S01]  /*8b50*/  UMOV UR9, UR41 ;  /* 0x0000002900097c82 */ /* 0x000fe20008000000 */
[----:B------:R-:W-:Y:S01]  /*8b60*/  UMOV UR11, UR36 ;  /* 0x00000024000b7c82 */ /* 0x000fe20008000000 */
[----:B------:R-:W-:Y:S02]  /*8b70*/  UIADD3 UR5, UPT, UPT, UR41, 0x40, URZ ;  /* 0x0000004029057890 */ /* 0x000fe4000fffe0ff */
[----:B------:R-:W-:Y:S01]  /*8b80*/  UIADD3 UR4, UPT, UPT, UR50, 0x1a00, URZ ;  /* 0x00001a0032047890 */ /* 0x000fe2000fffe0ff */
[----:B------:R-:W-:Y:S03]  /*8b90*/  UMOV UR7, UR36 ;  /* 0x0000002400077c82 */ /* 0x000fe60008000000 */
[----:B------:R3:W-:Y:S01]  /*8ba0*/  UTMASTG.3D [UR8], [UR12] ;  /* 0x000000080c0073b5 */ /* 0x0007e20008010000 */
[----:B------:R-:W-:Y:S04]  /*8bb0*/  UMOV UR6, UR10 ;  /* 0x0000000a00067c82 */ /* 0x000fe80008000000 */
[----:B------:R3:W-:Y:S01]  /*8bc0*/  UTMASTG.3D [UR4], [UR12] ;  /* 0x000000040c0073b5 */ /* 0x0007e20008010000 */
[----:B------:R0:W-:Y:S01]  /*8bd0*/  UTMACMDFLUSH ;  /* 0x00000000000079b7 */ /* 0x0001e20000000000 */
[----:B---3--:R-:W-:Y:S04]  /*8be0*/  DEPBAR.LE SB0, 0x1 ;  /* 0x000080400000791a */ /* 0x008fe80000000000 */
.L_x_133:
[----:B------:R-:W-:Y:S05]  /*8bf0*/  BSYNC.RECONVERGENT B0 ;  /* 0x0000000000007941 */ /* 0x000fea0003800200 */
.L_x_132:
[----:B------:R-:W-:Y:S01]  /*8c00*/  BAR.SYNC.DEFER_BLOCKING 0x1, 0x80 ;  /* 0x0042000000007b1d */ /* 0x000fe20000010000 */
[----:B------:R-:W-:Y:S01]  /*8c10*/  UIADD3 UR43, UPT, UPT, UR57, 0x1, URZ ;  /* 0x00000001392b7890 */ /* 0x000fe2000fffe0ff */
[----:B-1----:R-:W-:Y:S01]  /*8c20*/  VIADD R23, R59, 0x10 ;  /* 0x000000103b177836 */ /* 0x002fe20000000000 */
[----:B------:R-:W-:Y:S02]  /*8c30*/  UIADD3 UR53, UPT, UPT, UR41, 0x10, URZ ;  /* 0x0000001029357890 */ /* 0x000fe4000fffe0ff */
[----:B------:R-:W-:Y:S02]  /*8c40*/  UISETP.NE.AND UP0, UPT, UR43, 0x4, UPT ;  /* 0x000000042b00788c */ /* 0x000fe4000bf05270 */
[----:B------:R-:W-:Y:S02]  /*8c50*/  SHF.R.U32.HI R21, RZ, 0x15, R23 ;  /* 0x00000015ff157819 */ /* 0x000fe40000011617 */
[----:B------:R-:W-:Y:S02]  /*8c60*/  USEL UR43, UR43, URZ, UP0 ;  /* 0x000000ff2b2b7287 */ /* 0x000fe40008000000 */
[----:B------:R-:W-:Y:S01]  /*8c70*/  LOP3.LUT R22, R21, 0x3, RZ, 0xc0, !PT ;  /* 0x0000000315167812 */ /* 0x000fe200078ec0ff */
[----:B------:R1:W-:Y:S01]  /*8c80*/  @P2 SYNCS.ARRIVE.TRANS64.RED.A1T0 RZ, [R106+URZ], RZ ;  /* 0x000000ff6aff29a7 */ /* 0x0003e200081004ff */
[----:B------:R-:W-:Y:S01]  /*8c90*/  BSSY B1, `(.L_x_134) ;  /* 0x0000015000017945 */ /* 0x000fe20003800000 */
[----:B------:R-:W3:Y:S02]  /*8ca0*/  @P2 SYNCS.PHASECHK.TRANS64.TRYWAIT P0, [R0+URZ+0xb0], R2 ;  /* 0x0000b002000025a7 */ /* 0x000ee400080011ff */
[----:B---3--:R-:W-:Y:S01]  /*8cb0*/  @P2 SEL R70, RZ, 0x1, !P0 ;  /* 0x00000001ff462807 */ /* 0x008fe20004000000 */
[----:B-1----:R-:W-:Y:S06]  /*8cc0*/  @!P2 BRA `(.L_x_135) ;  /* 0x000000000044a947 */ /* 0x002fec0003800000 */
[----:B------:R-:W-:Y:S01]  /*8cd0*/  ISETP.NE.AND P1, PT, R71, RZ, PT ;  /* 0x000000ff4700720c */ /* 0x000fe20003f25270 */
[----:B------:R-:W-:Y:S01]  /*8ce0*/  BSSY B0, `(.L_x_136) ;  /* 0x0000009000007945 */ /* 0x000fe20003800000 */
[----:B------:R-:W-:Y:S11]  /*8cf0*/  ISETP.NE.AND P0, PT, R70, RZ, PT ;  /* 0x000000ff4600720c */ /* 0x000ff60003f05270 */
[----:B------:R-:W-:Y:S05]  /*8d00*/  @P1 IMAD R3, R68, 0x1000, R104 ;  /* 0x0000100044031824 */ /* 0x000fea00078e0268 */
[----:B------:R-:W-:Y:S05]  /*8d10*/  @P1 IADD3 R2, PT, PT, R3, UR50, RZ ;  /* 0x0000003203021c10 */ /* 0x000fea000fffe0ff */
[----:B------:R-:W-:Y:S01]  /*8d20*/  @P1 IMAD.IADD R2, R69, 0x1, R2 ;  /* 0x0000000145021824 */ /* 0x000fe200078e0202 */
[----:B------:R-:W-:Y:S06]  /*8d30*/  @P0 BRA `(.L_x_137) ;  /* 0x00000000000c0947 */ /* 0x000fec0003800000 */
[----:B------:R-:W-:Y:S04]  /*8d40*/  SHF.L.U32 R20, RZ, 0x1f, RZ ;  /* 0x0000001fff147819 */ /* 0x000fe800000006ff */
[----:B------:R-:W1:Y:S02]  /*8d50*/  SYNCS.PHASECHK.TRANS64.TRYWAIT P0, [R0+URZ+0xb0], R20 ;  /* 0x0000b014000075a7 */ /* 0x000e6400080011ff */
[----:B-1----:R-:W-:Y:S05]  /*8d60*/  @!P0 BRA `(.L_x_138) ;  /* 0x0000006800088947 */ /* 0x002fea0003800000 */
.L_x_137:
[----:B------:R-:W-:Y:S05]  /*8d70*/  BSYNC B0 ;  /* 0x0000000000007941 */ /* 0x000fea0003800000 */
.L_x_136:
[----:B------:R-:W-:Y:S02]  /*8d80*/  ISETP.NE.AND P0, PT, R71, RZ, PT ;  /* 0x000000ff4700720c */ /* 0x000fe40003f05270 */
[----:B------:R-:W-:Y:S11]  /*8d90*/  IADD3 R68, PT, PT, R68, 0x1, RZ ;  /* 0x0000000144447810 */ /* 0x000ff60007ffe0ff */
[----:B------:R3:W4:Y:S04]  /*8da0*/  @P0 LDS.128 R60, [R3+UR50+0x200] ;  /* 0x00020032033c0984 */ /* 0x0007280008000c00 */
[----:B------:R3:W1:Y:S04]  /*8db0*/  @P0 LDS.128 R72, [R3+UR50+0xa00] ;  /* 0x000a003203480984 */ /* 0x0006680008000c00 */
[----:B------:R3:W1:Y:S04]  /*8dc0*/  @P0 LDS.128 R64, [R2+0x200] ;  /* 0x0002000002400984 */ /* 0x0006680000000c00 */
[----:B------:R3:W1:Y:S02]  /*8dd0*/  @P0 LDS.128 R76, [R2+0xa00] ;  /* 0x000a0000024c0984 */ /* 0x0006640000000c00 */
.L_x_135:
[----:B------:R-:W-:Y:S05]  /*8de0*/  BSYNC B1 ;  /* 0x0000000000017941 */ /* 0x000fea0003800000 */
.L_x_134:
[----:B------:R-:W-:Y:S11]  /*8df0*/  ISETP.NE.AND P0, PT, R98, R22, PT ;  /* 0x000000166200720c */ /* 0x000ff60003f05270 */
[----:B------:R-:W-:Y:S02]  /*8e00*/  @!UPT UIADD3 URZ, UPT, UPT, URZ, URZ, URZ ;  /* 0x000000fffffff290 */ /* 0x000fe4000fffe0ff */
[----:B------:R-:W-:Y:S05]  /*8e10*/  @P0 BRA `(.L_x_139) ;  /* 0x0000000000bc0947 */ /* 0x000fea0003800000 */
[----:B------:R-:W-:Y:S11]  /*8e20*/  LOP3.LUT P0, RZ, R21, 0x3, R99, 0x48, !PT ;  /* 0x0000000315ff7812 */ /* 0x000ff60007804863 */
[----:B------:R-:W-:Y:S02]  /*8e30*/  @!UPT UIADD3 URZ, UPT, UPT, URZ, URZ, URZ ;  /* 0x000000fffffff290 */ /* 0x000fe4000fffe0ff */
[----:B------:R-:W-:Y:S05]  /*8e40*/  @!P0 BRA `(.L_x_140) ;  /* 0x0000000000408947 */ /* 0x000fea0003800000 */
[----:B------:R-:W5:Y:S01]  /*8e50*/  LDCU.64 UR8, c[0x4][0x70] ;  /* 0x01000e00ff0877ac */ /* 0x000f620008000a00 */
[----:B---3--:R-:W-:Y:S01]  /*8e60*/  MOV R3, 0x0 ;  /* 0x0000000000037802 */ /* 0x008fe20000000f00 */
[----:B------:R-:W-:Y:S02]  /*8e70*/  HFMA2 R12, -RZ, RZ, 0, 5.9604644775390625e-08 ;  /* 0x00000001ff0c7431 */ /* 0x000fe400000001ff */
[----:B------:R-:W-:Y:S02]  /*8e80*/  IMAD.MOV.U32 R8, RZ, RZ, 0x192 ;  /* 0x00000192ff087424 */ /* 0x000fe400078e00ff */
[----:B------:R-:W-:Y:S01]  /*8e90*/  IMAD.MOV.U32 R13, RZ, RZ, RZ ;  /* 0x000000ffff0d7224 */ /* 0x000fe200078e00ff */
[----:B------:R-:W3:Y:S01]  /*8ea0*/  LDCU.64 UR6, c[0x4][0x78] ;  /* 0x01000f00ff0677ac */ /* 0x000ee20008000a00 */
[----:B------:R-:W1:Y:S01]  /*8eb0*/  LDC.64 R2, c[0x4][R3] ;  /* 0x0100000003027b82 */ /* 0x000e620000000a00 */
[----:B------:R-:W2:Y:S01]  /*8ec0*/  LDCU.64 UR4, c[0x4][0x10] ;  /* 0x01000200ff0477ac */ /* 0x000ea20008000a00 */
[----:B-----5:R-:W-:Y:S01]  /*8ed0*/  MOV R5, UR9 ;  /* 0x0000000900057c02 */ /* 0x020fe20008000f00 */
[----:B------:R-:W-:Y:S01]  /*8ee0*/  IMAD.U32 R4, RZ, RZ, UR8 ;  /* 0x00000008ff047e24 */ /* 0x000fe2000f8e00ff */
[----:B---3--:R-:W-:Y:S01]  /*8ef0*/  MOV R7, UR7 ;  /* 0x0000000700077c02 */ /* 0x008fe20008000f00 */
[----:B------:R-:W-:Y:S01]  /*8f00*/  IMAD.U32 R6, RZ, RZ, UR6 ;  /* 0x00000006ff067e24 */ /* 0x000fe2000f8e00ff */
[----:B--2---:R-:W-:Y:S01]  /*8f10*/  MOV R11, UR5 ;  /* 0x00000005000b7c02 */ /* 0x004fe20008000f00 */
[----:B------:R-:W-:Y:S02]  /*8f20*/  IMAD.U32 R10, RZ, RZ, UR4 ;  /* 0x00000004ff0a7e24 */ /* 0x000fe4000f8e00ff */
[----:B-1----:R-:W-:Y:S07]  /*8f30*/  LEPC R20, `(.L_x_140) ;  /* 0x000000001014794e */ /* 0x002fee0000000000 */
[----:B----4-:R-:W-:Y:S05]  /*8f40*/  CALL.ABS.NOINC R2 ;  /* 0x0000000002007343 */ /* 0x010fea0003c00000 */
.L_x_140:
[----:B------:R-:W-:Y:S05]  /*8f50*/  WARPSYNC.ALL ;  /* 0x0000000000007948 */ /* 0x000fea0003800000 */
[C---:B------:R-:W-:Y:S01]  /*8f60*/  R2UR UR4, R23.reuse ;  /* 0x00000000170472ca */ /* 0x040fe200000e0000 */
[----:B-1----:R-:W-:Y:S05]  /*8f70*/  VIADD R0, R23, 0x40 ;  /* 0x0000004017007836 */ /* 0x002fea0000000000 */
[----:B------:R-:W-:Y:S04]  /*8f80*/  SHF.R.U32.HI R0, RZ, 0x15, R0 ;  /* 0x00000015ff007819 */ /* 0x000fe80000011600 */
[----:B------:R-:W-:Y:S03]  /*8f90*/  LOP3.LUT P0, RZ, R0, 0x3, R99, 0x48, !PT ;  /* 0x0000000300ff7812 */ /* 0x000fe60007804863 */
[----:B------:R-:W1:Y:S10]  /*8fa0*/  LDTM.x16 R24, tmem[UR4] ;  /* 0x00000004001879ee */ /* 0x000e740008240000 */
[----:B-1----:R-:W-:Y:S05]  /*8fb0*/  @!P0 BRA `(.L_x_141) ;  /* 0x0000000000408947 */ /* 0x002fea0003800000 */
[----:B------:R-:W1:Y:S01]  /*8fc0*/  LDCU.64 UR8, c[0x4][0x70] ;  /* 0x01000e00ff0877ac */ /* 0x000e620008000a00 */
[----:B---3--:R-:W-:Y:S01]  /*8fd0*/  MOV R3, 0x0 ;  /* 0x0000000000037802 */ /* 0x008fe20000000f00 */
[----:B------:R-:W-:Y:S02]  /*8fe0*/  HFMA2 R12, -RZ, RZ, 0, 5.9604644775390625e-08 ;  /* 0x00000001ff0c7431 */ /* 0x000fe400000001ff */
[----:B------:R-:W-:Y:S02]  /*8ff0*/  IMAD.MOV.U32 R8, RZ, RZ, 0x192 ;  /* 0x00000192ff087424 */ /* 0x000fe400078e00ff */
[----:B------:R-:W-:Y:S01]  /*9000*/  IMAD.MOV.U32 R13, RZ, RZ, RZ ;  /* 0x000000ffff0d7224 */ /* 0x000fe200078e00ff */
[----:B------:R-:W3:Y:S01]  /*9010*/  LDCU.64 UR6, c[0x4][0x78] ;  /* 0x01000f00ff0677ac */ /* 0x000ee20008000a00 */
[----:B------:R-:W2:Y:S01]  /*9020*/  LDC.64 R2, c[0x4][R3] ;  /* 0x0100000003027b82 */ /* 0x000ea20000000a00 */
        /* <DEDUP_REMOVED lines=9> */
.L_x_141:
[----:B------:R-:W-:Y:S05]  /*90c0*/  WARPSYNC.ALL ;  /* 0x0000000000007948 */ /* 0x000fea0003800000 */
[----:B------:R-:W-:Y:S11]  /*90d0*/  R2UR UR4, R23 ;  /* 0x00000000170472ca */ /* 0x000ff600000e0000 */
[----:B------:R-:W-:Y:S02]  /*90e0*/  @!UPT UIADD3 URZ, UPT, UPT, URZ, URZ, URZ ;  /* 0x000000fffffff290 */ /* 0x000fe4000fffe0ff */
[----:B------:R-:W1:Y:S02]  /*90f0*/  LDTM.x16 R4, tmem[UR4+0x40] ;  /* 0x00004004000479ee */ /* 0x000e640008240000 */
[----:B-1----:R-:W-:Y:S01]  /*9100*/  NOP ;  /* 0x0000000000007918 */ /* 0x002fe20000000000 */
.L_x_139:
[----:B------:R-:W-:Y:S01]  /*9110*/  ISETP.NE.AND P2, PT, R105, RZ, PT ;  /* 0x000000ff6900720c */ /* 0x000fe20003f45270 */
[----:B-1----:R-:W-:Y:S01]  /*9120*/  FMUL R0, R52, R24 ;  /* 0x0000001834007220 */ /* 0x002fe20000400000 */
[----:B---34-:R-:W-:Y:S01]  /*9130*/  SHF.L.U32 R3, R60, 0x10, RZ ;  /* 0x000000103c037819 */ /* 0x018fe200000006ff */
        /* <DEDUP_REMOVED lines=146> */
.L_x_143:
[----:B------:R-:W-:Y:S05]  /*9a60*/  BSYNC.RECONVERGENT B0 ;  /* 0x0000000000007941 */ /* 0x000fea0003800200 */
.L_x_142:
[----:B------:R-:W-:Y:S01]  /*9a70*/  BAR.SYNC.DEFER_BLOCKING 0x1, 0x80 ;  /* 0x0042000000007b1d */ /* 0x000fe20000010000 */
[----:B------:R-:W-:Y:S04]  /*9a80*/  UIADD3 UR40, UPT, UPT, UR43, 0x1, URZ ;  /* 0x000000012b287890 */ /* 0x000fe8000fffe0ff */
[----:B------:R-:W-:Y:S04]  /*9a90*/  UISETP.NE.AND UP0, UPT, UR40, 0x4, UPT ;  /* 0x000000042800788c */ /* 0x000fe8000bf05270 */
[----:B------:R-:W-:Y:S01]  /*9aa0*/  USEL UR40, UR40, URZ, UP0 ;  /* 0x000000ff28287287 */ /* 0x000fe20008000000 */
[----:B------:R3:W-:Y:S01]  /*9ab0*/  @P2 SYNCS.ARRIVE.TRANS64.RED.A1T0 RZ, [R106+URZ], RZ ;  /* 0x000000ff6aff29a7 */ /* 0x0007e200081004ff */
[----:B------:R-:W-:Y:S01]  /*9ac0*/  BSSY B1, `(.L_x_144) ;  /* 0x000001a000017945 */ /* 0x000fe20003800000 */
[----:B------:R-:W4:Y:S01]  /*9ad0*/  @P2 SYNCS.PHASECHK.TRANS64.TRYWAIT P0, [R0+URZ+0xb0], R2 ;  /* 0x0000b002000025a7 */ /* 0x000f2200080011ff */
[----:B---3--:R-:W-:Y:S01]  /*9ae0*/  HFMA2 R106, -RZ, RZ, 0, 0 ;  /* 0x00000000ff6a7431 */ /* 0x008fe200000001ff */
[----:B----4-:R-:W-:Y:S01]  /*9af0*/  @P2 SEL R70, RZ, 0x1, !P0 ;  /* 0x00000001ff462807 */ /* 0x010fe20004000000 */
[----:B------:R-:W-:Y:S06]  /*9b00*/  @!P2 BRA `(.L_x_145) ;  /* 0x000000000054a947 */ /* 0x000fec0003800000 */
[----:B------:R-:W-:Y:S01]  /*9b10*/  ISETP.NE.AND P1, PT, R71, RZ, PT ;  /* 0x000000ff4700720c */ /* 0x000fe20003f25270 */
[----:B------:R-:W-:Y:S01]  /*9b20*/  BSSY B0, `(.L_x_146) ;  /* 0x0000009000007945 */ /* 0x000fe20003800000 */
[----:B------:R-:W-:Y:S11]  /*9b30*/  ISETP.NE.AND P0, PT, R70, RZ, PT ;  /* 0x000000ff4600720c */ /* 0x000ff60003f05270 */
[----:B------:R-:W-:Y:S05]  /*9b40*/  @P1 IMAD R3, R68, 0x1000, R104 ;  /* 0x0000100044031824 */ /* 0x000fea00078e0268 */
[----:B------:R-:W-:Y:S05]  /*9b50*/  @P1 IADD3 R2, PT, PT, R3, UR50, RZ ;  /* 0x0000003203021c10 */ /* 0x000fea000fffe0ff */
[----:B------:R-:W-:Y:S01]  /*9b60*/  @P1 IMAD.IADD R2, R69, 0x1, R2 ;  /* 0x0000000145021824 */ /* 0x000fe200078e0202 */
[----:B------:R-:W-:Y:S06]  /*9b70*/  @P0 BRA `(.L_x_147) ;  /* 0x00000000000c0947 */ /* 0x000fec0003800000 */
[----:B-1----:R-:W-:Y:S04]  /*9b80*/  SHF.L.U32 R20, RZ, 0x1f, RZ ;  /* 0x0000001fff147819 */ /* 0x002fe800000006ff */
[----:B------:R-:W1:Y:S02]  /*9b90*/  SYNCS.PHASECHK.TRANS64.TRYWAIT P0, [R0+URZ+0xb0], R20 ;  /* 0x0000b014000075a7 */ /* 0x000e6400080011ff */
[----:B-1----:R-:W-:Y:S05]  /*9ba0*/  @!P0 BRA `(.L_x_148) ;  /* 0x00000058008c8947 */ /* 0x002fea0003800000 */
.L_x_147:
[----:B------:R-:W-:Y:S05]  /*9bb0*/  BSYNC B0 ;  /* 0x0000000000007941 */ /* 0x000fea0003800000 */
.L_x_146:
[----:B------:R-:W-:Y:S01]  /*9bc0*/  ISETP.NE.AND P0, PT, R71, RZ, PT ;  /* 0x000000ff4700720c */ /* 0x000fe20003f05270 */
[----:B------:R-:W-:Y:S11]  /*9bd0*/  VIADD R68, R68, 0x1 ;  /* 0x0000000144447836 */ /* 0x000ff60000000000 */
[----:B------:R-:W-:Y:S01]  /*9be0*/  @!UPT UIADD3 URZ, UPT, UPT, URZ, URZ, URZ ;  /* 0x000000fffffff290 */ /* 0x000fe2000fffe0ff */
[----:B------:R3:W4:Y:S04]  /*9bf0*/  @P0 LDS.128 R60, [R3+UR50+0x200] ;  /* 0x00020032033c0984 */ /* 0x0007280008000c00 */
[----:B------:R3:W1:Y:S04]  /*9c00*/  @P0 LDS.128 R72, [R3+UR50+0xa00] ;  /* 0x000a003203480984 */ /* 0x0006680008000c00 */
[----:B------:R3:W1:Y:S04]  /*9c10*/  @P0 LDS.128 R64, [R2+0x200] ;  /* 0x0002000002400984 */ /* 0x0006680000000c00 */
[----:B------:R3:W1:Y:S01]  /*9c20*/  @P0 LDS.128 R76, [R2+0xa00] ;  /* 0x000a0000024c0984 */ /* 0x0006620000000c00 */
[C---:B------:R-:W-:Y:S04]  /*9c30*/  ISETP.NE.AND P0, PT, R68.reuse, 0x4, PT ;  /* 0x000000044400780c */ /* 0x040fe80003f05270 */
[----:B------:R-:W-:Y:S02]  /*9c40*/  SEL R68, R68, RZ, P0 ;  /* 0x000000ff44447207 */ /* 0x000fe40000000000 */
[----:B------:R-:W-:Y:S02]  /*9c50*/  SEL R106, RZ, 0x1, P0 ;  /* 0x00000001ff6a7807 */ /* 0x000fe40000000000 */
.L_x_145:
[----:B------:R-:W-:Y:S05]  /*9c60*/  BSYNC B1 ;  /* 0x0000000000017941 */ /* 0x000fea0003800000 */
.L_x_144:
[----:B---3--:R-:W-:Y:S05]  /*9c70*/  VIADD R3, R59, 0x400010 ;  /* 0x004000103b037836 */ /* 0x008fea0000000000 */
[----:B-1----:R-:W-:Y:S04]  /*9c80*/  SHF.R.U32.HI R0, RZ, 0x15, R3 ;  /* 0x00000015ff007819 */ /* 0x002fe80000011603 */
        /* <DEDUP_REMOVED lines=23> */
.L_x_150:
        /* <DEDUP_REMOVED lines=23> */
.L_x_151:
[----:B------:R-:W-:Y:S05]  /*9f70*/  WARPSYNC.ALL ;  /* 0x0000000000007948 */ /* 0x000fea0003800000 */
[----:B------:R-:W-:Y:S11]  /*9f80*/  R2UR UR4, R2 ;  /* 0x00000000020472ca */ /* 0x000ff600000e0000 */
[----:B------:R-:W-:Y:S02]  /*9f90*/  @!UPT UIADD3 URZ, UPT, UPT, URZ, URZ, URZ ;  /* 0x000000fffffff290 */ /* 0x000fe4000fffe0ff */
[----:B------:R-:W1:Y:S02]  /*9fa0*/  LDTM.x16 R4, tmem[UR4+0x40] ;  /* 0x00004004000479ee */ /* 0x000e640008240000 */
[----:B-1----:R-:W-:Y:S01]  /*9fb0*/  NOP ;  /* 0x0000000000007918 */ /* 0x002fe20000000000 */
.L_x_149:
[----:B------:R-:W-:Y:S01]  /*9fc0*/  ISETP.NE.AND P2, PT, R105, RZ, PT ;  /* 0x000000ff6900720c */ /* 0x000fe20003f45270 */
[----:B------:R-:W-:Y:S01]  /*9fd0*/  FMUL R0, R52, R24 ;  /* 0x0000001834007220 */ /* 0x000fe20000400000 */
[----:B----4-:R-:W-:Y:S01]  /*9fe0*/  SHF.L.U32 R3, R60, 0x10, RZ ;  /* 0x000000103c037819 */ /* 0x010fe200000006ff */
        /* <DEDUP_REMOVED lines=121> */
[----:B------:R-:W-:Y:S01]  /*a780*/  @P2 SHF.L.U32 R2, R106, 0x1f, RZ ;  /* 0x0000001f6a022819 */ /* 0x000fe200000006ff */
        /* <DEDUP_REMOVED lines=16> */
[----:B------:R-:W-:Y:S02]  /*a890*/  UIADD3 UR5, UPT, UPT, UR41, 0x50, URZ ;  /* 0x0000005029057890 */ /* 0x000fe4000fffe0ff */
[----:B------:R-:W-:Y:S01]  /*a8a0*/  UIADD3 UR4, UPT, UPT, UR50, 0x3a00, URZ ;  /* 0x00003a0032047890 */ /* 0x000fe2000fffe0ff */
[----:B------:R-:W-:Y:S01]  /*a8b0*/  UMOV UR7, UR36 ;  /* 0x0000002400077c82 */ /* 0x000fe20008000000 */
[----:B------:R-:W-:Y:S03]  /*a8c0*/  UMOV UR6, UR54 ;  /* 0x0000003600067c82 */ /* 0x000fe60008000000 */
[----:B------:R3:W-:Y:S04]  /*a8d0*/  UTMASTG.3D [UR52], [UR8] ;  /* 0x00000034080073b5 */ /* 0x0007e80008010000 */
[----:B------:R3:W-:Y:S01]  /*a8e0*/  UTMASTG.3D [UR4], [UR8] ;  /* 0x00000004080073b5 */ /* 0x0007e20008010000 */
[----:B------:R0:W-:Y:S01]  /*a8f0*/  UTMACMDFLUSH ;  /* 0x00000000000079b7 */ /* 0x0001e20000000000 */
[----:B---3--:R-:W-:Y:S04]  /*a900*/  DEPBAR.LE SB0, 0x1 ;  /* 0x000080400000791a */ /* 0x008fe80000000000 */
.L_x_153:
[----:B------:R-:W-:Y:S05]  /*a910*/  BSYNC.RECONVERGENT B0 ;  /* 0x0000000000007941 */ /* 0x000fea0003800200 */
.L_x_152:
        /* <DEDUP_REMOVED lines=20> */
[----:B------:R-:W-:Y:S04]  /*aa60*/  SHF.L.U32 R20, R106, 0x1f, RZ ;  /* 0x0000001f6a147819 */ /* 0x000fe800000006ff */
[----:B------:R-:W1:Y:S02]  /*aa70*/  SYNCS.PHASECHK.TRANS64.TRYWAIT P0, [R0+URZ+0xb0], R20 ;  /* 0x0000b014000075a7 */ /* 0x000e6400080011ff */
[----:B-1----:R-:W-:Y:S05]  /*aa80*/  @!P0 BRA `(.L_x_158) ;  /* 0x0000004800e88947 */ /* 0x002fea0003800000 */
.L_x_157:
[----:B------:R-:W-:Y:S05]  /*aa90*/  BSYNC B0 ;  /* 0x0000000000007941 */ /* 0x000fea0003800000 */
.L_x_156:
[----:B------:R-:W-:Y:S01]  /*aaa0*/  ISETP.NE.AND P0, PT, R71, RZ, PT ;  /* 0x000000ff4700720c */ /* 0x000fe20003f05270 */
[----:B------:R-:W-:Y:S11]  /*aab0*/  VIADD R68, R68, 0x1 ;  /* 0x0000000144447836 */ /* 0x000ff60000000000 */
[----:B------:R-:W-:Y:S01]  /*aac0*/  @!UPT UIADD3 URZ, UPT, UPT, URZ, URZ, URZ ;  /* 0x000000fffffff290 */ /* 0x000fe2000fffe0ff */
[----:B------:R3:W4:Y:S04]  /*aad0*/  @P0 LDS.128 R60, [R3+UR50+0x200] ;  /* 0x00020032033c0984 */ /* 0x0007280008000c00 */
[----:B------:R3:W2:Y:S04]  /*aae0*/  @P0 LDS.128 R72, [R3+UR50+0xa00] ;  /* 0x000a003203480984 */ /* 0x0006a80008000c00 */
[----:B------:R3:W2:Y:S04]  /*aaf0*/  @P0 LDS.128 R64, [R2+0x200] ;  /* 0x0002000002400984 */ /* 0x0006a80000000c00 */
[----:B------:R3:W2:Y:S01]  /*ab00*/  @P0 LDS.128 R76, [R2+0xa00] ;  /* 0x000a0000024c0984 */ /* 0x0006a20000000c00 */
[C---:B------:R-:W-:Y:S04]  /*ab10*/  ISETP.NE.AND P0, PT, R68.reuse, 0x4, PT ;  /* 0x000000044400780c */ /* 0x040fe80003f05270 */
[----:B-1----:R-:W-:Y:S02]  /*ab20*/  SEL R0, RZ, 0x1, P0 ;  /* 0x00000001ff007807 */ /* 0x002fe40000000000 */
[----:B------:R-:W-:Y:S02]  /*ab30*/  SEL R68, R68, RZ, P0 ;  /* 0x000000ff44447207 */ /* 0x000fe40000000000 */
[----:B------:R-:W-:Y:S02]  /*ab40*/  LOP3.LUT R106, R106, R0, RZ, 0x3c, !PT ;  /* 0x000000006a6a7212 */ /* 0x000fe400078e3cff */
.L_x_155:
[----:B------:R-:W-:Y:S05]  /*ab50*/  BSYNC B1 ;  /* 0x0000000000017941 */ /* 0x000fea0003800000 */
.L_x_154:
[----:B------:R-:W-:Y:S11]  /*ab60*/  ISETP.NE.AND P0, PT, R98, R22, PT ;  /* 0x000000166200720c */ /* 0x000ff60003f05270 */
[----:B------:R-:W-:Y:S02]  /*ab70*/  @!UPT UIADD3 URZ, UPT, UPT, URZ, URZ, URZ ;  /* 0x000000fffffff290 */ /* 0x000fe4000fffe0ff */
[----:B------:R-:W-:Y:S05]  /*ab80*/  @P0 BRA `(.L_x_159) ;  /* 0x0000000000bc0947 */ /* 0x000fea0003800000 */
[----:B------:R-:W-:Y:S11]  /*ab90*/  LOP3.LUT P0, RZ, R21, 0x3, R99, 0x48, !PT ;  /* 0x0000000315ff7812 */ /* 0x000ff60007804863 */
[----:B------:R-:W-:Y:S02]  /*aba0*/  @!UPT UIADD3 URZ, UPT, UPT, URZ, URZ, URZ ;  /* 0x000000fffffff290 */ /* 0x000fe4000fffe0ff */
[----:B------:R-:W-:Y:S05]  /*abb0*/  @!P0 BRA `(.L_x_160) ;  /* 0x0000000000408947 */ /* 0x000fea0003800000 */
        /* <DEDUP_REMOVED lines=16> */
.L_x_160:
        /* <DEDUP_REMOVED lines=23> */
.L_x_161:
[----:B------:R-:W-:Y:S05]  /*ae30*/  WARPSYNC.ALL ;  /* 0x0000000000007948 */ /* 0x000fea0003800000 */
[----:B------:R-:W-:Y:S11]  /*ae40*/  R2UR UR4, R23 ;  /* 0x00000000170472ca */ /* 0x000ff600000e0000 */
[----:B------:R-:W-:Y:S02]  /*ae50*/  @!UPT UIADD3 URZ, UPT, UPT, URZ, URZ, URZ ;  /* 0x000000fffffff290 */ /* 0x000fe4000fffe0ff */
[----:B------:R-:W1:Y:S02]  /*ae60*/  LDTM.x16 R4, tmem[UR4+0x40] ;  /* 0x00004004000479ee */ /* 0x000e640008240000 */
[----:B-1----:R-:W-:Y:S01]  /*ae70*/  NOP ;  /* 0x0000000000007918 */ /* 0x002fe20000000000 */
.L_x_159:
[----:B------:R-:W-:Y:S01]  /*ae80*/  ISETP.NE.AND P2, PT, R105, RZ, PT ;  /* 0x000000ff6900720c */ /* 0x000fe20003f45270 */
[----:B------:R-:W-:Y:S01]  /*ae90*/  FMUL R0, R52, R24 ;  /* 0x0000001834007220 */ /* 0x000fe20000400000 */
        /* <DEDUP_REMOVED lines=22> */
[----:B--2---:R-:W-:Y:S01]  /*b000*/  LOP3.LUT R41, R66, 0xffff0000, RZ, 0xc0, !PT ;  /* 0xffff000042297812 */ /* 0x004fe200078ec0ff */
        /* <DEDUP_REMOVED lines=106> */
[----:B--2---:R-:W2:Y:S02]  /*b6b0*/  FENCE.VIEW.ASYNC.S ;  /* 0x00000000000073c6 */ /* 0x004ea40000000000 */
[----:B------:R-:W-:Y:S05]  /*b6c0*/  WARPSYNC.ALL ;  /* 0x0000000000007948 */ /* 0x000fea0003800000 */
[----:B------:R-:W-:Y:S01]  /*b6d0*/  BSSY.RECONVERGENT B0, `(.L_x_162) ;  /* 0x0000012000007945 */ /* 0x000fe20003800200 */
[----:B--2---:R-:W-:Y:S06]  /*b6e0*/  BAR.SYNC.DEFER_BLOCKING 0x1, 0x80 ;  /* 0x0042000000007b1d */ /* 0x004fec0000010000 */
[----:B------:R-:W-:Y:S05]  /*b6f0*/  @P0 BRA `(.L_x_163) ;  /* 0x00000000003c0947 */ /* 0x000fea0003800000 */
[----:B------:R-:W-:Y:S02]  /*b700*/  UIADD3 UR4, UPT, UPT, UR50, 0x200, URZ ;  /* 0x0000020032047890 */ /* 0x000fe4000fffe0ff */
[----:B------:R-:W-:Y:S01]  /*b710*/  UIADD3 UR8, UP0, UPT, UR58, 0xa80, URZ ;  /* 0x00000a803a087890 */ /* 0x000fe2000ff1e0ff */
[----:B------:R-:W-:Y:S01]  /*b720*/  UMOV UR54, UR42 ;  /* 0x0000002a00367c82 */ /* 0x000fe20008000000 */
[----:B------:R-:W-:Y:S02]  /*b730*/  UMOV UR55, UR36 ;  /* 0x0000002400377c82 */ /* 0x000fe40008000000 */
[----:B------:R-:W-:Y:S01]  /*b740*/  MOV R88, UR4 ;  /* 0x0000000400587c02 */ /* 0x000fe20008000f00 */
[----:B------:R-:W-:Y:S02]  /*b750*/  UIADD3.X UR9, UPT, UPT, URZ, UR59, URZ, UP0, !UPT ;  /* 0x0000003bff097290 */ /* 0x000fe400087fe4ff */
[----:B------:R-:W-:Y:S01]  /*b760*/  UIADD3 UR5, UPT, UPT, UR41, 0x60, URZ ;  /* 0x0000006029057890 */ /* 0x000fe2000fffe0ff */
[----:B------:R-:W-:Y:S01]  /*b770*/  R2UR UR52, R88 ;  /* 0x00000000583472ca */ /* 0x000fe200000e0000 */
[----:B------:R-:W-:Y:S01]  /*b780*/  UIADD3 UR4, UPT, UPT, UR50, 0xa00, URZ ;  /* 0x00000a0032047890 */ /* 0x000fe2000fffe0ff */
[----:B------:R-:W-:Y:S01]  /*b790*/  UMOV UR6, UR42 ;  /* 0x0000002a00067c82 */ /* 0x000fe20008000000 */
[----:B------:R-:W-:Y:S10]  /*b7a0*/  UMOV UR7, UR36 ;  /* 0x0000002400077c82 */ /* 0x000ff40008000000 */
[----:B------:R2:W-:Y:S01]  /*b7b0*/  UTMASTG.3D [UR52], [UR8] ;  /* 0x00000034080073b5 */ /* 0x0005e20008010000 */
[----:B------:R2:W-:Y:S01]  /*b7c0*/  UTMASTG.3D [UR4], [UR8] ;  /* 0x00000004080073b5 */ /* 0x0005e20008010000 */
[----:B------:R0:W-:Y:S01]  /*b7d0*/  UTMACMDFLUSH ;  /* 0x00000000000079b7 */ /* 0x0001e20000000000 */
[----:B--2---:R-:W-:Y:S04]  /*b7e0*/  DEPBAR.LE SB0, 0x1 ;  /* 0x000080400000791a */ /* 0x004fe80000000000 */
.L_x_163:
[----:B------:R-:W-:Y:S05]  /*b7f0*/  BSYNC.RECONVERGENT B0 ;  /* 0x0000000000007941 */ /* 0x000fea0003800200 */
.L_x_162:
[----:B------:R-:W-:Y:S01]  /*b800*/  BAR.SYNC.DEFER_BLOCKING 0x1, 0x80 ;  /* 0x0042000000007b1d */ /* 0x000fe20000010000 */
[----:B------:R-:W-:Y:S04]  /*b810*/  UIADD3 UR40, UPT, UPT, UR43, 0x1, URZ ;  /* 0x000000012b287890 */ /* 0x000fe8000fffe0ff */
[----:B------:R-:W-:Y:S04]  /*b820*/  UISETP.NE.AND UP0, UPT, UR40, 0x4, UPT ;  /* 0x000000042800788c */ /* 0x000fe8000bf05270 */
[----:B------:R-:W-:Y:S01]  /*b830*/  USEL UR40, UR40, URZ, UP0 ;  /* 0x000000ff28287287 */ /* 0x000fe20008000000 */
[----:B------:R2:W-:Y:S01]  /*b840*/  @P2 SYNCS.ARRIVE.TRANS64.RED.A1T0 RZ, [R107+URZ], RZ ;  /* 0x000000ff6bff29a7 */ /* 0x0005e200081004ff */
[----:B------:R-:W-:Y:S01]  /*b850*/  BSSY B1, `(.L_x_164) ;  /* 0x000001a000017945 */ /* 0x000fe20003800000 */
[----:B------:R-:W3:Y:S02]  /*b860*/  @P2 SYNCS.PHASECHK.TRANS64.TRYWAIT P0, [R0+URZ+0xb0], R2 ;  /* 0x0000b002000025a7 */ /* 0x000ee400080011ff */
[----:B---3--:R-:W-:Y:S01]  /*b870*/  @P2 SEL R70, RZ, 0x1, !P0 ;  /* 0x00000001ff462807 */ /* 0x008fe20004000000 */
[----:B--2---:R-:W-:Y:S06]  /*b880*/  @!P2 BRA `(.L_x_165) ;  /* 0x000000000058a947 */ /* 0x004fec0003800000 */
[----:B------:R-:W-:Y:S01]  /*b890*/  ISETP.NE.AND P1, PT, R71, RZ, PT ;  /* 0x000000ff4700720c */ /* 0x000fe20003f25270 */
[----:B------:R-:W-:Y:S01]  /*b8a0*/  BSSY B0, `(.L_x_166) ;  /* 0x0000009000007945 */ /* 0x000fe20003800000 */
[----:B------:R-:W-:Y:S11]  /*b8b0*/  ISETP.NE.AND P0, PT, R70, RZ, PT ;  /* 0x000000ff4600720c */ /* 0x000ff60003f05270 */
[----:B------:R-:W-:Y:S05]  /*b8c0*/  @P1 IMAD R3, R68, 0x1000, R104 ;  /* 0x0000100044031824 */ /* 0x000fea00078e0268 */
[----:B------:R-:W-:Y:S05]  /*b8d0*/  @P1 IADD3 R2, PT, PT, R3, UR50, RZ ;  /* 0x0000003203021c10 */ /* 0x000fea000fffe0ff */
[----:B------:R-:W-:Y:S01]  /*b8e0*/  @P1 IMAD.IADD R2, R69, 0x1, R2 ;  /* 0x0000000145021824 */ /* 0x000fe200078e0202 */
[----:B------:R-:W-:Y:S06]  /*b8f0*/  @P0 BRA `(.L_x_167) ;  /* 0x00000000000c0947 */ /* 0x000fec0003800000 */
[----:B-1----:R-:W-:Y:S04]  /*b900*/  SHF.L.U32 R20, R106, 0x1f, RZ ;  /* 0x0000001f6a147819 */ /* 0x002fe800000006ff */
[----:B------:R-:W1:Y:S02]  /*b910*/  SYNCS.PHASECHK.TRANS64.TRYWAIT P0, [R0+URZ+0xb0], R20 ;  /* 0x0000b014000075a7 */ /* 0x000e6400080011ff */
[----:B-1----:R-:W-:Y:S05]  /*b920*/  @!P0 BRA `(.L_x_168) ;  /* 0x0000003c00548947 */ /* 0x002fea0003800000 */
.L_x_167:
[----:B------:R-:W-:Y:S05]  /*b930*/  BSYNC B0 ;  /* 0x0000000000007941 */ /* 0x000fea0003800000 */
.L_x_166:
[----:B------:R-:W-:Y:S01]  /*b940*/  ISETP.NE.AND P0, PT, R71, RZ, PT ;  /* 0x000000ff4700720c */ /* 0x000fe20003f05270 */
[----:B------:R-:W-:Y:S11]  /*b950*/  VIADD R68, R68, 0x1 ;  /* 0x0000000144447836 */ /* 0x000ff60000000000 */
[----:B------:R-:W-:Y:S01]  /*b960*/  @!UPT UIADD3 URZ, UPT, UPT, URZ, URZ, URZ ;  /* 0x000000fffffff290 */ /* 0x000fe2000fffe0ff */
[----:B------:R2:W3:Y:S04]  /*b970*/  @P0 LDS.128 R60, [R3+UR50+0x200] ;  /* 0x00020032033c0984 */ /* 0x0004e80008000c00 */
[----:B------:R2:W4:Y:S04]  /*b980*/  @P0 LDS.128 R72, [R3+UR50+0xa00] ;  /* 0x000a003203480984 */ /* 0x0005280008000c00 */
[----:B------:R2:W2:Y:S04]  /*b990*/  @P0 LDS.128 R64, [R2+0x200] ;  /* 0x0002000002400984 */ /* 0x0004a80000000c00 */
[----:B------:R2:W2:Y:S01]  /*b9a0*/  @P0 LDS.128 R76, [R2+0xa00] ;  /* 0x000a0000024c0984 */ /* 0x0004a20000000c00 */
[C---:B------:R-:W-:Y:S04]  /*b9b0*/  ISETP.NE.AND P0, PT, R68.reuse, 0x4, PT ;  /* 0x000000044400780c */ /* 0x040fe80003f05270 */
[----:B-1----:R-:W-:Y:S02]  /*b9c0*/  SEL R0, RZ, 0x1, P0 ;  /* 0x00000001ff007807 */ /* 0x002fe40000000000 */
[----:B------:R-:W-:Y:S02]  /*b9d0*/  SEL R68, R68, RZ, P0 ;  /* 0x000000ff44447207 */ /* 0x000fe40000000000 */
[----:B------:R-:W-:Y:S02]  /*b9e0*/  LOP3.LUT R106, R106, R0, RZ, 0x3c, !PT ;  /* 0x000000006a6a7212 */ /* 0x000fe400078e3cff */
.L_x_165:
[----:B------:R-:W-:Y:S05]  /*b9f0*/  BSYNC B1 ;  /* 0x0000000000017941 */ /* 0x000fea0003800000 */
.L_x_164:
[----:B--2---:R-:W-:Y:S05]  /*ba00*/  VIADD R3, R59, 0x400020 ;  /* 0x004000203b037836 */ /* 0x004fea0000000000 */
[----:B------:R-:W-:Y:S04]  /*ba10*/  SHF.R.U32.HI R0, RZ, 0x15, R3 ;  /* 0x00000015ff007819 */ /* 0x000fe80000011603 */
[----:B-1----:R-:W-:Y:S04]  /*ba20*/  LOP3.LUT R22, R0, 0x3, RZ, 0xc0, !PT ;  /* 0x0000000300167812 */ /* 0x002fe800078ec0ff */
        /* <DEDUP_REMOVED lines=11> */
[----:B------:R-:W2:Y:S01]  /*bae0*/  LDCU.64 UR6, c[0x4][0x78] ;  /* 0x01000f00ff0677ac */ /* 0x000ea20008000a00 */
[----:B------:R-:W3:Y:S01]  /*baf0*/  LDC.64 R14, c[0x4][R15] ;  /* 0x010000000f0e7b82 */ /* 0x000ee20000000a00 */
[----:B------:R-:W5:Y:S01]  /*bb00*/  LDCU.64 UR4, c[0x4][0x10] ;  /* 0x01000200ff0477ac */ /* 0x000f620008000a00 */
[----:B-1----:R-:W-:Y:S01]  /*bb10*/  MOV R5, UR9 ;  /* 0x0000000900057c02 */ /* 0x002fe20008000f00 */
[----:B------:R-:W-:Y:S01]  /*bb20*/  IMAD.U32 R4, RZ, RZ, UR8 ;  /* 0x00000008ff047e24 */ /* 0x000fe2000f8e00ff */
[----:B--2---:R-:W-:Y:S01]  /*bb30*/  MOV R7, UR7 ;  /* 0x0000000700077c02 */ /* 0x004fe20008000f00 */
[----:B------:R-:W-:Y:S01]  /*bb40*/  IMAD.U32 R6, RZ, RZ, UR6 ;  /* 0x00000006ff067e24 */ /* 0x000fe2000f8e00ff */
[----:B-----5:R-:W-:Y:S01]  /*bb50*/  MOV R11, UR5 ;  /* 0x00000005000b7c02 */ /* 0x020fe20008000f00 */
[----:B------:R-:W-:Y:S02]  /*bb60*/  IMAD.U32 R10, RZ, RZ, UR4 ;  /* 0x00000004ff0a7e24 */ /* 0x000fe4000f8e00ff */
[----:B------:R-:W-:Y:S07]  /*bb70*/  LEPC R20, `(.L_x_170) ;  /* 0x000000001014794e */ /* 0x000fee0000000000 */
[----:B---34-:R-:W-:Y:S05]  /*bb80*/  CALL.ABS.NOINC R14 ;  /* 0x000000000e007343 */ /* 0x018fea0003c00000 */
.L_x_170:
        /* <DEDUP_REMOVED lines=23> */
.L_x_171:
[----:B------:R-:W-:Y:S05]  /*bd00*/  WARPSYNC.ALL ;  /* 0x0000000000007948 */ /* 0x000fea0003800000 */
[----:B------:R-:W-:Y:S11]  /*bd10*/  R2UR UR4, R2 ;  /* 0x00000000020472ca */ /* 0x000ff600000e0000 */
[----:B------:R-:W-:Y:S02]  /*bd20*/  @!UPT UIADD3 URZ, UPT, UPT, URZ, URZ, URZ ;  /* 0x000000fffffff290 */ /* 0x000fe4000fffe0ff */
[----:B------:R-:W1:Y:S02]  /*bd30*/  LDTM.x16 R4, tmem[UR4+0x40] ;  /* 0x00004004000479ee */ /* 0x000e640008240000 */
[----:B-1----:R-:W-:Y:S01]  /*bd40*/  NOP ;  /* 0x0000000000007918 */ /* 0x002fe20000000000 */
.L_x_169:
[----:B------:R-:W-:Y:S01]  /*bd50*/  ISETP.NE.AND P2, PT, R105, RZ, PT ;  /* 0x000000ff6900720c */ /* 0x000fe20003f45270 */
[----:B------:R-:W-:Y:S01]  /*bd60*/  FMUL R0, R52, R24 ;  /* 0x0000001834007220 */ /* 0x000fe20000400000 */
[----:B---3--:R-:W-:Y:S01]  /*bd70*/  SHF.L.U32 R3, R60, 0x10, RZ ;  /* 0x000000103c037819 */ /* 0x008fe200000006ff */
        /* <DEDUP_REMOVED lines=145> */
[----:B--2---:R-:W-:Y:S04]  /*c690*/  DEPBAR.LE SB0, 0x1 ;  /* 0x000080400000791a */ /* 0x004fe80000000000 */
.L_x_173:
[----:B------:R-:W-:Y:S05]  /*c6a0*/  BSYNC.RECONVERGENT B0 ;  /* 0x0000000000007941 */ /* 0x000fea0003800200 */
.L_x_172:
        /* <DEDUP_REMOVED lines=10> */
[----:B------:R-:W2:Y:S02]  /*c750*/  @P2 SYNCS.PHASECHK.TRANS64.TRYWAIT P0, [R0+URZ+0xb0], R2 ;  /* 0x0000b002000025a7 */ /* 0x000ea400080011ff */
[----:B--2---:R-:W-:Y:S01]  /*c760*/  @P2 SEL R70, RZ, 0x1, !P0 ;  /* 0x00000001ff462807 */ /* 0x004fe20004000000 */
        /* <DEDUP_REMOVED lines=11> */
.L_x_177:
[----:B------:R-:W-:Y:S05]  /*c820*/  BSYNC B0 ;  /* 0x0000000000007941 */ /* 0x000fea0003800000 */
.L_x_176:
        /* <DEDUP_REMOVED lines=11> */
.L_x_175:
[----:B------:R-:W-:Y:S05]  /*c8e0*/  BSYNC B1 ;  /* 0x0000000000017941 */ /* 0x000fea0003800000 */
.L_x_174:
[----:B------:R-:W-:Y:S11]  /*c8f0*/  ISETP.NE.AND P0, PT, R98, R22, PT ;  /* 0x000000166200720c */ /* 0x000ff60003f05270 */
[----:B------:R-:W-:Y:S02]  /*c900*/  @!UPT UIADD3 URZ, UPT, UPT, URZ, URZ, URZ ;  /* 0x000000fffffff290 */ /* 0x000fe4000fffe0ff */
[----:B------:R-:W-:Y:S05]  /*c910*/  @P0 BRA `(.L_x_179) ;  /* 0x0000000000bc0947 */ /* 0x000fea0003800000 */
[----:B------:R-:W-:Y:S11]  /*c920*/  LOP3.LUT P0, RZ, R21, 0x3, R99, 0x48, !PT ;  /* 0x0000000315ff7812 */ /* 0x000ff60007804863 */
[----:B------:R-:W-:Y:S02]  /*c930*/  @!UPT UIADD3 URZ, UPT, UPT, URZ, URZ, URZ ;  /* 0x000000fffffff290 */ /* 0x000fe4000fffe0ff */
[----:B------:R-:W-:Y:S05]  /*c940*/  @!P0 BRA `(.L_x_180) ;  /* 0x0000000000408947 */ /* 0x000fea0003800000 */
[----:B------:R-:W1:Y:S01]  /*c950*/  LDCU.64 UR8, c[0x4][0x70] ;  /* 0x01000e00ff0877ac */ /* 0x000e620008000a00 */
[----:B--2---:R-:W-:Y:S01]  /*c960*/  MOV R3, 0x0 ;  /* 0x0000000000037802 */ /* 0x004fe20000000f00 */
        /* <DEDUP_REMOVED lines=14> */
.L_x_180:
        /* <DEDUP_REMOVED lines=23> */
.L_x_181:
[----:B------:R-:W-:Y:S05]  /*cbc0*/  WARPSYNC.ALL ;  /* 0x0000000000007948 */ /* 0x000fea0003800000 */
[----:B------:R-:W-:Y:S11]  /*cbd0*/  R2UR UR4, R23 ;  /* 0x00000000170472ca */ /* 0x000ff600000e0000 */
[----:B------:R-:W-:Y:S02]  /*cbe0*/  @!UPT UIADD3 URZ, UPT, UPT, URZ, URZ, URZ ;  /* 0x000000fffffff290 */ /* 0x000fe4000fffe0ff */
[----:B------:R-:W1:Y:S02]  /*cbf0*/  LDTM.x16 R4, tmem[UR4+0x40] ;  /* 0x00004004000479ee */ /* 0x000e640008240000 */
[----:B-1----:R-:W-:Y:S01]  /*cc00*/  NOP ;  /* 0x0000000000007918 */ /* 0x002fe20000000000 */
.L_x_179:
[----:B------:R-:W-:Y:S01]  /*cc10*/  ISETP.NE.AND P2, PT, R105, RZ, PT ;  /* 0x000000ff6900720c */ /* 0x000fe20003f45270 */
[----:B------:R-:W-:Y:S01]  /*cc20*/  FMUL R0, R52, R24 ;  /* 0x0000001834007220 */ /* 0x000fe20000400000 */
[----:B--23--:R-:W-:Y:S01]  /*cc30*/  SHF.L.U32 R3, R60, 0x10, RZ ;  /* 0x000000103c037819 */ /* 0x00cfe200000006ff */
        /* <DEDUP_REMOVED lines=145> */
[----:B--2---:R-:W-:Y:S04]  /*d550*/  DEPBAR.LE SB0, 0x1 ;  /* 0x000080400000791a */ /* 0x004fe80000000000 */
.L_x_183:
[----:B------:R-:W-:Y:S05]  /*d560*/  BSYNC.RECONVERGENT B0 ;  /* 0x0000000000007941 */ /* 0x000fea0003800200 */
.L_x_182:
        /* <DEDUP_REMOVED lines=17> */
[----:B------:R-:W2:Y:S02]  /*d680*/  SYNCS.PHASECHK.TRANS64.TRYWAIT P0, [R0+URZ+0xb0], R106 ;  /* 0x0000b06a000075a7 */ /* 0x000ea400080011ff */
[----:B--2---:R-:W-:Y:S05]  /*d690*/  @!P0 BRA `(.L_x_188) ;  /* 0x0000002000208947 */ /* 0x004fea0003800000 */
.L_x_187:
[----:B------:R-:W-:Y:S05]  /*d6a0*/  BSYNC B0 ;  /* 0x0000000000007941 */ /* 0x000fea0003800000 */
.L_x_186:
[----:B------:R-:W-:Y:S11]  /*d6b0*/  ISETP.NE.AND P0, PT, R71, RZ, PT ;  /* 0x000000ff4700720c */ /* 0x000ff60003f05270 */
[----:B------:R-:W-:Y:S02]  /*d6c0*/  @!UPT UIADD3 URZ, UPT, UPT, URZ, URZ, URZ ;  /* 0x000000fffffff290 */ /* 0x000fe4000fffe0ff */
[----:B------:R3:W4:Y:S04]  /*d6d0*/  @P0 LDS.128 R60, [R68+UR50+0x200] ;  /* 0x00020032443c0984 */ /* 0x0007280008000c00 */
[----:B------:R3:W1:Y:S04]  /*d6e0*/  @P0 LDS.128 R72, [R68+UR50+0xa00] ;  /* 0x000a003244480984 */ /* 0x0006680008000c00 */
[----:B------:R3:W1:Y:S04]  /*d6f0*/  @P0 LDS.128 R64, [R2+0x200] ;  /* 0x0002000002400984 */ /* 0x0006680000000c00 */
[----:B------:R3:W1:Y:S02]  /*d700*/  @P0 LDS.128 R76, [R2+0xa00] ;  /* 0x000a0000024c0984 */ /* 0x0006640000000c00 */
.L_x_185:
[----:B------:R-:W-:Y:S05]  /*d710*/  BSYNC B1 ;  /* 0x0000000000017941 */ /* 0x000fea0003800000 */
.L_x_184:
[----:B------:R-:W-:Y:S05]  /*d720*/  VIADD R59, R59, 0x400030 ;  /* 0x004000303b3b7836 */ /* 0x000fea0000000000 */
[----:B--2---:R-:W-:Y:S04]  /*d730*/  SHF.R.U32.HI R0, RZ, 0x15, R59 ;  /* 0x00000015ff007819 */ /* 0x004fe8000001163b */
[----:B---3--:R-:W-:Y:S04]  /*d740*/  LOP3.LUT R2, R0, 0x3, RZ, 0xc0, !PT ;  /* 0x0000000300027812 */ /* 0x008fe800078ec0ff */
[----:B------:R-:W-:Y:S11]  /*d750*/  ISETP.NE.AND P0, PT, R98, R2, PT ;  /* 0x000000026200720c */ /* 0x000ff60003f05270 */
[----:B------:R-:W-:Y:S02]  /*d760*/  @!UPT UIADD3 URZ, UPT, UPT, URZ, URZ, URZ ;  /* 0x000000fffffff290 */ /* 0x000fe4000fffe0ff */
[----:B------:R-:W-:Y:S05]  /*d770*/  @P0 BRA `(.L_x_189) ;  /* 0x0000000000bc0947 */ /* 0x000fea0003800000 */
[----:B------:R-:W-:Y:S02]  /*d780*/  LOP3.LUT P0, RZ, R0, 0x3, R99, 0x48, !PT ;  /* 0x0000000300ff7812 */ /* 0x000fe40007804863 */
[----:B------:R-:W-:Y:S11]  /*d790*/  MOV R16, R59 ;  /* 0x0000003b00107202 */ /* 0x000ff60000000f00 */
[----:B------:R-:W-:Y:S05]  /*d7a0*/  @!P0 BRA `(.L_x_190) ;  /* 0x0000000000408947 */ /* 0x000fea0003800000 */
[----:B------:R-:W2:Y:S01]  /*d7b0*/  LDCU.64 UR8, c[0x4][0x70] ;  /* 0x01000e00ff0877ac */ /* 0x000ea20008000a00 */
[----:B------:R-:W-:Y:S01]  /*d7c0*/  MOV R15, 0x0 ;  /* 0x00000000000f7802 */ /* 0x000fe20000000f00 */
[----:B------:R-:W-:Y:S02]  /*d7d0*/  HFMA2 R12, -RZ, RZ, 0, 5.9604644775390625e-08 ;  /* 0x00000001ff0c7431 */ /* 0x000fe400000001ff */
[----:B------:R-:W-:Y:S02]  /*d7e0*/  IMAD.MOV.U32 R8, RZ, RZ, 0x192 ;  /* 0x00000192ff087424 */ /* 0x000fe400078e00ff */
[----:B------:R-:W-:Y:S01]  /*d7f0*/  IMAD.MOV.U32 R13, RZ, RZ, RZ ;  /* 0x000000ffff0d7224 */ /* 0x000fe200078e00ff */
[----:B------:R-:W3:Y:S01]  /*d800*/  LDCU.64 UR6, c[0x4][0x78] ;  /* 0x01000f00ff0677ac */ /* 0x000ee20008000a00 */
[----:B------:R-:W1:Y:S01]  /*d810*/  LDC.64 R14, c[0x4][R15] ;  /* 0x010000000f0e7b82 */ /* 0x000e620000000a00 */
[----:B------:R-:W5:Y:S01]  /*d820*/  LDCU.64 UR4, c[0x4][0x10] ;  /* 0x01000200ff0477ac */ /* 0x000f620008000a00 */
[----:B--2---:R-:W-:Y:S01]  /*d830*/  MOV R5, UR9 ;  /* 0x0000000900057c02 */ /* 0x004fe20008000f00 */
[----:B------:R-:W-:Y:S01]  /*d840*/  IMAD.U32 R4, RZ, RZ, UR8 ;  /* 0x00000008ff047e24 */ /* 0x000fe2000f8e00ff */
[----:B---3--:R-:W-:Y:S01]  /*d850*/  MOV R7, UR7 ;  /* 0x0000000700077c02 */ /* 0x008fe20008000f00 */
[----:B------:R-:W-:Y:S01]  /*d860*/  IMAD.U32 R6, RZ, RZ, UR6 ;  /* 0x00000006ff067e24 */ /* 0x000fe2000f8e00ff */
[----:B-----5:R-:W-:Y:S01]  /*d870*/  MOV R11, UR5 ;  /* 0x00000005000b7c02 */ /* 0x020fe20008000f00 */
[----:B------:R-:W-:Y:S02]  /*d880*/  IMAD.U32 R10, RZ, RZ, UR4 ;  /* 0x00000004ff0a7e24 */ /* 0x000fe4000f8e00ff */
[----:B-1----:R-:W-:Y:S07]  /*d890*/  LEPC R20, `(.L_x_190) ;  /* 0x000000001014794e */ /* 0x002fee0000000000 */
[----:B----4-:R-:W-:Y:S05]  /*d8a0*/  CALL.ABS.NOINC R14 ;  /* 0x000000000e007343 */ /* 0x010fea0003c00000 */
.L_x_190:
[----:B------:R-:W-:Y:S05]  /*d8b0*/  WARPSYNC.ALL ;  /* 0x0000000000007948 */ /* 0x000fea0003800000 */
[C---:B------:R-:W-:Y:S01]  /*d8c0*/  R2UR UR4, R16.reuse ;  /* 0x00000000100472ca */ /* 0x040fe200000e0000 */
[----:B------:R-:W-:Y:S05]  /*d8d0*/  VIADD R0, R16, 0x40 ;  /* 0x0000004010007836 */ /* 0x000fea0000000000 */
[----:B------:R-:W-:Y:S04]  /*d8e0*/  SHF.R.U32.HI R0, RZ, 0x15, R0 ;  /* 0x00000015ff007819 */ /* 0x000fe80000011600 */
[----:B------:R-:W-:Y:S03]  /*d8f0*/  LOP3.LUT P0, RZ, R0, 0x3, R99, 0x48, !PT ;  /* 0x0000000300ff7812 */ /* 0x000fe60007804863 */
[----:B------:R-:W2:Y:S10]  /*d900*/  LDTM.x16 R24, tmem[UR4] ;  /* 0x00000004001879ee */ /* 0x000eb40008240000 */
[----:B--2---:R-:W-:Y:S05]  /*d910*/  @!P0 BRA `(.L_x_191) ;  /* 0x0000000000408947 */ /* 0x004fea0003800000 */
        /* <DEDUP_REMOVED lines=16> */
.L_x_191:
[----:B------:R-:W-:Y:S05]  /*da20*/  WARPSYNC.ALL ;  /* 0x0000000000007948 */ /* 0x000fea0003800000 */
[----:B------:R-:W-:Y:S11]  /*da30*/  R2UR UR4, R16 ;  /* 0x00000000100472ca */ /* 0x000ff600000e0000 */
[----:B------:R-:W-:Y:S02]  /*da40*/  @!UPT UIADD3 URZ, UPT, UPT, URZ, URZ, URZ ;  /* 0x000000fffffff290 */ /* 0x000fe4000fffe0ff */
[----:B------:R-:W2:Y:S02]  /*da50*/  LDTM.x16 R4, tmem[UR4+0x40] ;  /* 0x00004004000479ee */ /* 0x000ea40008240000 */
[----:B--2---:R-:W-:Y:S01]  /*da60*/  NOP ;  /* 0x0000000000007918 */ /* 0x004fe20000000000 */
.L_x_189:
[----:B------:R-:W-:Y:S01]  /*da70*/  ISETP.NE.AND P1, PT, R98, R2, PT ;  /* 0x000000026200720c */ /* 0x000fe20003f25270 */
[----:B------:R-:W-:Y:S05]  /*da80*/  WARPSYNC.ALL ;  /* 0x0000000000007948 */ /* 0x000fea0003800000 */
[C---:B----4-:R-:W-:Y:S01]  /*da90*/  SHF.L.U32 R3, R60.reuse, 0x10, RZ ;  /* 0x000000103c037819 */ /* 0x050fe200000006ff */
[----:B------:R-:W-:Y:S01]  /*daa0*/  NOP ;  /* 0x0000000000007918 */ /* 0x000fe20000000000 */
[----:B------:R-:W-:Y:S01]  /*dab0*/  LOP3.LUT R40, R60, 0xffff0000, RZ, 0xc0, !PT ;  /* 0xffff00003c287812 */ /* 0x000fe200078ec0ff */
[C---:B------:R-:W-:Y:S01]  /*dac0*/  FMUL R0, R52.reuse, R24 ;  /* 0x0000001834007220 */ /* 0x040fe20000400000 */
[C---:B------:R-:W-:Y:S01]  /*dad0*/  SHF.L.U32 R41, R61.reuse, 0x10, RZ ;  /* 0x000000103d297819 */ /* 0x040fe200000006ff */
[----:B------:R-:W-:Y:S01]  /*dae0*/  FMUL R2, R52, R25 ;  /* 0x0000001934027220 */ /* 0x000fe20000400000 */
[----:B------:R-:W-:Y:S01]  /*daf0*/  LOP3.LUT R42, R61, 0xffff0000, RZ, 0xc0, !PT ;  /* 0xffff00003d2a7812 */ /* 0x000fe200078ec0ff */
[C---:B------:R-:W-:Y:S01]  /*db00*/  FFMA R0, R53.reuse, R3, R0 ;  /* 0x0000000335007223 */ /* 0x040fe20000000000 */
[----:B------:R-:W-:Y:S01]  /*db10*/  R2UR UR4, R58 ;  /* 0x000000003a0472ca */ /* 0x000fe200000e0000 */
[----:B------:R-:W-:Y:S01]  /*db20*/  FFMA R2, R53, R40, R2 ;  /* 0x0000002835027223 */ /* 0x000fe20000000002 */
[----:B------:R-:W-:Y:S01]  /*db30*/  SHF.L.U32 R54, R62, 0x10, RZ ;  /* 0x000000103e367819 */ /* 0x000fe200000006ff */
[----:B-1----:R-:W-:Y:S01]  /*db40*/  FMUL R20, R52, R4 ;  /* 0x0000000434147220 */ /* 0x002fe20000400000 */
[----:B------:R-:W-:Y:S01]  /*db50*/  LOP3.LUT R55, R62, 0xffff0000, RZ, 0xc0, !PT ;  /* 0xffff00003e377812 */ /* 0x000fe200078ec0ff */
[----:B------:R-:W-:Y:S01]  /*db60*/  FMUL R3, R52, R26 ;  /* 0x0000001a34037220 */ /* 0x000fe20000400000 */
[----:B------:R-:W-:Y:S01]  /*db70*/  F2FP.BF16.F32.PACK_AB R108, R2, R0 ;  /* 0x00000000026c723e */ /* 0x000fe200000010ff */
[----:B------:R-:W-:Y:S01]  /*db80*/  FMUL R4, R52, R27 ;  /* 0x0000001b34047220 */ /* 0x000fe20000400000 */
[----:B------:R-:W-:Y:S01]  /*db90*/  SHF.L.U32 R56, R63, 0x10, RZ ;  /* 0x000000103f387819 */ /* 0x000fe200000006ff */
[----:B------:R-:W-:Y:S01]  /*dba0*/  FFMA R3, R53, R41, R3 ;  /* 0x0000002935037223 */ /* 0x000fe20000000003 */
[----:B------:R-:W-:Y:S01]  /*dbb0*/  LOP3.LUT R57, R63, 0xffff0000, RZ, 0xc0, !PT ;  /* 0xffff00003f397812 */ /* 0x000fe200078ec0ff */
[----:B------:R-:W-:Y:S01]  /*dbc0*/  FFMA R4, R53, R42, R4 ;  /* 0x0000002a35047223 */ /* 0x000fe20000000004 */
[----:B------:R-:W-:Y:S01]  /*dbd0*/  SHF.L.U32 R58, R64, 0x10, RZ ;  /* 0x00000010403a7819 */ /* 0x000fe200000006ff */
[----:B------:R-:W-:Y:S01]  /*dbe0*/  FMUL R0, R52, R28 ;  /* 0x0000001c34007220 */ /* 0x000fe20000400000 */
[----:B------:R-:W-:Y:S01]  /*dbf0*/  LOP3.LUT R59, R64, 0xffff0000, RZ, 0xc0, !PT ;  /* 0xffff0000403b7812 */ /* 0x000fe200078ec0ff */
[----:B------:R-:W-:Y:S01]  /*dc00*/  FMUL R2, R52, R29 ;  /* 0x0000001d34027220 */ /* 0x000fe20000400000 */
[----:B------:R-:W-:Y:S01]  /*dc10*/  F2FP.BF16.F32.PACK_AB R109, R4, R3 ;  /* 0x00000003046d723e */ /* 0x000fe200000010ff */
[C---:B------:R-:W-:Y:S01]  /*dc20*/  FMUL R21, R52.reuse, R5 ;  /* 0x0000000534157220 */ /* 0x040fe20000400000 */
[C---:B------:R-:W-:Y:S01]  /*dc30*/  SHF.L.U32 R60, R65.reuse, 0x10, RZ ;  /* 0x00000010413c7819 */ /* 0x040fe200000006ff */
[C---:B------:R-:W-:Y:S01]  /*dc40*/  FMUL R5, R52.reuse, R30 ;  /* 0x0000001e34057220 */ /* 0x040fe20000400000 */
[----:B------:R-:W-:Y:S01]  /*dc50*/  LOP3.LUT R61, R65, 0xffff0000, RZ, 0xc0, !PT ;  /* 0xffff0000413d7812 */ /* 0x000fe200078ec0ff */
[----:B------:R-:W-:Y:S01]  /*dc60*/  FMUL R22, R52, R6 ;  /* 0x0000000634167220 */ /* 0x000fe20000400000 */
[----:B------:R-:W-:Y:S01]  /*dc70*/  SHF.L.U32 R62, R66, 0x10, RZ ;  /* 0x00000010423e7819 */ /* 0x000fe200000006ff */
        /* <DEDUP_REMOVED lines=10> */
[----:B------:R-:W-:Y:S01]  /*dd20*/  FMUL R3, R52, R33 ;  /* 0x0000002134037220 */ /* 0x000fe20000400000 */
[----:B------:R-:W-:Y:S01]  /*dd30*/  F2FP.BF16.F32.PACK_AB R110, R2, R0 ;  /* 0x00000000026e723e */ /* 0x000fe200000010ff */
[----:B------:R-:W-:Y:S01]  /*dd40*/  FFMA R5, R53, R56, R5 ;  /* 0x0000003835057223 */ /* 0x000fe20000000005 */
[----:B------:R-:W-:Y:S01]  /*dd50*/  SHF.L.U32 R68, R73, 0x10, RZ ;  /* 0x0000001049447819 */ /* 0x000fe200000006ff */
[----:B------:R-:W-:Y:S01]  /*dd60*/  FFMA R6, R53, R57, R6 ;  /* 0x0000003935067223 */ /* 0x000fe20000000006 */
[----:B------:R-:W-:Y:S01]  /*dd70*/  LOP3.LUT R69, R73, 0xffff0000, RZ, 0xc0, !PT ;  /* 0xffff000049457812 */ /* 0x000fe200078ec0ff */
[C---:B------:R-:W-:Y:S01]  /*dd80*/  FFMA R7, R53.reuse, R58, R7 ;  /* 0x0000003a35077223 */ /* 0x040fe20000000007 */
[----:B------:R-:W-:Y:S01]  /*dd90*/  SHF.L.U32 R70, R74, 0x10, RZ ;  /* 0x000000104a467819 */ /* 0x000fe200000006ff */
[----:B------:R-:W-:Y:S01]  /*dda0*/  UIADD3 UR4, UPT, UPT, UR4, 0x130, URZ ;  /* 0x0000013004047890 */ /* 0x000fe2000fffe0ff */
[----:B------:R-:W-:Y:S01]  /*ddb0*/  F2FP.BF16.F32.PACK_AB R111, R6, R5 ;  /* 0x00000005066f723e */ /* 0x000fe200000010ff */
[----:B------:R-:W-:Y:S01]  /*ddc0*/  FFMA R3, R53, R59, R3 ;  /* 0x0000003b35037223 */ /* 0x000fe20000000003 */
[----:B------:R-:W-:Y:S01]  /*ddd0*/  LOP3.LUT R71, R74, 0xffff0000, RZ, 0xc0, !PT ;  /* 0xffff00004a477812 */ /* 0x000fe200078ec0ff */
[C---:B------:R-:W-:Y:S01]  /*dde0*/  FMUL R0, R52.reuse, R34 ;  /* 0x0000002234007220 */ /* 0x040fe20000400000 */
[----:B------:R-:W-:Y:S01]  /*ddf0*/  SHF.L.U32 R72, R75, 0x10, RZ ;  /* 0x000000104b487819 */ /* 0x000fe200000006ff */
[C---:B------:R-:W-:Y:S01]  /*de00*/  FMUL R2, R52.reuse, R35 ;  /* 0x0000002334027220 */ /* 0x040fe20000400000 */
[----:B------:R-:W-:Y:S01]  /*de10*/  UPRMT UR4, UR37, 0x654, UR4 ;  /* 0x0000065425047896 */ /* 0x000fe20008000004 */
[C---:B------:R-:W-:Y:S01]  /*de20*/  FMUL R4, R52.reuse, R36 ;  /* 0x0000002434047220 */ /* 0x040fe20000400000 */
[C---:B------:R-:W-:Y:S01]  /*de30*/  FMUL R5, R52.reuse, R37 ;  /* 0x0000002534057220 */ /* 0x040fe20000400000 */
[----:B------:R-:W-:Y:S01]  /*de40*/  F2FP.BF16.F32.PACK_AB R28, R3, R7 ;  /* 0x00000007031c723e */ /* 0x000fe200000010ff */
[C---:B------:R-:W-:Y:S01]  /*de50*/  FFMA R0, R53.reuse, R60, R0 ;  /* 0x0000003c35007223 */ /* 0x040fe20000000000 */
[C---:B------:R-:W-:Y:S01]  /*de60*/  FMUL R6, R52.reuse, R38 ;  /* 0x0000002634067220 */ /* 0x040fe20000400000 */
[C---:B------:R-:W-:Y:S01]  /*de70*/  FFMA R2, R53.reuse, R61, R2 ;  /* 0x0000003d35027223 */ /* 0x040fe20000000002 */
[C---:B------:R-:W-:Y:S01]  /*de80*/  FMUL R3, R52.reuse, R39 ;  /* 0x0000002734037220 */ /* 0x040fe20000400000 */
[C---:B------:R-:W-:Y:S01]  /*de90*/  FFMA R4, R53.reuse, R62, R4 ;  /* 0x0000003e35047223 */ /* 0x040fe20000000004 */
[C---:B------:R-:W-:Y:S01]  /*dea0*/  FFMA R5, R53.reuse, R63, R5 ;  /* 0x0000003f35057223 */ /* 0x040fe20000000005 */
[C---:B------:R-:W-:Y:S01]  /*deb0*/  FFMA R6, R53.reuse, R64, R6 ;  /* 0x0000004035067223 */ /* 0x040fe20000000006 */
[C---:B------:R-:W-:Y:S01]  /*dec0*/  FFMA R3, R53.reuse, R65, R3 ;  /* 0x0000004135037223 */ /* 0x040fe20000000003 */
[----:B------:R-:W-:Y:S01]  /*ded0*/  FFMA R20, R53, R66, R20 ;  /* 0x0000004235147223 */ /* 0x000fe20000000014 */
[----:B------:R-:W-:Y:S01]  /*dee0*/  FMUL R8, R52, R8 ;  /* 0x0000000834087220 */ /* 0x000fe20000400000 */
[----:B------:R-:W-:Y:S01]  /*def0*/  SYNCS.ARRIVE.TRANS64.RED.A1T0 RZ, [UR4], RZ ;  /* 0x000000ffffff79a7 */ /* 0x000fe20008100404 */
[----:B------:R1:W-:Y:S01]  /*df00*/  @!P1 STS.128 [R104+UR50+0x3200], R108 ;  /* 0x0032006c68009988 */ /* 0x0003e20008000c32 */
[----:B------:R-:W-:Y:S01]  /*df10*/  LOP3.LUT R73, R75, 0xffff0000, RZ, 0xc0, !PT ;  /* 0xffff00004b497812 */ /* 0x000fe200078ec0ff */
[C---:B------:R-:W-:Y:S01]  /*df20*/  FFMA R21, R53.reuse, R67, R21 ;  /* 0x0000004335157223 */ /* 0x040fe20000000015 */
[----:B------:R-:W-:Y:S01]  /*df30*/  SHF.L.U32 R24, R76, 0x10, RZ ;  /* 0x000000104c187819 */ /* 0x000fe200000006ff */
[----:B------:R-:W-:Y:S01]  /*df40*/  FMUL R9, R52, R9 ;  /* 0x0000000934097220 */ /* 0x000fe20000400000 */
[----:B------:R-:W-:Y:S01]  /*df50*/  LOP3.LUT R25, R76, 0xffff0000, RZ, 0xc0, !PT ;  /* 0xffff00004c197812 */ /* 0x000fe200078ec0ff */
[C---:B------:R-:W-:Y:S01]  /*df60*/  FFMA R22, R53.reuse, R68, R22 ;  /* 0x0000004435167223 */ /* 0x040fe20000000016 */
[C---:B------:R-:W-:Y:S01]  /*df70*/  FMUL R10, R52.reuse, R10 ;  /* 0x0000000a340a7220 */ /* 0x040fe20000400000 */
[C---:B------:R-:W-:Y:S01]  /*df80*/  FFMA R23, R53.reuse, R69, R23 ;  /* 0x0000004535177223 */ /* 0x040fe20000000017 */
[----:B------:R-:W-:Y:S01]  /*df90*/  FMUL R11, R52, R11 ;  /* 0x0000000b340b7220 */ /* 0x000fe20000400000 */
[----:B------:R-:W-:Y:S01]  /*dfa0*/  F2FP.BF16.F32.PACK_AB R29, R2, R0 ;  /* 0x00000000021d723e */ /* 0x000fe200000010ff */
[----:B------:R-:W-:Y:S01]  /*dfb0*/  FFMA R8, R53, R70, R8 ;  /* 0x0000004635087223 */ /* 0x000fe20000000008 */
[----:B------:R-:W-:Y:S01]  /*dfc0*/  F2FP.BF16.F32.PACK_AB R30, R5, R4 ;  /* 0x00000004051e723e */ /* 0x000fe200000010ff */
[C---:B------:R-:W-:Y:S01]  /*dfd0*/  FMUL R12, R52.reuse, R12 ;  /* 0x0000000c340c7220 */ /* 0x040fe20000400000 */
[----:B------:R-:W-:Y:S01]  /*dfe0*/  F2FP.BF16.F32.PACK_AB R31, R3, R6 ;  /* 0x00000006031f723e */ /* 0x000fe200000010ff */
[----:B------:R-:W-:Y:S01]  /*dff0*/  FFMA R9, R53, R71, R9 ;  /* 0x0000004735097223 */ /* 0x000fe20000000009 */
[C---:B------:R-:W-:Y:S01]  /*e000*/  FMUL R13, R52.reuse, R13 ;  /* 0x0000000d340d7220 */ /* 0x040fe20000400000 */
[----:B------:R-:W-:Y:S01]  /*e010*/  SHF.L.U32 R26, R77, 0x10, RZ ;  /* 0x000000104d1a7819 */ /* 0x000fe200000006ff */
[----:B------:R-:W-:Y:S01]  /*e020*/  FFMA R10, R53, R72, R10 ;  /* 0x00000048350a7223 */ /* 0x000fe2000000000a */
[----:B------:R1:W-:Y:S01]  /*e030*/  @!P1 STS.128 [R103+0x3200], R28 ;  /* 0x0032001c67009388 */ /* 0x0003e20000000c00 */
[C---:B------:R-:W-:Y:S01]  /*e040*/  FMUL R14, R52.reuse, R14 ;  /* 0x0000000e340e7220 */ /* 0x040fe20000400000 */
[----:B------:R-:W-:Y:S01]  /*e050*/  LOP3.LUT R27, R77, 0xffff0000, RZ, 0xc0, !PT ;  /* 0xffff00004d1b7812 */ /* 0x000fe200078ec0ff */
[C---:B------:R-:W-:Y:S01]  /*e060*/  FFMA R11, R53.reuse, R73, R11 ;  /* 0x00000049350b7223 */ /* 0x040fe2000000000b */
[----:B------:R-:W-:Y:S01]  /*e070*/  FMUL R15, R52, R15 ;  /* 0x0000000f340f7220 */ /* 0x000fe20000400000 */
[----:B------:R-:W-:Y:S01]  /*e080*/  SHF.L.U32 R40, R78, 0x10, RZ ;  /* 0x000000104e287819 */ /* 0x000fe200000006ff */
[C---:B------:R-:W-:Y:S01]  /*e090*/  FFMA R12, R53.reuse, R24, R12 ;  /* 0x00000018350c7223 */ /* 0x040fe2000000000c */
[----:B------:R-:W-:Y:S01]  /*e0a0*/  FMUL R16, R52, R16 ;  /* 0x0000001034107220 */ /* 0x000fe20000400000 */
[----:B------:R-:W-:Y:S01]  /*e0b0*/  LOP3.LUT R74, R78, 0xffff0000, RZ, 0xc0, !PT ;  /* 0xffff00004e4a7812 */ /* 0x000fe200078ec0ff */
[----:B------:R-:W-:Y:S01]  /*e0c0*/  FFMA R13, R53, R25, R13 ;  /* 0x00000019350d7223 */ /* 0x000fe2000000000d */
[C---:B------:R-:W-:Y:S01]  /*e0d0*/  FMUL R17, R52.reuse, R17 ;  /* 0x0000001134117220 */ /* 0x040fe20000400000 */
[----:B------:R-:W-:Y:S01]  /*e0e0*/  SHF.L.U32 R75, R79, 0x10, RZ ;  /* 0x000000104f4b7819 */ /* 0x000fe200000006ff */
[----:B------:R-:W-:Y:S01]  /*e0f0*/  FFMA R14, R53, R26, R14 ;  /* 0x0000001a350e7223 */ /* 0x000fe2000000000e */
[----:B------:R-:W-:Y:S01]  /*e100*/  F2FP.BF16.F32.PACK_AB R20, R21, R20 ;  /* 0x000000141514723e */ /* 0x000fe200000010ff */
[C---:B------:R-:W-:Y:S01]  /*e110*/  FMUL R18, R52.reuse, R18 ;  /* 0x0000001234127220 */ /* 0x040fe20000400000 */
[----:B------:R-:W-:Y:S01]  /*e120*/  LOP3.LUT R76, R79, 0xffff0000, RZ, 0xc0, !PT ;  /* 0xffff00004f4c7812 */ /* 0x000fe200078ec0ff */
[----:B------:R-:W-:Y:S01]  /*e130*/  FFMA R15, R53, R27, R15 ;  /* 0x0000001b350f7223 */ /* 0x000fe2000000000f */
[----:B------:R-:W-:Y:S01]  /*e140*/  F2FP.BF16.F32.PACK_AB R21, R23, R22 ;  /* 0x000000161715723e */ /* 0x000fe200000010ff */
[----:B------:R-:W-:Y:S01]  /*e150*/  FMUL R19, R52, R19 ;  /* 0x0000001334137220 */ /* 0x000fe20000400000 */
[----:B------:R-:W-:Y:S01]  /*e160*/  F2FP.BF16.F32.PACK_AB R22, R9, R8 ;  /* 0x000000080916723e */ /* 0x000fe200000010ff */
[----:B------:R-:W-:Y:S01]  /*e170*/  FFMA R16, R53, R40, R16 ;  /* 0x0000002835107223 */ /* 0x000fe20000000010 */
[----:B------:R-:W-:Y:S01]  /*e180*/  F2FP.BF16.F32.PACK_AB R23, R11, R10 ;  /* 0x0000000a0b17723e */ /* 0x000fe200000010ff */
[C---:B------:R-:W-:Y:S01]  /*e190*/  FFMA R17, R53.reuse, R74, R17 ;  /* 0x0000004a35117223 */ /* 0x040fe20000000011 */
[C---:B------:R-:W-:Y:S01]  /*e1a0*/  FFMA R18, R53.reuse, R75, R18 ;  /* 0x0000004b35127223 */ /* 0x040fe20000000012 */
[----:B------:R-:W-:Y:S01]  /*e1b0*/  FFMA R19, R53, R76, R19 ;  /* 0x0000004c35137223 */ /* 0x000fe20000000013 */
[----:B------:R-:W-:Y:S01]  /*e1c0*/  F2FP.BF16.F32.PACK_AB R12, R13, R12 ;  /* 0x0000000c0d0c723e */ /* 0x000fe200000010ff */
[----:B------:R1:W-:Y:S01]  /*e1d0*/  @!P1 STS.128 [R104+UR50+0x3a00], R20 ;  /* 0x003a001468009988 */ /* 0x0003e20008000c32 */
[----:B------:R-:W-:Y:S01]  /*e1e0*/  F2FP.BF16.F32.PACK_AB R13, R15, R14 ;  /* 0x0000000e0f0d723e */ /* 0x000fe200000010ff */
[----:B------:R-:W-:Y:S01]  /*e1f0*/  BSSY.RECONVERGENT B0, `(.L_x_192) ;  /* 0x000001a000007945 */ /* 0x000fe20003800200 */
[----:B------:R-:W-:Y:S02]  /*e200*/  F2FP.BF16.F32.PACK_AB R14, R17, R16 ;  /* 0x00000010110e723e */ /* 0x000fe400000010ff */
[----:B------:R-:W-:Y:S02]  /*e210*/  F2FP.BF16.F32.PACK_AB R15, R19, R18 ;  /* 0x00000012130f723e */ /* 0x000fe400000010ff */
[----:B------:R-:W-:Y:S03]  /*e220*/  ISETP.NE.AND P0, PT, R98, RZ, PT ;  /* 0x000000ff6200720c */ /* 0x000fe60003f05270 */
[----:B------:R1:W-:Y:S01]  /*e230*/  @!P1 STS.128 [R103+0x3a00], R12 ;  /* 0x003a000c67009388 */ /* 0x0003e20000000c00 */
[----:B------:R-:W-:Y:S01]  /*e240*/  @!PT LDS RZ, [RZ] ;  /* 0x00000000fffff984 */ /* 0x000fe20000000800 */
[----:B------:R-:W-:Y:S01]  /*e250*/  @!PT LDS RZ, [RZ] ;  /* 0x00000000fffff984 */ /* 0x000fe20000000800 */
[----:B------:R-:W-:Y:S01]  /*e260*/  @!PT LDS RZ, [RZ] ;  /* 0x00000000fffff984 */ /* 0x000fe20000000800 */
[----:B------:R-:W-:Y:S01]  /*e270*/  @!PT LDS RZ, [RZ] ;  /* 0x00000000fffff984 */ /* 0x000fe20000000800 */
[----:B------:R2:W-:Y:S07]  /*e280*/  MEMBAR.ALL.CTA ;  /* 0x0000000000007992 */ /* 0x0005ee0000008000 */
[----:B--2---:R-:W2:Y:S02]  /*e290*/  FENCE.VIEW.ASYNC.S ;  /* 0x00000000000073c6 */ /* 0x004ea40000000000 */
        /* <DEDUP_REMOVED lines=15> */
.L_x_193:
[----:B------:R-:W-:Y:S05]  /*e390*/  BSYNC.RECONVERGENT B0 ;  /* 0x0000000000007941 */ /* 0x000fea0003800200 */
.L_x_192:
[----:B------:R-:W-:Y:S01]  /*e3a0*/  BAR.SYNC.DEFER_BLOCKING 0x1, 0x80 ;  /* 0x0042000000007b1d */ /* 0x000fe20000010000 */
[----:B------:R-:W-:Y:S01]  /*e3b0*/  UISETP.NE.AND UP0, UPT, UR51, -0x8, UPT ;  /* 0xfffffff83300788c */ /* 0x000fe2000bf05270 */
[----:B------:R-:W-:Y:S08]  /*e3c0*/  IADD3 R94, PT, PT, R94, 0x1, RZ ;  /* 0x000000015e5e7810 */ /* 0x000ff00007ffe0ff */
[----:B------:R-:W-:Y:S05]  /*e3d0*/  BRA.U !UP0, `(.L_x_194) ;  /* 0x0000000108287547 */ /* 0x000fea000b800000 */
[----:B------:R-:W-:Y:S01]  /*e3e0*/  ISETP.NE.AND P0, PT, R105, RZ, PT ;  /* 0x000000ff6900720c */ /* 0x000fe20003f05270 */
[----:B------:R-:W-:Y:S01]  /*e3f0*/  IMAD.U32 R2, RZ, RZ, UR57 ;  /* 0x00000039ff027e24 */ /* 0x000fe2000f8e00ff */
[----:B------:R-:W-:Y:S01]  /*e400*/  UIADD3 UR57, UPT, UPT, UR57, 0x1, URZ ;  /* 0x0000000139397890 */ /* 0x000fe2000fffe0ff */
[----:B------:R-:W-:Y:S03]  /*e410*/  IMAD.U32 R0, RZ, RZ, UR37 ;  /* 0x00000025ff007e24 */ /* 0x000fe6000f8e00ff */
[----:B------:R-:W-:Y:S04]  /*e420*/  UISETP.NE.AND UP0, UPT, UR57, 0x4, UPT ;  /* 0x000000043900788c */ /* 0x000fe8000bf05270 */
[----:B------:R-:W-:Y:S03]  /*e430*/  USEL UR57, UR57, URZ, UP0 ;  /* 0x000000ff39397287 */ /* 0x000fe60008000000 */
[----:B------:R-:W-:Y:S05]  /*e440*/  @P0 LEA R2, R2, UR50, 0x3 ;  /* 0x0000003202020c11 */ /* 0x000fea000f8e18ff */
[----:B------:R-:W-:Y:S05]  /*e450*/  @P0 VIADD R2, R2, 0xd0 ;  /* 0x000000d002020836 */ /* 0x000fea0000000000 */
[----:B------:R-:W-:Y:S04]  /*e460*/  @P0 PRMT R0, R0, 0x654, R2 ;  /* 0x0000065400000816 */ /* 0x000fe80000000002 */
[----:B------:R2:W-:Y:S03]  /*e470*/  @P0 SYNCS.ARRIVE.TRANS64.RED.A1T0 RZ, [R0+URZ], RZ ;  /* 0x000000ff00ff09a7 */ /* 0x0005e600081004ff */
.L_x_194:
[----:B------:R-:W-:Y:S01]  /*e480*/  ISETP.NE.AND P2, PT, R100, RZ, PT ;  /* 0x000000ff6400720c */ /* 0x000fe20003f45270 */
[----:B------:R-:W-:Y:S01]  /*e490*/  VIADD R2, R50, UR38 ;  /* 0x0000002632027c36 */ /* 0x000fe20008000000 */
[----:B------:R-:W-:Y:S01]  /*e4a0*/  ISETP.NE.AND P0, PT, R102, 0x2, PT ;  /* 0x000000026600780c */ /* 0x000fe20003f05270 */
[----:B--2---:R-:W-:Y:S01]  /*e4b0*/  VIADD R0, R51, UR39 ;  /* 0x0000002733007c36 */ /* 0x004fe20008000000 */
[----:B------:R-:W-:Y:S01]  /*e4c0*/  ISETP.NE.AND P1, PT, R94, 0x2, PT ;  /* 0x000000025e00780c */ /* 0x000fe20003f25270 */
[----:B------:R-:W-:Y:S01]  /*e4d0*/  UIADD3 UR51, UPT, UPT, UR51, 0x8, URZ ;  /* 0x0000000833337890 */ /* 0x000fe2000fffe0ff */
[----:B------:R-:W-:Y:S02]  /*e4e0*/  R2UR UR12, R2 ;  /* 0x00000000020c72ca */ /* 0x000fe400000e0000 */
[----:B------:R-:W-:Y:S02]  /*e4f0*/  R2UR UR20, R0 ;  /* 0x00000000001472ca */ /* 0x000fe400000e0000 */
[----:B------:R-:W-:Y:S02]  /*e500*/  SEL R2, RZ, 0x1, P0 ;  /* 0x00000001ff027807 */ /* 0x000fe40000000000 */
[----:B------:R-:W-:Y:S02]  /*e510*/  SEL R0, RZ, 0x1, P1 ;  /* 0x00000001ff007807 */ /* 0x000fe40000800000 */
[----:B------:R-:W-:Y:S02]  /*e520*/  @P2 R2UR UR36, R91 ;  /* 0x000000005b2422ca */ /* 0x000fe400000e0000 */
[----:B------:R-:W-:Y:S02]  /*e530*/  LOP3.LUT R92, R92, R2, RZ, 0x3c, !PT ;  /* 0x000000025c5c7212 */ /* 0x000fe400078e3cff */
[----:B------:R-:W-:Y:S02]  /*e540*/  LOP3.LUT R93, R93, R0, RZ, 0x3c, !PT ;  /* 0x000000005d5d7212 */ /* 0x000fe400078e3cff */
[----:B------:R-:W-:Y:S02]  /*e550*/  SEL R102, R102, RZ, P0 ;  /* 0x000000ff66667207 */ /* 0x000fe40000000000 */
[----:B------:R-:W-:Y:S01]  /*e560*/  SEL R94, R94, RZ, P1 ;  /* 0x000000ff5e5e7207 */ /* 0x000fe20000800000 */
[----:B------:R-:W-:Y:S06]  /*e570*/  @P2 BRA `(.L_x_195) ;  /* 0xffffff7c00202947 */ /* 0x000fec000383ffff */
[----:B------:R-:W-:-:S09]  /*e580*/  UISETP.NE.AND UP0, UPT, UR56, URZ, UPT ;  /* 0x000000ff3800728c */ /* 0x000fd2000bf05270 */
[----:B------:R-:W-:Y:S05]  /*e590*/  BRA.U !UP0, `(.L_x_196) ;  /* 0x0000000108487547 */ /* 0x000fea000b800000 */
[----:B------:R-:W2:Y:S02]  /*e5a0*/  LDCU.64 UR4, c[0x0][0xc90] ;  /* 0x00019200ff0477ac */ /* 0x000ea40008000a00 */
[----:B--2---:R-:W-:-:S04]  /*e5b0*/  UISETP.NE.U32.AND UP0, UPT, UR4, URZ, UPT ;  /* 0x000000ff0400728c */ /* 0x004fc8000bf05070 */
[----:B------:R-:W-:-:S09]  /*e5c0*/  UISETP.NE.AND.EX UP0, UPT, UR5, URZ, UPT, UP0 ;  /* 0x000000ff0500728c */ /* 0x000fd2000bf05300 */
[----:B------:R-:W-:Y:S05]  /*e5d0*/  BRA.U UP0, `(.L_x_197) ;  /* 0x00000001000c7547 */ /* 0x000fea000b800000 */
[----:B------:R-:W-:-:S13]  /*e5e0*/  FSETP.NEU.AND P0, PT, R53, RZ, PT ;  /* 0x000000ff3500720b */ /* 0x000fda0003f0d000 */
[----:B------:R-:W-:Y:S05]  /*e5f0*/  @!P0 EXIT ;  /* 0x000000000000894d */ /* 0x000fea0003800000 */
[----:B------:R-:W-:Y:S05]  /*e600*/  BRA `(.L_x_196) ;  /* 0x00000000002c7947 */ /* 0x000fea0003800000 */
.L_x_197:
[----:B------:R-:W-:Y:S01]  /*e610*/  ISETP.NE.AND P0, PT, R101, RZ, PT ;  /* 0x000000ff6500720c */ /* 0x000fe20003f05270 */
[----:B------:R-:W-:-:S12]  /*e620*/  BSSY.RECONVERGENT B0, `(.L_x_196) ;  /* 0x0000009000007945 */ /* 0x000fd80003800200 */
[----:B------:R-:W-:Y:S05]  /*e630*/  @P0 BRA `(.L_x_198) ;  /* 0x0000000000140947 */ /* 0x000fea0003800000 */
[----:B------:R-:W2:Y:S02]  /*e640*/  LDCU.64 UR4, c[0x0][0xc88] ;  /* 0x00019100ff0477ac */ /* 0x000ea40008000a00 */
[----:B--2---:R-:W-:-:S04]  /*e650*/  ISETP.NE.U32.AND P0, PT, RZ, UR4, PT ;  /* 0x00000004ff007c0c */ /* 0x004fc8000bf05070 */
[----:B------:R-:W-:-:S13]  /*e660*/  ISETP.NE.AND.EX P0, PT, RZ, UR5, PT, P0 ;  /* 0x00000005ff007c0c */ /* 0x000fda000bf05300 */
[----:B------:R-:W-:Y:S05]  /*e670*/  @!P0 EXIT ;  /* 0x000000000000894d */ /* 0x000fea0003800000 */
[----:B------:R-:W-:Y:S05]  /*e680*/  BRA `(.L_x_199) ;  /* 0x0000000000087947 */ /* 0x000fea0003800000 */
.L_x_198:
[----:B------:R-:W-:-:S13]  /*e690*/  FSETP.NEU.AND P0, PT, R53, RZ, PT ;  /* 0x000000ff3500720b */ /* 0x000fda0003f0d000 */
[----:B------:R-:W-:Y:S05]  /*e6a0*/  @!P0 EXIT ;  /* 0x000000000000894d */ /* 0x000fea0003800000 */
.L_x_199:
[----:B------:R-:W-:Y:S05]  /*e6b0*/  BSYNC.RECONVERGENT B0 ;  /* 0x0000000000007941 */ /* 0x000fea0003800200 */
.L_x_196:
[----:B------:R-:W-:Y:S01]  /*e6c0*/  ULEA UR4, UR57, UR50, 0x3 ;  /* 0x0000003239047291 */ /* 0x000fe2000f8e18ff */
[----:B------:R-:W-:-:S04]  /*e6d0*/  DEPBAR.LE SB0, 0x0 ;  /* 0x000080000000791a */ /* 0x000fc80000000000 */
[----:B------:R-:W-:-:S04]  /*e6e0*/  UIADD3 UR4, UPT, UPT, UR4, 0xd0, URZ ;  /* 0x000000d004047890 */ /* 0x000fc8000fffe0ff */
[----:B------:R-:W-:-:S09]  /*e6f0*/  UPRMT UR4, UR37, 0x654, UR4 ;  /* 0x0000065425047896 */ /* 0x000fd20008000004 */
[----:B------:R-:W-:Y:S01]  /*e700*/  SYNCS.ARRIVE.TRANS64.RED.A1T0 RZ, [UR4], RZ ;  /* 0x000000ffffff79a7 */ /* 0x000fe20008100404 */
[----:B------:R-:W-:Y:S05]  /*e710*/  EXIT ;  /* 0x000000000000794d */ /* 0x000fea0003800000 */
.L_x_25:
[----:B--2---:R2:W3:Y:S02]  /*e720*/  SYNCS.PHASECHK.TRANS64.TRYWAIT P0, [R2+URZ+0x150], R3 ;  /* 0x00015003020075a7 */ /* 0x0044e400080011ff */
[----:B---3--:R-:W-:Y:S05]  /*e730*/  @!P0 NANOSLEEP.SYNCS 0x989680 ;  /* 0x009896800000895d */ /* 0x008fea0003900000 */
[----:B------:R-:W3:Y:S02]  /*e740*/  @!P0 SYNCS.PHASECHK.TRANS64 P0, [R2+URZ+0x150], R3 ;  /* 0x00015003020085a7 */ /* 0x000ee400080010ff */
[----:B---3--:R-:W-:Y:S05]  /*e750*/  @!P0 BRA `(.L_x_25) ;  /* 0xfffffffc00f08947 */ /* 0x008fea000383ffff */
[----:B------:R-:W-:Y:S05]  /*e760*/  BRA `(.L_x_200) ;  /* 0xffffff3000d07947 */ /* 0x000fea000383ffff */
.L_x_28:
[----:B-1----:R-:W-:-:S07]  /*e770*/  MOV R2, UR33 ;  /* 0x0000002100027c02 */ /* 0x002fce0008000f00 */
.L_x_201:
[----:B-1----:R1:W2:Y:S02]  /*e780*/  SYNCS.PHASECHK.TRANS64.TRYWAIT P0, [R2+URZ+0x58], R4 ;  /* 0x00005804020075a7 */ /* 0x0022a400080011ff */
[----:B--2---:R-:W-:Y:S05]  /*e790*/  @!P0 NANOSLEEP.SYNCS 0x989680 ;  /* 0x009896800000895d */ /* 0x004fea0003900000 */
[----:B------:R-:W2:Y:S02]  /*e7a0*/  @!P0 SYNCS.PHASECHK.TRANS64 P0, [R2+URZ+0x58], R4 ;  /* 0x00005804020085a7 */ /* 0x000ea400080010ff */
[----:B--2---:R-:W-:Y:S05]  /*e7b0*/  @!P0 BRA `(.L_x_201) ;  /* 0xfffffffc00f08947 */ /* 0x004fea000383ffff */
[----:B------:R-:W-:Y:S05]  /*e7c0*/  BRA `(.L_x_27) ;  /* 0xffffff3400207947 */ /* 0x000fea000383ffff */
.L_x_37:
[----:B------:R-:W-:-:S07]  /*e7d0*/  MOV R2, UR33 ;  /* 0x0000002100027c02 */ /* 0x000fce0008000f00 */
.L_x_202:
[----:B-1----:R1:W2:Y:S02]  /*e7e0*/  SYNCS.PHASECHK.TRANS64.TRYWAIT P0, [R2+URZ+0x58], R4 ;  /* 0x00005804020075a7 */ /* 0x0022a400080011ff */
[----:B--2---:R-:W-:Y:S05]  /*e7f0*/  @!P0 NANOSLEEP.SYNCS 0x989680 ;  /* 0x009896800000895d */ /* 0x004fea0003900000 */
[----:B------:R-:W2:Y:S02]  /*e800*/  @!P0 SYNCS.PHASECHK.TRANS64 P0, [R2+URZ+0x58], R4 ;  /* 0x00005804020085a7 */ /* 0x000ea400080010ff */
[----:B--2---:R-:W-:Y:S05]  /*e810*/  @!P0 BRA `(.L_x_202) ;  /* 0xfffffffc00f08947 */ /* 0x004fea000383ffff */
[----:B------:R-:W-:Y:S05]  /*e820*/  BRA `(.L_x_36) ;  /* 0xffffff3800487947 */ /* 0x000fea000383ffff */
.L_x_44:
[----:B-1----:R1:W2:Y:S02]  /*e830*/  SYNCS.PHASECHK.TRANS64.TRYWAIT P0, [R2+URZ+0x100], R3 ;  /* 0x00010003020075a7 */ /* 0x0022a400080011ff */
[----:B--2---:R-:W-:Y:S05]  /*e840*/  @!P0 NANOSLEEP.SYNCS 0x989680 ;  /* 0x009896800000895d */ /* 0x004fea0003900000 */
[----:B------:R-:W2:Y:S02]  /*e850*/  @!P0 SYNCS.PHASECHK.TRANS64 P0, [R2+URZ+0x100], R3 ;  /* 0x00010003020085a7 */ /* 0x000ea400080010ff */
[----:B--2---:R-:W-:Y:S05]  /*e860*/  @!P0 BRA `(.L_x_44) ;  /* 0xfffffffc00f08947 */ /* 0x004fea000383ffff */
[----:B------:R-:W-:Y:S05]  /*e870*/  BRA `(.L_x_203) ;  /* 0xffffff3c00507947 */ /* 0x000fea000383ffff */
.L_x_48:
[----:B----4-:R-:W-:-:S07]  /*e880*/  MOV R0, UR5 ;  /* 0x0000000500007c02 */ /* 0x010fce0008000f00 */
.L_x_204:
[----:B-1----:R1:W2:Y:S02]  /*e890*/  SYNCS.PHASECHK.TRANS64.TRYWAIT P0, [R0+URZ], R2 ;  /* 0x00000002000075a7 */ /* 0x0022a400080011ff */
[----:B--2---:R-:W-:Y:S05]  /*e8a0*/  @!P0 NANOSLEEP.SYNCS 0x989680 ;  /* 0x009896800000895d */ /* 0x004fea0003900000 */
[----:B------:R-:W2:Y:S02]  /*e8b0*/  @!P0 SYNCS.PHASECHK.TRANS64 P0, [R0+URZ], R2 ;  /* 0x00000002000085a7 */ /* 0x000ea400080010ff */
[----:B--2---:R-:W-:Y:S05]  /*e8c0*/  @!P0 BRA `(.L_x_204) ;  /* 0xfffffffc00f08947 */ /* 0x004fea000383ffff */
[----:B------:R-:W-:Y:S05]  /*e8d0*/  BRA `(.L_x_205) ;  /* 0xffffff4000c87947 */ /* 0x000fea000383ffff */
.L_x_49:
[----:B----4-:R-:W-:-:S07]  /*e8e0*/  MOV R0, UR5 ;  /* 0x0000000500007c02 */ /* 0x010fce0008000f00 */
.L_x_206:
[----:B-1----:R1:W2:Y:S02]  /*e8f0*/  SYNCS.PHASECHK.TRANS64.TRYWAIT P0, [R0+URZ], R3 ;  /* 0x00000003000075a7 */ /* 0x0022a400080011ff */
[----:B--2---:R-:W-:Y:S05]  /*e900*/  @!P0 NANOSLEEP.SYNCS 0x989680 ;  /* 0x009896800000895d */ /* 0x004fea0003900000 */
[----:B------:R-:W2:Y:S02]  /*e910*/  @!P0 SYNCS.PHASECHK.TRANS64 P0, [R0+URZ], R3 ;  /* 0x00000003000085a7 */ /* 0x000ea400080010ff */
[----:B--2---:R-:W-:Y:S05]  /*e920*/  @!P0 BRA `(.L_x_206) ;  /* 0xfffffffc00f08947 */ /* 0x004fea000383ffff */
[----:B------:R-:W-:Y:S05]  /*e930*/  BRA `(.L_x_207) ;  /* 0xffffff4000d47947 */ /* 0x000fea000383ffff */
.L_x_50:
[----:B----4-:R-:W-:-:S07]  /*e940*/  MOV R0, UR5 ;  /* 0x0000000500007c02 */ /* 0x010fce0008000f00 */
.L_x_208:
[----:B-1----:R1:W2:Y:S02]  /*e950*/  SYNCS.PHASECHK.TRANS64.TRYWAIT P0, [R0+URZ], R3 ;  /* 0x00000003000075a7 */ /* 0x0022a400080011ff */
[----:B--2---:R-:W-:Y:S05]  /*e960*/  @!P0 NANOSLEEP.SYNCS 0x989680 ;  /* 0x009896800000895d */ /* 0x004fea0003900000 */
[----:B------:R-:W2:Y:S02]  /*e970*/  @!P0 SYNCS.PHASECHK.TRANS64 P0, [R0+URZ], R3 ;  /* 0x00000003000085a7 */ /* 0x000ea400080010ff */
[----:B--2---:R-:W-:Y:S05]  /*e980*/  @!P0 BRA `(.L_x_208) ;  /* 0xfffffffc00f08947 */ /* 0x004fea000383ffff */
[----:B------:R-:W-:Y:S05]  /*e990*/  BRA `(.L_x_209) ;  /* 0xffffff4000e07947 */ /* 0x000fea000383ffff */
.L_x_51:
[----:B----4-:R-:W-:-:S07]  /*e9a0*/  MOV R0, UR5 ;  /* 0x0000000500007c02 */ /* 0x010fce0008000f00 */
.L_x_210:
[----:B-1----:R1:W2:Y:S02]  /*e9b0*/  SYNCS.PHASECHK.TRANS64.TRYWAIT P0, [R0+URZ], R3 ;  /* 0x00000003000075a7 */ /* 0x0022a400080011ff */
[----:B--2---:R-:W-:Y:S05]  /*e9c0*/  @!P0 NANOSLEEP.SYNCS 0x989680 ;  /* 0x009896800000895d */ /* 0x004fea0003900000 */
[----:B------:R-:W2:Y:S02]  /*e9d0*/  @!P0 SYNCS.PHASECHK.TRANS64 P0, [R0+URZ], R3 ;  /* 0x00000003000085a7 */ /* 0x000ea400080010ff */
[----:B--2---:R-:W-:Y:S05]  /*e9e0*/  @!P0 BRA `(.L_x_210) ;  /* 0xfffffffc00f08947 */ /* 0x004fea000383ffff */
[----:B------:R-:W-:Y:S05]  /*e9f0*/  BRA `(.L_x_211) ;  /* 0xffffff4000ec7947 */ /* 0x000fea000383ffff */
.L_x_52:
[----:B----4-:R-:W-:-:S07]  /*ea00*/  MOV R0, UR5 ;  /* 0x0000000500007c02 */ /* 0x010fce0008000f00 */
.L_x_212:
[----:B-1----:R1:W2:Y:S02]  /*ea10*/  SYNCS.PHASECHK.TRANS64.TRYWAIT P0, [R0+URZ], R3 ;  /* 0x00000003000075a7 */ /* 0x0022a400080011ff */
[----:B--2---:R-:W-:Y:S05]  /*ea20*/  @!P0 NANOSLEEP.SYNCS 0x989680 ;  /* 0x009896800000895d */ /* 0x004fea0003900000 */
[----:B------:R-:W2:Y:S02]  /*ea30*/  @!P0 SYNCS.PHASECHK.TRANS64 P0, [R0+URZ], R3 ;  /* 0x00000003000085a7 */ /* 0x000ea400080010ff */
[----:B--2---:R-:W-:Y:S05]  /*ea40*/  @!P0 BRA `(.L_x_212) ;  /* 0xfffffffc00f08947 */ /* 0x004fea000383ffff */
[----:B------:R-:W-:Y:S05]  /*ea50*/  BRA `(.L_x_213) ;  /* 0xffffff4000f87947 */ /* 0x000fea000383ffff */
.L_x_53:
[----:B----4-:R-:W-:-:S07]  /*ea60*/  MOV R0, UR5 ;  /* 0x0000000500007c02 */ /* 0x010fce0008000f00 */
.L_x_214:
[----:B-1----:R1:W2:Y:S02]  /*ea70*/  SYNCS.PHASECHK.TRANS64.TRYWAIT P0, [R0+URZ], R3 ;  /* 0x00000003000075a7 */ /* 0x0022a400080011ff */
[----:B--2---:R-:W-:Y:S05]  /*ea80*/  @!P0 NANOSLEEP.SYNCS 0x989680 ;  /* 0x009896800000895d */ /* 0x004fea0003900000 */
[----:B------:R-:W2:Y:S02]  /*ea90*/  @!P0 SYNCS.PHASECHK.TRANS64 P0, [R0+URZ], R3 ;  /* 0x00000003000085a7 */ /* 0x000ea400080010ff */
[----:B--2---:R-:W-:Y:S05]  /*eaa0*/  @!P0 BRA `(.L_x_214) ;  /* 0xfffffffc00f08947 */ /* 0x004fea000383ffff */
[----:B------:R-:W-:Y:S05]  /*eab0*/  BRA `(.L_x_215) ;  /* 0xffffff4400047947 */ /* 0x000fea000383ffff */
.L_x_54:
[----:B----4-:R-:W-:-:S07]  /*eac0*/  MOV R0, UR5 ;  /* 0x0000000500007c02 */ /* 0x010fce0008000f00 */
.L_x_216:
[----:B-1----:R1:W2:Y:S02]  /*ead0*/  SYNCS.PHASECHK.TRANS64.TRYWAIT P0, [R0+URZ], R3 ;  /* 0x00000003000075a7 */ /* 0x0022a400080011ff */
[----:B--2---:R-:W-:Y:S05]  /*eae0*/  @!P0 NANOSLEEP.SYNCS 0x989680 ;  /* 0x009896800000895d */ /* 0x004fea0003900000 */
[----:B------:R-:W2:Y:S02]  /*eaf0*/  @!P0 SYNCS.PHASECHK.TRANS64 P0, [R0+URZ], R3 ;  /* 0x00000003000085a7 */ /* 0x000ea400080010ff */
[----:B--2---:R-:W-:Y:S05]  /*eb00*/  @!P0 BRA `(.L_x_216) ;  /* 0xfffffffc00f08947 */ /* 0x004fea000383ffff */
[----:B------:R-:W-:Y:S05]  /*eb10*/  BRA `(.L_x_217) ;  /* 0xffffff4400107947 */ /* 0x000fea000383ffff */
.L_x_55:
[----:B----4-:R-:W-:-:S07]  /*eb20*/  MOV R0, UR5 ;  /* 0x0000000500007c02 */ /* 0x010fce0008000f00 */
.L_x_218:
[----:B-1----:R1:W2:Y:S02]  /*eb30*/  SYNCS.PHASECHK.TRANS64.TRYWAIT P0, [R0+URZ], R3 ;  /* 0x00000003000075a7 */ /* 0x0022a400080011ff */
[----:B--2---:R-:W-:Y:S05]  /*eb40*/  @!P0 NANOSLEEP.SYNCS 0x989680 ;  /* 0x009896800000895d */ /* 0x004fea0003900000 */
[----:B------:R-:W2:Y:S02]  /*eb50*/  @!P0 SYNCS.PHASECHK.TRANS64 P0, [R0+URZ], R3 ;  /* 0x00000003000085a7 */ /* 0x000ea400080010ff */
[----:B--2---:R-:W-:Y:S05]  /*eb60*/  @!P0 BRA `(.L_x_218) ;  /* 0xfffffffc00f08947 */ /* 0x004fea000383ffff */
[----:B------:R-:W-:Y:S05]  /*eb70*/  BRA `(.L_x_219) ;  /* 0xffffff44001c7947 */ /* 0x000fea000383ffff */
.L_x_56:
[----:B----4-:R-:W-:-:S07]  /*eb80*/  MOV R0, UR5 ;  /* 0x0000000500007c02 */ /* 0x010fce0008000f00 */
.L_x_220:
[----:B-1----:R1:W2:Y:S02]  /*eb90*/  SYNCS.PHASECHK.TRANS64.TRYWAIT P0, [R0+URZ], R3 ;  /* 0x00000003000075a7 */ /* 0x0022a400080011ff */
[----:B--2---:R-:W-:Y:S05]  /*eba0*/  @!P0 NANOSLEEP.SYNCS 0x989680 ;  /* 0x009896800000895d */ /* 0x004fea0003900000 */
[----:B------:R-:W2:Y:S02]  /*ebb0*/  @!P0 SYNCS.PHASECHK.TRANS64 P0, [R0+URZ], R3 ;  /* 0x00000003000085a7 */ /* 0x000ea400080010ff */
[----:B--2---:R-:W-:Y:S05]  /*ebc0*/  @!P0 BRA `(.L_x_220) ;  /* 0xfffffffc00f08947 */ /* 0x004fea000383ffff */
[----:B------:R-:W-:Y:S05]  /*ebd0*/  BRA `(.L_x_221) ;  /* 0xffffff4400287947 */ /* 0x000fea000383ffff */
.L_x_57:
[----:B----4-:R-:W-:-:S07]  /*ebe0*/  MOV R0, UR5 ;  /* 0x0000000500007c02 */ /* 0x010fce0008000f00 */
.L_x_222:
[----:B-1----:R1:W2:Y:S02]  /*ebf0*/  SYNCS.PHASECHK.TRANS64.TRYWAIT P0, [R0+URZ], R3 ;  /* 0x00000003000075a7 */ /* 0x0022a400080011ff */
[----:B--2---:R-:W-:Y:S05]  /*ec00*/  @!P0 NANOSLEEP.SYNCS 0x989680 ;  /* 0x009896800000895d */ /* 0x004fea0003900000 */
[----:B------:R-:W2:Y:S02]  /*ec10*/  @!P0 SYNCS.PHASECHK.TRANS64 P0, [R0+URZ], R3 ;  /* 0x00000003000085a7 */ /* 0x000ea400080010ff */
[----:B--2---:R-:W-:Y:S05]  /*ec20*/  @!P0 BRA `(.L_x_222) ;  /* 0xfffffffc00f08947 */ /* 0x004fea000383ffff */
[----:B------:R-:W-:Y:S05]  /*ec30*/  BRA `(.L_x_223) ;  /* 0xffffff4400347947 */ /* 0x000fea000383ffff */
.L_x_60:
[----:B--2---:R2:W3:Y:S02]  /*ec40*/  SYNCS.PHASECHK.TRANS64.TRYWAIT P0, [R0+URZ+0x140], R4 ;  /* 0x00014004000075a7 */ /* 0x0044e400080011ff */
[----:B---3--:R-:W-:Y:S05]  /*ec50*/  @!P0 NANOSLEEP.SYNCS 0x989680 ;  /* 0x009896800000895d */ /* 0x008fea0003900000 */
[----:B------:R-:W3:Y:S02]  /*ec60*/  @!P0 SYNCS.PHASECHK.TRANS64 P0, [R0+URZ+0x140], R4 ;  /* 0x00014004000085a7 */ /* 0x000ee400080010ff */
[----:B---3--:R-:W-:Y:S05]  /*ec70*/  @!P0 BRA `(.L_x_60) ;  /* 0xfffffffc00f08947 */ /* 0x008fea000383ffff */
[----:B------:R-:W-:Y:S05]  /*ec80*/  BRA `(.L_x_224) ;  /* 0xffffff4400907947 */ /* 0x000fea000383ffff */
.L_x_61:
[----:B------:R-:W-:-:S07]  /*ec90*/  MOV R0, UR5 ;  /* 0x0000000500007c02 */ /* 0x000fce0008000f00 */
.L_x_225:
[----:B--2---:R2:W3:Y:S02]  /*eca0*/  SYNCS.PHASECHK.TRANS64.TRYWAIT P0, [R0+URZ+0x110], R5 ;  /* 0x00011005000075a7 */ /* 0x0044e400080011ff */
[----:B---3--:R-:W-:Y:S05]  /*ecb0*/  @!P0 NANOSLEEP.SYNCS 0x989680 ;  /* 0x009896800000895d */ /* 0x008fea0003900000 */
[----:B------:R-:W3:Y:S02]  /*ecc0*/  @!P0 SYNCS.PHASECHK.TRANS64 P0, [R0+URZ+0x110], R5 ;  /* 0x00011005000085a7 */ /* 0x000ee400080010ff */
[----:B---3--:R-:W-:Y:S05]  /*ecd0*/  @!P0 BRA `(.L_x_225) ;  /* 0xfffffffc00f08947 */ /* 0x008fea000383ffff */
[----:B------:R-:W-:Y:S05]  /*ece0*/  BRA `(.L_x_226) ;  /* 0xffffff4400a07947 */ /* 0x000fea000383ffff */
.L_x_62:
[----:B--2---:R2:W3:Y:S02]  /*ecf0*/  SYNCS.PHASECHK.TRANS64.TRYWAIT P1, [R0+URZ+0x100], R4 ;  /* 0x00010004000075a7 */ /* 0x0044e400080211ff */
[----:B---3--:R-:W-:Y:S05]  /*ed00*/  @!P1 NANOSLEEP.SYNCS 0x989680 ;  /* 0x009896800000995d */ /* 0x008fea0003900000 */
[----:B------:R-:W3:Y:S02]  /*ed10*/  @!P1 SYNCS.PHASECHK.TRANS64 P1, [R0+URZ+0x100], R4 ;  /* 0x00010004000095a7 */ /* 0x000ee400080210ff */
[----:B---3--:R-:W-:Y:S05]  /*ed20*/  @!P1 BRA `(.L_x_62) ;  /* 0xfffffffc00f09947 */ /* 0x008fea000383ffff */
[----:B------:R-:W-:Y:S05]  /*ed30*/  BRA `(.L_x_227) ;  /* 0xffffff4400d07947 */ /* 0x000fea000383ffff */
.L_x_65:
[----:B------:R-:W-:-:S07]  /*ed40*/  MOV R0, UR5 ;  /* 0x0000000500007c02 */ /* 0x000fce0008000f00 */
.L_x_228:
[----:B--2---:R2:W3:Y:S02]  /*ed50*/  SYNCS.PHASECHK.TRANS64.TRYWAIT P0, [R0+URZ+0x110], R2 ;  /* 0x00011002000075a7 */ /* 0x0044e400080011ff */
[----:B---3--:R-:W-:Y:S05]  /*ed60*/  @!P0 NANOSLEEP.SYNCS 0x989680 ;  /* 0x009896800000895d */ /* 0x008fea0003900000 */
[----:B------:R-:W3:Y:S02]  /*ed70*/  @!P0 SYNCS.PHASECHK.TRANS64 P0, [R0+URZ+0x110], R2 ;  /* 0x00011002000085a7 */ /* 0x000ee400080010ff */
[----:B---3--:R-:W-:Y:S05]  /*ed80*/  @!P0 BRA `(.L_x_228) ;  /* 0xfffffffc00f08947 */ /* 0x008fea000383ffff */
[----:B------:R-:W-:Y:S05]  /*ed90*/  BRA `(.L_x_64) ;  /* 0xffffff4800247947 */ /* 0x000fea000383ffff */
.L_x_72:
[----:B--2---:R2:W3:Y:S02]  /*eda0*/  SYNCS.PHASECHK.TRANS64.TRYWAIT P1, [R0+URZ+0x100], R2 ;  /* 0x00010002000075a7 */ /* 0x0044e400080211ff */
[----:B---3--:R-:W-:Y:S05]  /*edb0*/  @!P1 NANOSLEEP.SYNCS 0x989680 ;  /* 0x009896800000995d */ /* 0x008fea0003900000 */
[----:B------:R-:W3:Y:S02]  /*edc0*/  @!P1 SYNCS.PHASECHK.TRANS64 P1, [R0+URZ+0x100], R2 ;  /* 0x00010002000095a7 */ /* 0x000ee400080210ff */
[----:B---3--:R-:W-:Y:S05]  /*edd0*/  @!P1 BRA `(.L_x_72) ;  /* 0xfffffffc00f09947 */ /* 0x008fea000383ffff */
[----:B------:R-:W-:Y:S05]  /*ede0*/  BRA `(.L_x_229) ;  /* 0xffffff4c00e87947 */ /* 0x000fea000383ffff */
.L_x_73:
[----:B------:R-:W-:-:S07]  /*edf0*/  MOV R2, UR11 ;  /* 0x0000000b00027c02 */ /* 0x000fce0008000f00 */
.L_x_230:
[----:B--2---:R2:W3:Y:S02]  /*ee00*/  SYNCS.PHASECHK.TRANS64.TRYWAIT P0, [R2+URZ+0x130], R0 ;  /* 0x00013000020075a7 */ /* 0x0044e400080011ff */
[----:B---3--:R-:W-:Y:S05]  /*ee10*/  @!P0 NANOSLEEP.SYNCS 0x989680 ;  /* 0x009896800000895d */ /* 0x008fea0003900000 */
[----:B------:R-:W3:Y:S02]  /*ee20*/  @!P0 SYNCS.PHASECHK.TRANS64 P0, [R2+URZ+0x130], R0 ;  /* 0x00013000020085a7 */ /* 0x000ee400080010ff */
[----:B---3--:R-:W-:Y:S05]  /*ee30*/  @!P0 BRA `(.L_x_230) ;  /* 0xfffffffc00f08947 */ /* 0x008fea000383ffff */
[----:B------:R-:W-:Y:S05]  /*ee40*/  BRA `(.L_x_231) ;  /* 0xffffff5000207947 */ /* 0x000fea000383ffff */
.L_x_76:
[----:B------:R-:W-:Y:S07]  /*ee50*/  MOV R0, UR10 ;  /* 0x0000000a00007c02 */ /* 0x000fee0008000f00 */
.L_x_232:
[----:B--2---:R2:W3:Y:S02]  /*ee60*/  SYNCS.PHASECHK.TRANS64.TRYWAIT P0, [R0+URZ], R2 ;  /* 0x00000002000075a7 */ /* 0x0044e400080011ff */
[----:B---3--:R-:W-:Y:S05]  /*ee70*/  @!P0 NANOSLEEP.SYNCS 0x989680 ;  /* 0x009896800000895d */ /* 0x008fea0003900000 */
[----:B------:R-:W3:Y:S02]  /*ee80*/  @!P0 SYNCS.PHASECHK.TRANS64 P0, [R0+URZ], R2 ;  /* 0x00000002000085a7 */ /* 0x000ee400080010ff */
[----:B---3--:R-:W-:Y:S05]  /*ee90*/  @!P0 BRA `(.L_x_232) ;  /* 0xfffffffc00f08947 */ /* 0x008fea000383ffff */
[----:B------:R-:W-:Y:S05]  /*eea0*/  BRA `(.L_x_75) ;  /* 0xffffff50003c7947 */ /* 0x000fea000383ffff */
.L_x_79:
[----:B------:R-:W-:-:S07]  /*eeb0*/  MOV R0, UR5 ;  /* 0x0000000500007c02 */ /* 0x000fce0008000f00 */
.L_x_233:
[----:B-1----:R1:W3:Y:S02]  /*eec0*/  SYNCS.PHASECHK.TRANS64.TRYWAIT P0, [R0+URZ], R2 ;  /* 0x00000002000075a7 */ /* 0x0022e400080011ff */
[----:B---3--:R-:W-:Y:S05]  /*eed0*/  @!P0 NANOSLEEP.SYNCS 0x989680 ;  /* 0x009896800000895d */ /* 0x008fea0003900000 */
[----:B------:R-:W3:Y:S02]  /*eee0*/  @!P0 SYNCS.PHASECHK.TRANS64 P0, [R0+URZ], R2 ;  /* 0x00000002000085a7 */ /* 0x000ee400080010ff */
[----:B---3--:R-:W-:Y:S05]  /*eef0*/  @!P0 BRA `(.L_x_233) ;  /* 0xfffffffc00f08947 */ /* 0x008fea000383ffff */
[----:B------:R-:W-:Y:S05]  /*ef00*/  BRA `(.L_x_234) ;  /* 0xffffff5400247947 */ /* 0x000fea000383ffff */
.L_x_80:
[----:B------:R-:W-:-:S07]  /*ef10*/  MOV R0, UR6 ;  /* 0x0000000600007c02 */ /* 0x000fce0008000f00 */
.L_x_235:
[----:B-1----:R1:W3:Y:S02]  /*ef20*/  SYNCS.PHASECHK.TRANS64.TRYWAIT P0, [R0+URZ], R2 ;  /* 0x00000002000075a7 */ /* 0x0022e400080011ff */
[----:B---3--:R-:W-:Y:S05]  /*ef30*/  @!P0 NANOSLEEP.SYNCS 0x989680 ;  /* 0x009896800000895d */ /* 0x008fea0003900000 */
[----:B------:R-:W3:Y:S02]  /*ef40*/  @!P0 SYNCS.PHASECHK.TRANS64 P0, [R0+URZ], R2 ;  /* 0x00000002000085a7 */ /* 0x000ee400080010ff */
[----:B---3--:R-:W-:Y:S05]  /*ef50*/  @!P0 BRA `(.L_x_235) ;  /* 0xfffffffc00f08947 */ /* 0x008fea000383ffff */
[----:B------:R-:W-:Y:S05]  /*ef60*/  BRA `(.L_x_236) ;  /* 0xffffff5400307947 */ /* 0x000fea000383ffff */
.L_x_85:
[----:B--2---:R2:W3:Y:S02]  /*ef70*/  SYNCS.PHASECHK.TRANS64.TRYWAIT P0, [R0+URZ+0x100], R2 ;  /* 0x00010002000075a7 */ /* 0x0044e400080011ff */
[----:B---3--:R-:W-:Y:S05]  /*ef80*/  @!P0 NANOSLEEP.SYNCS 0x989680 ;  /* 0x009896800000895d */ /* 0x008fea0003900000 */
[----:B------:R-:W3:Y:S02]  /*ef90*/  @!P0 SYNCS.PHASECHK.TRANS64 P0, [R0+URZ+0x100], R2 ;  /* 0x00010002000085a7 */ /* 0x000ee400080010ff */
[----:B---3--:R-:W-:Y:S05]  /*efa0*/  @!P0 BRA `(.L_x_85) ;  /* 0xfffffffc00f08947 */ /* 0x008fea000383ffff */
[----:B------:R-:W-:Y:S05]  /*efb0*/  BRA `(.L_x_237) ;  /* 0xffffff5800207947 */ /* 0x000fea000383ffff */
.L_x_88:
[----:B------:R-:W-:Y:S07]  /*efc0*/  MOV R0, UR5 ;  /* 0x0000000500007c02 */ /* 0x000fee0008000f00 */
.L_x_238:
[----:B-1----:R1:W2:Y:S02]  /*efd0*/  SYNCS.PHASECHK.TRANS64.TRYWAIT P0, [R0+URZ+0xf8], R2 ;  /* 0x0000f802000075a7 */ /* 0x0022a400080011ff */
[----:B--2---:R-:W-:Y:S05]  /*efe0*/  @!P0 NANOSLEEP.SYNCS 0x989680 ;  /* 0x009896800000895d */ /* 0x004fea0003900000 */
[----:B------:R-:W2:Y:S02]  /*eff0*/  @!P0 SYNCS.PHASECHK.TRANS64 P0, [R0+URZ+0xf8], R2 ;  /* 0x0000f802000085a7 */ /* 0x000ea400080010ff */
[----:B--2---:R-:W-:Y:S05]  /*f000*/  @!P0 BRA `(.L_x_238) ;  /* 0xfffffffc00f08947 */ /* 0x004fea000383ffff */
[----:B------:R-:W-:Y:S05]  /*f010*/  BRA `(.L_x_87) ;  /* 0xffffff5c00207947 */ /* 0x000fea000383ffff */
.L_x_91:
[----:B------:R-:W-:Y:S07]  /*f020*/  MOV R0, UR5 ;  /* 0x0000000500007c02 */ /* 0x000fee0008000f00 */
.L_x_239:
[----:B-1----:R1:W2:Y:S02]  /*f030*/  SYNCS.PHASECHK.TRANS64.TRYWAIT P0, [R0+URZ+0xd0], R28 ;  /* 0x0000d01c000075a7 */ /* 0x0022a400080011ff */
[----:B--2---:R-:W-:Y:S05]  /*f040*/  @!P0 NANOSLEEP.SYNCS 0x989680 ;  /* 0x009896800000895d */ /* 0x004fea0003900000 */
[----:B------:R-:W2:Y:S02]  /*f050*/  @!P0 SYNCS.PHASECHK.TRANS64 P0, [R0+URZ+0xd0], R28 ;  /* 0x0000d01c000085a7 */ /* 0x000ea400080010ff */
[----:B--2---:R-:W-:Y:S05]  /*f060*/  @!P0 BRA `(.L_x_239) ;  /* 0xfffffffc00f08947 */ /* 0x004fea000383ffff */
[----:B------:R-:W-:Y:S05]  /*f070*/  BRA `(.L_x_240) ;  /* 0xffffff5c00787947 */ /* 0x000fea000383ffff */
.L_x_92:
[----:B------:R-:W-:Y:S07]  /*f080*/  MOV R0, UR5 ;  /* 0x0000000500007c02 */ /* 0x000fee0008000f00 */
.L_x_241:
[----:B-1----:R1:W2:Y:S02]  /*f090*/  SYNCS.PHASECHK.TRANS64.TRYWAIT P0, [R0+URZ+0xd8], R28 ;  /* 0x0000d81c000075a7 */ /* 0x0022a400080011ff */
[----:B--2---:R-:W-:Y:S05]  /*f0a0*/  @!P0 NANOSLEEP.SYNCS 0x989680 ;  /* 0x009896800000895d */ /* 0x004fea0003900000 */
[----:B------:R-:W2:Y:S02]  /*f0b0*/  @!P0 SYNCS.PHASECHK.TRANS64 P0, [R0+URZ+0xd8], R28 ;  /* 0x0000d81c000085a7 */ /* 0x000ea400080010ff */
[----:B--2---:R-:W-:Y:S05]  /*f0c0*/  @!P0 BRA `(.L_x_241) ;  /* 0xfffffffc00f08947 */ /* 0x004fea000383ffff */
[----:B------:R-:W-:Y:S05]  /*f0d0*/  BRA `(.L_x_242) ;  /* 0xffffff5c00d07947 */ /* 0x000fea000383ffff */
.L_x_93:
[----:B------:R-:W-:Y:S07]  /*f0e0*/  MOV R0, UR5 ;  /* 0x0000000500007c02 */ /* 0x000fee0008000f00 */
.L_x_243:
[----:B-1----:R1:W2:Y:S02]  /*f0f0*/  SYNCS.PHASECHK.TRANS64.TRYWAIT P0, [R0+URZ+0xe0], R28 ;  /* 0x0000e01c000075a7 */ /* 0x0022a400080011ff */
[----:B--2---:R-:W-:Y:S05]  /*f100*/  @!P0 NANOSLEEP.SYNCS 0x989680 ;  /* 0x009896800000895d */ /* 0x004fea0003900000 */
[----:B------:R-:W2:Y:S02]  /*f110*/  @!P0 SYNCS.PHASECHK.TRANS64 P0, [R0+URZ+0xe0], R28 ;  /* 0x0000e01c000085a7 */ /* 0x000ea400080010ff */
[----:B--2---:R-:W-:Y:S05]  /*f120*/  @!P0 BRA `(.L_x_243) ;  /* 0xfffffffc00f08947 */ /* 0x004fea000383ffff */
[----:B------:R-:W-:Y:S05]  /*f130*/  BRA `(.L_x_244) ;  /* 0xffffff6000307947 */ /* 0x000fea000383ffff */
.L_x_94:
[----:B------:R-:W-:Y:S07]  /*f140*/  MOV R0, UR5 ;  /* 0x0000000500007c02 */ /* 0x000fee0008000f00 */
.L_x_245:
[----:B-1----:R1:W2:Y:S02]  /*f150*/  SYNCS.PHASECHK.TRANS64.TRYWAIT P0, [R0+URZ+0xe8], R28 ;  /* 0x0000e81c000075a7 */ /* 0x0022a400080011ff */
[----:B--2---:R-:W-:Y:S05]  /*f160*/  @!P0 NANOSLEEP.SYNCS 0x989680 ;  /* 0x009896800000895d */ /* 0x004fea0003900000 */
[----:B------:R-:W2:Y:S02]  /*f170*/  @!P0 SYNCS.PHASECHK.TRANS64 P0, [R0+URZ+0xe8], R28 ;  /* 0x0000e81c000085a7 */ /* 0x000ea400080010ff */
[----:B--2---:R-:W-:Y:S05]  /*f180*/  @!P0 BRA `(.L_x_245) ;  /* 0xfffffffc00f08947 */ /* 0x004fea000383ffff */
[----:B------:R-:W-:Y:S05]  /*f190*/  BRA `(.L_x_246) ;  /* 0xffffff6000907947 */ /* 0x000fea000383ffff */
.L_x_95:
[----:B------:R-:W-:Y:S07]  /*f1a0*/  MOV R0, UR5 ;  /* 0x0000000500007c02 */ /* 0x000fee0008000f00 */
.L_x_247:
[----:B-1----:R1:W2:Y:S02]  /*f1b0*/  SYNCS.PHASECHK.TRANS64.TRYWAIT P0, [R0+URZ+0xd0], R34 ;  /* 0x0000d022000075a7 */ /* 0x0022a400080011ff */
[----:B--2---:R-:W-:Y:S05]  /*f1c0*/  @!P0 NANOSLEEP.SYNCS 0x989680 ;  /* 0x009896800000895d */ /* 0x004fea0003900000 */
[----:B------:R-:W2:Y:S02]  /*f1d0*/  @!P0 SYNCS.PHASECHK.TRANS64 P0, [R0+URZ+0xd0], R34 ;  /* 0x0000d022000085a7 */ /* 0x000ea400080010ff */
[----:B--2---:R-:W-:Y:S05]  /*f1e0*/  @!P0 BRA `(.L_x_247) ;  /* 0xfffffffc00f08947 */ /* 0x004fea000383ffff */
[----:B------:R-:W-:Y:S05]  /*f1f0*/  BRA `(.L_x_248) ;  /* 0xffffff6000f47947 */ /* 0x000fea000383ffff */
.L_x_96:
[----:B------:R-:W-:Y:S07]  /*f200*/  MOV R0, UR5 ;  /* 0x0000000500007c02 */ /* 0x000fee0008000f00 */
.L_x_249:
[----:B-1----:R1:W2:Y:S02]  /*f210*/  SYNCS.PHASECHK.TRANS64.TRYWAIT P0, [R0+URZ+0xd8], R34 ;  /* 0x0000d822000075a7 */ /* 0x0022a400080011ff */
[----:B--2---:R-:W-:Y:S05]  /*f220*/  @!P0 NANOSLEEP.SYNCS 0x989680 ;  /* 0x009896800000895d */ /* 0x004fea0003900000 */
[----:B------:R-:W2:Y:S02]  /*f230*/  @!P0 SYNCS.PHASECHK.TRANS64 P0, [R0+URZ+0xd8], R34 ;  /* 0x0000d822000085a7 */ /* 0x000ea400080010ff */
[----:B--2---:R-:W-:Y:S05]  /*f240*/  @!P0 BRA `(.L_x_249) ;  /* 0xfffffffc00f08947 */ /* 0x004fea000383ffff */
[----:B------:R-:W-:Y:S05]  /*f250*/  BRA `(.L_x_250) ;  /* 0xffffff6400547947 */ /* 0x000fea000383ffff */
.L_x_97:
[----:B------:R-:W-:Y:S07]  /*f260*/  MOV R0, UR5 ;  /* 0x0000000500007c02 */ /* 0x000fee0008000f00 */
.L_x_251:
[----:B-1----:R1:W2:Y:S02]  /*f270*/  SYNCS.PHASECHK.TRANS64.TRYWAIT P0, [R0+URZ+0xe0], R34 ;  /* 0x0000e022000075a7 */ /* 0x0022a400080011ff */
[----:B--2---:R-:W-:Y:S05]  /*f280*/  @!P0 NANOSLEEP.SYNCS 0x989680 ;  /* 0x009896800000895d */ /* 0x004fea0003900000 */
[----:B------:R-:W2:Y:S02]  /*f290*/  @!P0 SYNCS.PHASECHK.TRANS64 P0, [R0+URZ+0xe0], R34 ;  /* 0x0000e022000085a7 */ /* 0x000ea400080010ff */
[----:B--2---:R-:W-:Y:S05]  /*f2a0*/  @!P0 BRA `(.L_x_251) ;  /* 0xfffffffc00f08947 */ /* 0x004fea000383ffff */
[----:B------:R-:W-:Y:S05]  /*f2b0*/  BRA `(.L_x_252) ;  /* 0xffffff6400b07947 */ /* 0x000fea000383ffff */
.L_x_98:
[----:B------:R-:W-:Y:S07]  /*f2c0*/  MOV R0, UR5 ;  /* 0x0000000500007c02 */ /* 0x000fee0008000f00 */
.L_x_253:
[----:B-1----:R1:W2:Y:S02]  /*f2d0*/  SYNCS.PHASECHK.TRANS64.TRYWAIT P0, [R0+URZ+0xe8], R34 ;  /* 0x0000e822000075a7 */ /* 0x0022a400080011ff */
[----:B--2---:R-:W-:Y:S05]  /*f2e0*/  @!P0 NANOSLEEP.SYNCS 0x989680 ;  /* 0x009896800000895d */ /* 0x004fea0003900000 */
[----:B------:R-:W2:Y:S02]  /*f2f0*/  @!P0 SYNCS.PHASECHK.TRANS64 P0, [R0+URZ+0xe8], R34 ;  /* 0x0000e822000085a7 */ /* 0x000ea400080010ff */
[----:B--2---:R-:W-:Y:S05]  /*f300*/  @!P0 BRA `(.L_x_253) ;  /* 0xfffffffc00f08947 */ /* 0x004fea000383ffff */
[----:B------:R-:W-:Y:S05]  /*f310*/  BRA `(.L_x_254) ;  /* 0xffffff68004c7947 */ /* 0x000fea000383ffff */
.L_x_100:
[----:B------:R-:W-:-:S07]  /*f320*/  MOV R0, UR5 ;  /* 0x0000000500007c02 */ /* 0x000fce0008000f00 */
.L_x_255:
[----:B-1----:R1:W3:Y:S02]  /*f330*/  SYNCS.PHASECHK.TRANS64.TRYWAIT P0, [R0+URZ+0xd0], R28 ;  /* 0x0000d01c000075a7 */ /* 0x0022e400080011ff */
[----:B---3--:R-:W-:Y:S05]  /*f340*/  @!P0 NANOSLEEP.SYNCS 0x989680 ;  /* 0x009896800000895d */ /* 0x008fea0003900000 */
[----:B------:R-:W3:Y:S02]  /*f350*/  @!P0 SYNCS.PHASECHK.TRANS64 P0, [R0+URZ+0xd0], R28 ;  /* 0x0000d01c000085a7 */ /* 0x000ee400080010ff */
[----:B---3--:R-:W-:Y:S05]  /*f360*/  @!P0 BRA `(.L_x_255) ;  /* 0xfffffffc00f08947 */ /* 0x008fea000383ffff */
[----:B------:R-:W-:Y:S05]  /*f370*/  BRA `(.L_x_256) ;  /* 0xffffff6800cc7947 */ /* 0x000fea000383ffff */
.L_x_101:
[----:B-1----:R-:W-:-:S07]  /*f380*/  MOV R0, UR5 ;  /* 0x0000000500007c02 */ /* 0x002fce0008000f00 */
.L_x_257:
[----:B-1----:R1:W3:Y:S02]  /*f390*/  SYNCS.PHASECHK.TRANS64.TRYWAIT P0, [R0+URZ+0xd8], R28 ;  /* 0x0000d81c000075a7 */ /* 0x0022e400080011ff */
[----:B---3--:R-:W-:Y:S05]  /*f3a0*/  @!P0 NANOSLEEP.SYNCS 0x989680 ;  /* 0x009896800000895d */ /* 0x008fea0003900000 */
[----:B------:R-:W3:Y:S02]  /*f3b0*/  @!P0 SYNCS.PHASECHK.TRANS64 P0, [R0+URZ+0xd8], R28 ;  /* 0x0000d81c000085a7 */ /* 0x000ee400080010ff */
[----:B---3--:R-:W-:Y:S05]  /*f3c0*/  @!P0 BRA `(.L_x_257) ;  /* 0xfffffffc00f08947 */ /* 0x008fea000383ffff */
[----:B------:R-:W-:Y:S05]  /*f3d0*/  BRA `(.L_x_258) ;  /* 0xffffff6800bc7947 */ /* 0x000fea000383ffff */
.L_x_102:
[----:B------:R-:W-:-:S07]  /*f3e0*/  MOV R2, UR5 ;  /* 0x0000000500027c02 */ /* 0x000fce0008000f00 */
.L_x_259:
[----:B-1----:R1:W3:Y:S02]  /*f3f0*/  SYNCS.PHASECHK.TRANS64.TRYWAIT P0, [R2+URZ+0xe0], R28 ;  /* 0x0000e01c020075a7 */ /* 0x0022e400080011ff */
[----:B---3--:R-:W-:Y:S05]  /*f400*/  @!P0 NANOSLEEP.SYNCS 0x989680 ;  /* 0x009896800000895d */ /* 0x008fea0003900000 */
[----:B------:R-:W3:Y:S02]  /*f410*/  @!P0 SYNCS.PHASECHK.TRANS64 P0, [R2+URZ+0xe0], R28 ;  /* 0x0000e01c020085a7 */ /* 0x000ee400080010ff */
[----:B---3--:R-:W-:Y:S05]  /*f420*/  @!P0 BRA `(.L_x_259) ;  /* 0xfffffffc00f08947 */ /* 0x008fea000383ffff */
[----:B------:R-:W-:Y:S05]  /*f430*/  BRA `(.L_x_260) ;  /* 0xffffff6800b07947 */ /* 0x000fea000383ffff */
.L_x_104:
[----:B--2---:R2:W4:Y:S02]  /*f440*/  SYNCS.PHASECHK.TRANS64.TRYWAIT P0, [R0+URZ+0x100], R2 ;  /* 0x00010002000075a7 */ /* 0x00452400080011ff */
[----:B----4-:R-:W-:Y:S05]  /*f450*/  @!P0 NANOSLEEP.SYNCS 0x989680 ;  /* 0x009896800000895d */ /* 0x010fea0003900000 */
[----:B------:R-:W4:Y:S02]  /*f460*/  @!P0 SYNCS.PHASECHK.TRANS64 P0, [R0+URZ+0x100], R2 ;  /* 0x00010002000085a7 */ /* 0x000f2400080010ff */
[----:B----4-:R-:W-:Y:S05]  /*f470*/  @!P0 BRA `(.L_x_104) ;  /* 0xfffffffc00f08947 */ /* 0x010fea000383ffff */
[----:B------:R-:W-:Y:S05]  /*f480*/  BRA `(.L_x_261) ;  /* 0xffffff6c00707947 */ /* 0x000fea000383ffff */
.L_x_115:
[----:B-1----:R-:W-:Y:S04]  /*f490*/  MOV R4, UR50 ;  /* 0x0000003200047c02 */ /* 0x002fe80008000f00 */
[----:B------:R1:W2:Y:S03]  /*f4a0*/  SYNCS.PHASECHK.TRANS64.TRYWAIT P1, [R4+URZ+0xb0], R5 ;  /* 0x0000b005040075a7 */ /* 0x0002a600080211ff */
[----:B--2---:R-:W-:Y:S05]  /*f4b0*/  @!P1 NANOSLEEP.SYNCS 0x989680 ;  /* 0x009896800000995d */ /* 0x004fea0003900000 */
[----:B------:R-:W2:Y:S02]  /*f4c0*/  @!P1 SYNCS.PHASECHK.TRANS64 P1, [R4+URZ+0xb0], R5 ;  /* 0x0000b005040095a7 */ /* 0x000ea400080210ff */
[----:B--2---:R-:W-:Y:S05]  /*f4d0*/  @!P1 BRA `(.L_x_115) ;  /* 0xfffffffc00ec9947 */ /* 0x004fea000383ffff */
[----:B------:R-:W-:Y:S05]  /*f4e0*/  BRA `(.L_x_114) ;  /* 0xffffff78008c7947 */ /* 0x000fea000383ffff */
.L_x_117:
[----:B------:R1:W1:Y:S02]  /*f4f0*/  SYNCS.PHASECHK.TRANS64.TRYWAIT P0, [R58+URZ+0x120], R3 ;  /* 0x000120033a0075a7 */ /* 0x00026400080011ff */
[----:B-1----:R-:W-:Y:S05]  /*f500*/  @!P0 NANOSLEEP.SYNCS 0x989680 ;  /* 0x009896800000895d */ /* 0x002fea0003900000 */
[----:B------:R-:W1:Y:S02]  /*f510*/  @!P0 SYNCS.PHASECHK.TRANS64 P0, [R58+URZ+0x120], R3 ;  /* 0x000120033a0085a7 */ /* 0x000e6400080010ff */
[----:B-1----:R-:W-:Y:S05]  /*f520*/  @!P0 BRA `(.L_x_117) ;  /* 0xfffffffc00f08947 */ /* 0x002fea000383ffff */
[----:B------:R-:W-:Y:S05]  /*f530*/  BRA `(.L_x_116) ;  /* 0xffffff7800b07947 */ /* 0x000fea000383ffff */
.L_x_128:
[----:B-1----:R1:W3:Y:S02]  /*f540*/  SYNCS.PHASECHK.TRANS64.TRYWAIT P0, [R2+URZ+0xb0], R0 ;  /* 0x0000b000020075a7 */ /* 0x0022e400080011ff */
[----:B---3--:R-:W-:Y:S05]  /*f550*/  @!P0 NANOSLEEP.SYNCS 0x989680 ;  /* 0x009896800000895d */ /* 0x008fea0003900000 */
[----:B------:R-:W3:Y:S02]  /*f560*/  @!P0 SYNCS.PHASECHK.TRANS64 P0, [R2+URZ+0xb0], R0 ;  /* 0x0000b000020085a7 */ /* 0x000ee400080010ff */
[----:B---3--:R-:W-:Y:S05]  /*f570*/  @!P0 BRA `(.L_x_128) ;  /* 0xfffffffc00f08947 */ /* 0x008fea000383ffff */
[----:B------:R-:W-:Y:S05]  /*f580*/  BRA `(.L_x_127) ;  /* 0xffffff88004c7947 */ /* 0x000fea000383ffff */
.L_x_138:
[----:B-1----:R1:W3:Y:S02]  /*f590*/  SYNCS.PHASECHK.TRANS64.TRYWAIT P0, [R0+URZ+0xb0], R20 ;  /* 0x0000b014000075a7 */ /* 0x0022e400080011ff */
[----:B---3--:R-:W-:Y:S05]  /*f5a0*/  @!P0 NANOSLEEP.SYNCS 0x989680 ;  /* 0x009896800000895d */ /* 0x008fea0003900000 */
[----:B------:R-:W3:Y:S02]  /*f5b0*/  @!P0 SYNCS.PHASECHK.TRANS64 P0, [R0+URZ+0xb0], R20 ;  /* 0x0000b014000085a7 */ /* 0x000ee400080010ff */
[----:B---3--:R-:W-:Y:S05]  /*f5c0*/  @!P0 BRA `(.L_x_138) ;  /* 0xfffffffc00f08947 */ /* 0x008fea000383ffff */
[----:B------:R-:W-:Y:S05]  /*f5d0*/  BRA `(.L_x_137) ;  /* 0xffffff9400e47947 */ /* 0x000fea000383ffff */
.L_x_148:
[----:B-1----:R1:W3:Y:S02]  /*f5e0*/  SYNCS.PHASECHK.TRANS64.TRYWAIT P0, [R0+URZ+0xb0], R20 ;  /* 0x0000b014000075a7 */ /* 0x0022e400080011ff */
[----:B---3--:R-:W-:Y:S05]  /*f5f0*/  @!P0 NANOSLEEP.SYNCS 0x989680 ;  /* 0x009896800000895d */ /* 0x008fea0003900000 */
[----:B------:R-:W3:Y:S02]  /*f600*/  @!P0 SYNCS.PHASECHK.TRANS64 P0, [R0+URZ+0xb0], R20 ;  /* 0x0000b014000085a7 */ /* 0x000ee400080010ff */
[----:B---3--:R-:W-:Y:S05]  /*f610*/  @!P0 BRA `(.L_x_148) ;  /* 0xfffffffc00f08947 */ /* 0x008fea000383ffff */
[----:B------:R-:W-:Y:S05]  /*f620*/  BRA `(.L_x_147) ;  /* 0xffffffa400607947 */ /* 0x000fea000383ffff */
.L_x_158:
[----:B-1----:R1:W3:Y:S02]  /*f630*/  SYNCS.PHASECHK.TRANS64.TRYWAIT P0, [R0+URZ+0xb0], R20 ;  /* 0x0000b014000075a7 */ /* 0x0022e400080011ff */
[----:B---3--:R-:W-:Y:S05]  /*f640*/  @!P0 NANOSLEEP.SYNCS 0x989680 ;  /* 0x009896800000895d */ /* 0x008fea0003900000 */
[----:B------:R-:W3:Y:S02]  /*f650*/  @!P0 SYNCS.PHASECHK.TRANS64 P0, [R0+URZ+0xb0], R20 ;  /* 0x0000b014000085a7 */ /* 0x000ee400080010ff */
[----:B---3--:R-:W-:Y:S05]  /*f660*/  @!P0 BRA `(.L_x_158) ;  /* 0xfffffffc00f08947 */ /* 0x008fea000383ffff */
[----:B------:R-:W-:Y:S05]  /*f670*/  BRA `(.L_x_157) ;  /* 0xffffffb400047947 */ /* 0x000fea000383ffff */
.L_x_168:
[----:B-1----:R1:W2:Y:S02]  /*f680*/  SYNCS.PHASECHK.TRANS64.TRYWAIT P0, [R0+URZ+0xb0], R20 ;  /* 0x0000b014000075a7 */ /* 0x0022a400080011ff */
[----:B--2---:R-:W-:Y:S05]  /*f690*/  @!P0 NANOSLEEP.SYNCS 0x989680 ;  /* 0x009896800000895d */ /* 0x004fea0003900000 */
[----:B------:R-:W2:Y:S02]  /*f6a0*/  @!P0 SYNCS.PHASECHK.TRANS64 P0, [R0+URZ+0xb0], R20 ;  /* 0x0000b014000085a7 */ /* 0x000ea400080010ff */
[----:B--2---:R-:W-:Y:S05]  /*f6b0*/  @!P0 BRA `(.L_x_168) ;  /* 0xfffffffc00f08947 */ /* 0x004fea000383ffff */
[----:B------:R-:W-:Y:S05]  /*f6c0*/  BRA `(.L_x_167) ;  /* 0xffffffc000987947 */ /* 0x000fea000383ffff */
.L_x_178:
[----:B-1----:R1:W2:Y:S02]  /*f6d0*/  SYNCS.PHASECHK.TRANS64.TRYWAIT P0, [R0+URZ+0xb0], R20 ;  /* 0x0000b014000075a7 */ /* 0x0022a400080011ff */
[----:B--2---:R-:W-:Y:S05]  /*f6e0*/  @!P0 NANOSLEEP.SYNCS 0x989680 ;  /* 0x009896800000895d */ /* 0x004fea0003900000 */
[----:B------:R-:W2:Y:S02]  /*f6f0*/  @!P0 SYNCS.PHASECHK.TRANS64 P0, [R0+URZ+0xb0], R20 ;  /* 0x0000b014000085a7 */ /* 0x000ea400080010ff */
[----:B--2---:R-:W-:Y:S05]  /*f700*/  @!P0 BRA `(.L_x_178) ;  /* 0xfffffffc00f08947 */ /* 0x004fea000383ffff */
[----:B------:R-:W-:Y:S05]  /*f710*/  BRA `(.L_x_177) ;  /* 0xffffffd000407947 */ /* 0x000fea000383ffff */
.L_x_188:
[----:B--2---:R2:W3:Y:S02]  /*f720*/  SYNCS.PHASECHK.TRANS64.TRYWAIT P0, [R0+URZ+0xb0], R106 ;  /* 0x0000b06a000075a7 */ /* 0x0044e400080011ff */
[----:B---3--:R-:W-:Y:S05]  /*f730*/  @!P0 NANOSLEEP.SYNCS 0x989680 ;  /* 0x009896800000895d */ /* 0x008fea0003900000 */
[----:B------:R-:W3:Y:S02]  /*f740*/  @!P0 SYNCS.PHASECHK.TRANS64 P0, [R0+URZ+0xb0], R106 ;  /* 0x0000b06a000085a7 */ /* 0x000ee400080010ff */
[----:B---3--:R-:W-:Y:S05]  /*f750*/  @!P0 BRA `(.L_x_188) ;  /* 0xfffffffc00f08947 */ /* 0x008fea000383ffff */
[----:B------:R-:W-:Y:S05]  /*f760*/  BRA `(.L_x_187) ;  /* 0xffffffdc00cc7947 */ /* 0x000fea000383ffff */
        .weak           $__internal_0_$__cuda_sm10x_tcgen05_guardrail_trap_col_being_dealloced_not_returned_by_alloc
        .type           $__internal_0_$__cuda_sm10x_tcgen05_guardrail_trap_col_being_dealloced_not_returned_by_alloc,@function
        .size           $__internal_0_$__cuda_sm10x_tcgen05_guardrail_trap_col_being_dealloced_not_returned_by_alloc,($__internal_1_$__cuda_sm10x_tcgen05_guardrail_trap_phase_invalid_during_alloc - $__internal_0_$__cuda_sm10x_tcgen05_guardrail_trap_col_being_dealloced_not_returned_by_alloc)
$__internal_0_$__cuda_sm10x_tcgen05_guardrail_trap_col_being_dealloced_not_returned_by_alloc:
[----:B------:R-:W-:Y:S05]  /*f770*/  BPT.TRAP 0x1 ;  /* 0x000000040000795c */ /* 0x000fea0000300000 */
[----:B------:R-:W-:-:S04]  /*f780*/  HFMA2 R3, -RZ, RZ, 0, 0 ;  /* 0x00000000ff037431 */ /* 0x000fc800000001ff */
[----:B------:R-:W-:Y:S05]  /*f790*/  RET.REL.NODEC R2 `(_ZN7cutlass13device_kernelINS_4gemm6kernel13GemmUniversalIN4cute5tupleIJiiiiEEENS1_10collective13CollectiveMmaINS1_46MainloopSm100TmaUmmaWarpSpecializedBlockScaledILi11ELi2ELi2ENS5_IJNS4_1CILi2EEESB_NSA_ILi1EEEEEEEENS5_IJNSA_ILi128EEESF_SF_EEENS5_IJNS_12float_e2m1_tENS_13float_ue4m3_tEEEENS5_IJNS5_IJlSC_lEEENS4_6LayoutINS5_IJNS5_IJNS5_IJNSA_ILi32EEENSA_ILi4EEEEEEiEEENS5_IJNS5_IJNSA_ILi16EEESN_EEEiEEENS5_IJSC_iEEEEEENS5_IJSS_NS5_IJNS5_IJNSA_ILi0EEESC_EEENSA_ILi512EEEEEENS5_IJSV_iEEEEEEEEEEESJ_S12_NS4_8TiledMMAINS4_8MMA_AtomIJNS4_17SM100_MMA_MXF4_SSISH_SH_fSI_Li128ELi128ELi16ELNS4_4UMMA5MajorE0ELS17_0ELNS16_7ScaleInE0ELS18_0EEEEEENSL_INS5_IJSC_SC_SC_EEENS5_IJSV_SV_SV_EEEEENS5_IJNS4_10UnderscoreES1E_S1E_EEEEENS5_IJNS4_23SM90_TMA_LOAD_MULTICASTES1H_EEENS5_IJNS4_14ComposedLayoutINS4_7SwizzleILi2ELi4ELi3EEENS4_18smem_ptr_flag_bitsILi4EEENSL_INS5_IJNSA_ILi8EEESF_EEENS5_IJSF_SC_EEEEEEENSL_INS5_IJNS5_IJNS5_IJSO_SC_EEESR_EEESC_NS5_IJSC_SB_EEEEEENS5_IJNS5_IJNS5_IJSR_SX_EEESW_EEESV_NS5_IJSN_SX_EEEEEEEEEEEvNS4_8identityES1I_S22_vS23_EENS_8epilogue10collective18CollectiveEpilogueINS25_23Sm100TmaWarpSpecializedILi4ELi2ELi16ELb1ELb0EEEJNS5_IJNSA_ILi64EEESF_SF_EEENS5_IJNSL_IS2A_SC_EENSL_INS5_IJSQ_SB_EEENS5_IJSC_S2A_EEEEEEEENS_10bfloat16_tESK_S2H_SK_NS25_6fusion15FusionCallbacksIS29_NS2I_17LinearCombinationIS2H_fS2H_fLNS_15FloatRoundStyleE2EEES2B_S2G_JEEENS4_5SM1004TMEM4LOAD26SM100_TMEM_LOAD_32dp32b16xENS4_13SM90_TMA_LOADENS1J_INS1K_ILi1ELi4ELi3EEENS1M_ILi16EEENSL_INS5_IJS1O_SQ_EEENS5_IJSQ_SC_EEEEEEENS4_39AutoVectorizingCopyWithAssumedAlignmentILi128EEENS4_14SM90_TMA_STOREES2Y_S30_S30_EEEvvEEEEvNT_6ParamsE) ;  /* 0xffffff0802187950 */ /* 0x000fea0003c3ffff */
        .weak           $__internal_1_$__cuda_sm10x_tcgen05_guardrail_trap_phase_invalid_during_alloc
        .type           $__internal_1_$__cuda_sm10x_tcgen05_guardrail_trap_phase_invalid_during_alloc,@function
        .size           $__internal_1_$__cuda_sm10x_tcgen05_guardrail_trap_phase_invalid_during_alloc,($__internal_2_$__cuda_sm10x_tcgen05_guardrail_trap_unallocated_columns_being_dealloced - $__internal_1_$__cuda_sm10x_tcgen05_guardrail_trap_phase_invalid_during_alloc)
$__internal_1_$__cuda_sm10x_tcgen05_guardrail_trap_phase_invalid_during_alloc:
[----:B------:R-:W-:Y:S05]  /*f7a0*/  BPT.TRAP 0x1 ;  /* 0x000000040000795c */ /* 0x000fea0000300000 */
[----:B------:R-:W-:-:S04]  /*f7b0*/  MOV R3, 0x0 ;  /* 0x0000000000037802 */ /* 0x000fc80000000f00 */
[----:B------:R-:W-:Y:S05]  /*f7c0*/  RET.REL.NODEC R2 `(_ZN7cutlass13device_kernelINS_4gemm6kernel13GemmUniversalIN4cute5tupleIJiiiiEEENS1_10collective13CollectiveMmaINS1_46MainloopSm100TmaUmmaWarpSpecializedBlockScaledILi11ELi2ELi2ENS5_IJNS4_1CILi2EEESB_NSA_ILi1EEEEEEEENS5_IJNSA_ILi128EEESF_SF_EEENS5_IJNS_12float_e2m1_tENS_13float_ue4m3_tEEEENS5_IJNS5_IJlSC_lEEENS4_6LayoutINS5_IJNS5_IJNS5_IJNSA_ILi32EEENSA_ILi4EEEEEEiEEENS5_IJNS5_IJNSA_ILi16EEESN_EEEiEEENS5_IJSC_iEEEEEENS5_IJSS_NS5_IJNS5_IJNSA_ILi0EEESC_EEENSA_ILi512EEEEEENS5_IJSV_iEEEEEEEEEEESJ_S12_NS4_8TiledMMAINS4_8MMA_AtomIJNS4_17SM100_MMA_MXF4_SSISH_SH_fSI_Li128ELi128ELi16ELNS4_4UMMA5MajorE0ELS17_0ELNS16_7ScaleInE0ELS18_0EEEEEENSL_INS5_IJSC_SC_SC_EEENS5_IJSV_SV_SV_EEEEENS5_IJNS4_10UnderscoreES1E_S1E_EEEEENS5_IJNS4_23SM90_TMA_LOAD_MULTICASTES1H_EEENS5_IJNS4_14ComposedLayoutINS4_7SwizzleILi2ELi4ELi3EEENS4_18smem_ptr_flag_bitsILi4EEENSL_INS5_IJNSA_ILi8EEESF_EEENS5_IJSF_SC_EEEEEEENSL_INS5_IJNS5_IJNS5_IJSO_SC_EEESR_EEESC_NS5_IJSC_SB_EEEEEENS5_IJNS5_IJNS5_IJSR_SX_EEESW_EEESV_NS5_IJSN_SX_EEEEEEEEEEEvNS4_8identityES1I_S22_vS23_EENS_8epilogue10collective18CollectiveEpilogueINS25_23Sm100TmaWarpSpecializedILi4ELi2ELi16ELb1ELb0EEEJNS5_IJNSA_ILi64EEESF_SF_EEENS5_IJNSL_IS2A_SC_EENSL_INS5_IJSQ_SB_EEENS5_IJSC_S2A_EEEEEEEENS_10bfloat16_tESK_S2H_SK_NS25_6fusion15FusionCallbacksIS29_NS2I_17LinearCombinationIS2H_fS2H_fLNS_15FloatRoundStyleE2EEES2B_S2G_JEEENS4_5SM1004TMEM4LOAD26SM100_TMEM_LOAD_32dp32b16xENS4_13SM90_TMA_LOADENS1J_INS1K_ILi1ELi4ELi3EEENS1M_ILi16EEENSL_INS5_IJS1O_SQ_EEENS5_IJSQ_SC_EEEEEEENS4_39AutoVectorizingCopyWithAssumedAlignmentILi128EEENS4_14SM90_TMA_STOREES2Y_S30_S30_EEEvvEEEEvNT_6ParamsE) ;  /* 0xffffff08020c7950 */ /* 0x000fea0003c3ffff */
        .weak           $__internal_2_$__cuda_sm10x_tcgen05_guardrail_trap_unallocated_columns_being_dealloced
        .type           $__internal_2_$__cuda_sm10x_tcgen05_guardrail_trap_unallocated_columns_being_dealloced,@function
        .size           $__internal_2_$__cuda_sm10x_tcgen05_guardrail_trap_unallocated_columns_being_dealloced,(.L_x_263 - $__internal_2_$__cuda_sm10x_tcgen05_guardrail_trap_unallocated_columns_being_dealloced)
$__internal_2_$__cuda_sm10x_tcgen05_guardrail_trap_unallocated_columns_being_dealloced:
[----:B------:R-:W-:Y:S05]  /*f7d0*/  BPT.TRAP 0x1 ;  /* 0x000000040000795c */ /* 0x000fea0000300000 */
[----:B------:R-:W-:-:S04]  /*f7e0*/  HFMA2 R3, -RZ, RZ, 0, 0 ;  /* 0x00000000ff037431 */ /* 0x000fc800000001ff */
[----:B------:R-:W-:Y:S05]  /*f7f0*/  RET.REL.NODEC R2 `(_ZN7cutlass13device_kernelINS_4gemm6kernel13GemmUniversalIN4cute5tupleIJiiiiEEENS1_10collective13CollectiveMmaINS1_46MainloopSm100TmaUmmaWarpSpecializedBlockScaledILi11ELi2ELi2ENS5_IJNS4_1CILi2EEESB_NSA_ILi1EEEEEEEENS5_IJNSA_ILi128EEESF_SF_EEENS5_IJNS_12float_e2m1_tENS_13float_ue4m3_tEEEENS5_IJNS5_IJlSC_lEEENS4_6LayoutINS5_IJNS5_IJNS5_IJNSA_ILi32EEENSA_ILi4EEEEEEiEEENS5_IJNS5_IJNSA_ILi16EEESN_EEEiEEENS5_IJSC_iEEEEEENS5_IJSS_NS5_IJNS5_IJNSA_ILi0EEESC_EEENSA_ILi512EEEEEENS5_IJSV_iEEEEEEEEEEESJ_S12_NS4_8TiledMMAINS4_8MMA_AtomIJNS4_17SM100_MMA_MXF4_SSISH_SH_fSI_Li128ELi128ELi16ELNS4_4UMMA5MajorE0ELS17_0ELNS16_7ScaleInE0ELS18_0EEEEEENSL_INS5_IJSC_SC_SC_EEENS5_IJSV_SV_SV_EEEEENS5_IJNS4_10UnderscoreES1E_S1E_EEEEENS5_IJNS4_23SM90_TMA_LOAD_MULTICASTES1H_EEENS5_IJNS4_14ComposedLayoutINS4_7SwizzleILi2ELi4ELi3EEENS4_18smem_ptr_flag_bitsILi4EEENSL_INS5_IJNSA_ILi8EEESF_EEENS5_IJSF_SC_EEEEEEENSL_INS5_IJNS5_IJNS5_IJSO_SC_EEESR_EEESC_NS5_IJSC_SB_EEEEEENS5_IJNS5_IJNS5_IJSR_SX_EEESW_EEESV_NS5_IJSN_SX_EEEEEEEEEEEvNS4_8identityES1I_S22_vS23_EENS_8epilogue10collective18CollectiveEpilogueINS25_23Sm100TmaWarpSpecializedILi4ELi2ELi16ELb1ELb0EEEJNS5_IJNSA_ILi64EEESF_SF_EEENS5_IJNSL_IS2A_SC_EENSL_INS5_IJSQ_SB_EEENS5_IJSC_S2A_EEEEEEEENS_10bfloat16_tESK_S2H_SK_NS25_6fusion15FusionCallbacksIS29_NS2I_17LinearCombinationIS2H_fS2H_fLNS_15FloatRoundStyleE2EEES2B_S2G_JEEENS4_5SM1004TMEM4LOAD26SM100_TMEM_LOAD_32dp32b16xENS4_13SM90_TMA_LOADENS1J_INS1K_ILi1ELi4ELi3EEENS1M_ILi16EEENSL_INS5_IJS1O_SQ_EEENS5_IJSQ_SC_EEEEEEENS4_39AutoVectorizingCopyWithAssumedAlignmentILi128EEENS4_14SM90_TMA_STOREES2Y_S30_S30_EEEvvEEEEvNT_6ParamsE) ;  /* 0xffffff0802007950 */ /* 0x000fea0003c3ffff */
.L_x_262:
[----:B------:R-:W-:-:S00]  /*f800*/  BRA `(.L_x_262) ;  /* 0xfffffffc00fc7947 */ /* 0x000fc0000383ffff */
[----:B------:R-:W-:-:S00]  /*f810*/  NOP ;  /* 0x0000000000007918 */ /* 0x000fc00000000000 */
        /* <DEDUP_REMOVED lines=14> */
.L_x_263:


//--------------------- .nv.global.init           --------------------------
	.section	.nv.global.init,"aw",@progbits
.nv.global.init:
	.type		$str$29,@object
	.size		$str$29,($str$30 - $str$29)
$str$29:
        /*0000*/ 	.byte	0x28, 0x61, 0x64, 0x64, 0x72, 0x65, 0x73, 0x73, 0x20, 0x26, 0x20, 0x6d, 0x61, 0x73, 0x6b, 0x29
        /*0010*/ 	.byte	0x20, 0x3d, 0x3d, 0x20, 0x30, 0x00
	.type		$str$30,@object
	.size		$str$30,($str$26 - $str$30)
$str$30:
        /*0016*/ 	.byte	0x2f, 0x74, 0x6d, 0x70, 0x2f, 0x63, 0x75, 0x74, 0x6c, 0x61, 0x73, 0x73, 0x5f, 0x73, 0x77, 0x65
        /*0026*/ 	.byte	0x65, 0x70, 0x5f, 0x73, 0x72, 0x63, 0x2f, 0x69, 0x6e, 0x63, 0x6c, 0x75, 0x64, 0x65, 0x2f, 0x63
        /*0036*/ 	.byte	0x75, 0x74, 0x65, 0x2f, 0x70, 0x6f, 0x69, 0x6e, 0x74, 0x65, 0x72, 0x5f, 0x66, 0x6c, 0x61, 0x67
        /*0046*/ 	.byte	0x67, 0x65, 0x64, 0x2e, 0x68, 0x70, 0x70, 0x00
	.type		$str$26,@object
	.size		$str$26,($str$25 - $str$26)
$str$26:
        /*004e*/ 	.byte	0x2f, 0x74, 0x6d, 0x70, 0x2f, 0x63, 0x75, 0x74, 0x6c, 0x61, 0x73, 0x73, 0x5f, 0x73, 0x77, 0x65
        /*005e*/ 	.byte	0x65, 0x70, 0x5f, 0x73, 0x72, 0x63, 0x2f, 0x69, 0x6e, 0x63, 0x6c, 0x75, 0x64, 0x65, 0x2f, 0x63
        /*006e*/ 	.byte	0x75, 0x74, 0x65, 0x2f, 0x61, 0x74, 0x6f, 0x6d, 0x2f, 0x63, 0x6f, 0x70, 0x79, 0x5f, 0x74, 0x72
        /*007e*/ 	.byte	0x61, 0x69, 0x74, 0x73, 0x5f, 0x73, 0x6d, 0x31, 0x30, 0x30, 0x2e, 0x68, 0x70, 0x70, 0x00
	.type		$str$25,@object
	.size		$str$25,(__unnamed_1 - $str$25)
$str$25:
        /*008d*/ 	.byte	0x28, 0x28, 0x75, 0x69, 0x6e, 0x74, 0x33, 0x32, 0x5f, 0x74, 0x28, 0x74, 0x68, 0x72, 0x65, 0x61
        /*009d*/ 	.byte	0x64, 0x49, 0x64, 0x78, 0x2e, 0x78, 0x29, 0x20, 0x2f, 0x20, 0x33, 0x32, 0x29, 0x20, 0x25, 0x20
        /*00ad*/ 	.byte	0x34, 0x29, 0x20, 0x3d, 0x3d, 0x20, 0x28, 0x28, 0x28, 0x74, 0x6d, 0x65, 0x6d, 0x5f, 0x61, 0x64
        /*00bd*/ 	.byte	0x64, 0x72, 0x20, 0x3e, 0x3e, 0x20, 0x31, 0x36, 0x29, 0x20, 0x2f, 0x20, 0x33, 0x32, 0x29, 0x20
        /*00cd*/ 	.byte	0x25, 0x20, 0x34, 0x29, 0x00
	.type		__unnamed_1,@object
	.size		__unnamed_1,(__unnamed_2 - __unnamed_1)
__unnamed_1:
        /*00d2*/ 	.byte	0x61, 0x75, 0x74, 0x6f, 0x20, 0x63, 0x75, 0x74, 0x65, 0x3a, 0x3a, 0x61, 0x73, 0x5f, 0x70, 0x6f
        /* <DEDUP_REMOVED lines=24> */
        /*0262*/ 	.byte	0x43, 0x3c, 0x32, 0x30, 0x34, 0x38, 0x3e, 0x3e, 0x3e, 0x3e, 0x5d, 0x00
	.type		__unnamed_2,@object
	.size		__unnamed_2,(.L_2 - __unnamed_2)
__unnamed_2:
        /* <DEDUP_REMOVED lines=40> */
        /*04ee*/ 	.byte	0x3a, 0x3a, 0x43, 0x3c, 0x30, 0x3e, 0x3e, 0x3e, 0x3e, 0x5d, 0x00
.L_2:


//--------------------- .nv.shared._ZN7cutlass13device_kernelINS_4gemm6kernel13GemmUniversalIN4cute5tupleIJiiiiEEENS1_10collective13CollectiveMmaINS1_46MainloopSm100TmaUmmaWarpSpecializedBlockScaledILi11ELi2ELi2ENS5_IJNS4_1CILi2EEESB_NSA_ILi1EEEEEEEENS5_IJNSA_ILi128EEESF_SF_EEENS5_IJNS_12float_e2m1_tENS_13float_ue4m3_tEEEENS5_IJNS5_IJlSC_lEEENS4_6LayoutINS5_IJNS5_IJNS5_IJNSA_ILi32EEENSA_ILi4EEEEEEiEEENS5_IJNS5_IJNSA_ILi16EEESN_EEEiEEENS5_IJSC_iEEEEEENS5_IJSS_NS5_IJNS5_IJNSA_ILi0EEESC_EEENSA_ILi512EEEEEENS5_IJSV_iEEEEEEEEEEESJ_S12_NS4_8TiledMMAINS4_8MMA_AtomIJNS4_17SM100_MMA_MXF4_SSISH_SH_fSI_Li128ELi128ELi16ELNS4_4UMMA5MajorE0ELS17_0ELNS16_7ScaleInE0ELS18_0EEEEEENSL_INS5_IJSC_SC_SC_EEENS5_IJSV_SV_SV_EEEEENS5_IJNS4_10UnderscoreES1E_S1E_EEEEENS5_IJNS4_23SM90_TMA_LOAD_MULTICASTES1H_EEENS5_IJNS4_14ComposedLayoutINS4_7SwizzleILi2ELi4ELi3EEENS4_18smem_ptr_flag_bitsILi4EEENSL_INS5_IJNSA_ILi8EEESF_EEENS5_IJSF_SC_EEEEEEENSL_INS5_IJNS5_IJNS5_IJSO_SC_EEESR_EEESC_NS5_IJSC_SB_EEEEEENS5_IJNS5_IJNS5_IJSR_SX_EEESW_EEESV_NS5_IJSN_SX_EEEEEEEEEEEvNS4_8identityES1I_S22_vS23_EENS_8epilogue10collective18CollectiveEpilogueINS25_23Sm100TmaWarpSpecializedILi4ELi2ELi16ELb1ELb0EEEJNS5_IJNSA_ILi64EEESF_SF_EEENS5_IJNSL_IS2A_SC_EENSL_INS5_IJSQ_SB_EEENS5_IJSC_S2A_EEEEEEEENS_10bfloat16_tESK_S2H_SK_NS25_6fusion15FusionCallbacksIS29_NS2I_17LinearCombinationIS2H_fS2H_fLNS_15FloatRoundStyleE2EEES2B_S2G_JEEENS4_5SM1004TMEM4LOAD26SM100_TMEM_LOAD_32dp32b16xENS4_13SM90_TMA_LOADENS1J_INS1K_ILi1ELi4ELi3EEENS1M_ILi16EEENSL_INS5_IJS1O_SQ_EEENS5_IJSQ_SC_EEEEEEENS4_39AutoVectorizingCopyWithAssumedAlignmentILi128EEENS4_14SM90_TMA_STOREES2Y_S30_S30_EEEvvEEEEvNT_6ParamsE --------------------------
	.section	.nv.shared._ZN7cutlass13device_kernelINS_4gemm6kernel13GemmUniversalIN4cute5tupleIJiiiiEEENS1_10collective13CollectiveMmaINS1_46MainloopSm100TmaUmmaWarpSpecializedBlockScaledILi11ELi2ELi2ENS5_IJNS4_1CILi2EEESB_NSA_ILi1EEEEEEEENS5_IJNSA_ILi128EEESF_SF_EEENS5_IJNS_12float_e2m1_tENS_13float_ue4m3_tEEEENS5_IJNS5_IJlSC_lEEENS4_6LayoutINS5_IJNS5_IJNS5_IJNSA_ILi32EEENSA_ILi4EEEEEEiEEENS5_IJNS5_IJNSA_ILi16EEESN_EEEiEEENS5_IJSC_iEEEEEENS5_IJSS_NS5_IJNS5_IJNSA_ILi0EEESC_EEENSA_ILi512EEEEEENS5_IJSV_iEEEEEEEEEEESJ_S12_NS4_8TiledMMAINS4_8MMA_AtomIJNS4_17SM100_MMA_MXF4_SSISH_SH_fSI_Li128ELi128ELi16ELNS4_4UMMA5MajorE0ELS17_0ELNS16_7ScaleInE0ELS18_0EEEEEENSL_INS5_IJSC_SC_SC_EEENS5_IJSV_SV_SV_EEEEENS5_IJNS4_10UnderscoreES1E_S1E_EEEEENS5_IJNS4_23SM90_TMA_LOAD_MULTICASTES1H_EEENS5_IJNS4_14ComposedLayoutINS4_7SwizzleILi2ELi4ELi3EEENS4_18smem_ptr_flag_bitsILi4EEENSL_INS5_IJNSA_ILi8EEESF_EEENS5_IJSF_SC_EEEEEEENSL_INS5_IJNS5_IJNS5_IJSO_SC_EEESR_EEESC_NS5_IJSC_SB_EEEEEENS5_IJNS5_IJNS5_IJSR_SX_EEESW_EEESV_NS5_IJSN_SX_EEEEEEEEEEEvNS4_8identityES1I_S22_vS23_EENS_8epilogue10collective18CollectiveEpilogueINS25_23Sm100TmaWarpSpecializedILi4ELi2ELi16ELb1ELb0EEEJNS5_IJNSA_ILi64EEESF_SF_EEENS5_IJNSL_IS2A_SC_EENSL_INS5_IJSQ_SB_EEENS5_IJSC_S2A_EEEEEEEENS_10bfloat16_tESK_S2H_SK_NS25_6fusion15FusionCallbacksIS29_NS2I_17LinearCombinationIS2H_fS2H_fLNS_15FloatRoundStyleE2EEES2B_S2G_JEEENS4_5SM1004TMEM4LOAD26SM100_TMEM_LOAD_32dp32b16xENS4_13SM90_TMA_LOADENS1J_INS1K_ILi1ELi4ELi3EEENS1M_ILi16EEENSL_INS5_IJS1O_SQ_EEENS5_IJSQ_SC_EEEEEEENS4_39AutoVectorizingCopyWithAssumedAlignmentILi128EEENS4_14SM90_TMA_STOREES2Y_S30_S30_EEEvvEEEEvNT_6ParamsE,"aw",@nobits
	.sectionflags	@""
	.align	16
	.zero		1024


//--------------------- .nv.shared.reserved.0     --------------------------
	.section	.nv.shared.reserved.0,"aw",@nobits
	.weak		__nv_reservedSMEM_offset_0_alias
	.size		__nv_reservedSMEM_offset_0_alias, 0, 64
	.other		__nv_reservedSMEM_offset_0_alias,@"STO_CUDA_RESERVED_SHARED STV_DEFAULT"
__nv_reservedSMEM_offset_0_alias:
	.zero		0
.nv.shared.reserved.0:
	.zero		64
	.weak		__nv_reservedSMEM_tcgen05_partition
	.type		__nv_reservedSMEM_tcgen05_partition,@object
	.size		__nv_reservedSMEM_tcgen05_partition,(.L_0 - __nv_reservedSMEM_tcgen05_partition)
__nv_reservedSMEM_tcgen05_partition:
	.zero		32
.L_0:


//--------------------- .nv.global                --------------------------
	.section	.nv.global,"aw",@nobits
.nv.global:
	.type		_ZN40_INTERNAL_3b22aa09_4_k_cu_968a8889_185074cute1_E,@object
	.size		_ZN40_INTERNAL_3b22aa09_4_k_cu_968a8889_185074cute1_E,(_ZN40_INTERNAL_3b22aa09_4_k_cu_968a8889_185074cuda3std3__45__cpo6cbeginE - _ZN40_INTERNAL_3b22aa09_4_k_cu_968a8889_185074cute1_E)
_ZN40_INTERNAL_3b22aa09_4_k_cu_968a8889_185074cute1_E:
	.zero		1
	.type		_ZN40_INTERNAL_3b22aa09_4_k_cu_968a8889_185074cuda3std3__45__cpo6cbeginE,@object
	.size		_ZN40_INTERNAL_3b22aa09_4_k_cu_968a8889_185074cuda3std3__45__cpo6cbeginE,(_ZN40_INTERNAL_3b22aa09_4_k_cu_968a8889_185074cuda3std3__48in_placeE - _ZN40_INTERNAL_3b22aa09_4_k_cu_968a8889_185074cuda3std3__45__cpo6cbeginE)
_ZN40_INTERNAL_3b22aa09_4_k_cu_968a8889_185074cuda3std3__45__cpo6cbeginE:
	.zero		1
	.type		_ZN40_INTERNAL_3b22aa09_4_k_cu_968a8889_185074cuda3std3__48in_placeE,@object
	.size		_ZN40_INTERNAL_3b22aa09_4_k_cu_968a8889_185074cuda3std3__48in_placeE,(_ZN40_INTERNAL_3b22aa09_4_k_cu_968a8889_185074cuda3std6ranges3__45__cpo9iter_moveE - _ZN40_INTERNAL_3b22aa09_4_k_cu_968a8889_185074cuda3std3__48in_placeE)
_ZN40_INTERNAL_3b22aa09_4_k_cu_968a8889_185074cuda3std3__48in_placeE:
	.zero		1
	.type		_ZN40_INTERNAL_3b22aa09_4_k_cu_968a8889_185074cuda3std6ranges3__45__cpo9iter_moveE,@object
	.size		_ZN40_INTERNAL_3b22aa09_4_k_cu_968a8889_185074cuda3std6ranges3__45__cpo9iter_moveE,(_ZN40_INTERNAL_3b22aa09_4_k_cu_968a8889_185074cuda3std3__45__cpo5beginE - _ZN40_INTERNAL_3b22aa09_4_k_cu_968a8889_185074cuda3std6ranges3__45__cpo9iter_moveE)
_ZN40_INTERNAL_3b22aa09_4_k_cu_968a8889_185074cuda3std6ranges3__45__cpo9iter_moveE:
	.zero		1
	.type		_ZN40_INTERNAL_3b22aa09_4_k_cu_968a8889_185074cuda3std3__45__cpo5beginE,@object
	.size		_ZN40_INTERNAL_3b22aa09_4_k_cu_968a8889_185074cuda3std3__45__cpo5beginE,(_ZN40_INTERNAL_3b22aa09_4_k_cu_968a8889_185074cuda3std3__442_GLOBAL__N__3b22aa09_4_k_cu_968a8889_185076ignoreE - _ZN40_INTERNAL_3b22aa09_4_k_cu_968a8889_185074cuda3std3__45__cpo5beginE)
_ZN40_INTERNAL_3b22aa09_4_k_cu_968a8889_185074cuda3std3__45__cpo5beginE:
	.zero		1
	.type		_ZN40_INTERNAL_3b22aa09_4_k_cu_968a8889_185074cuda3std3__442_GLOBAL__N__3b22aa09_4_k_cu_968a8889_185076ignoreE,@object
	.size		_ZN40_INTERNAL_3b22aa09_4_k_cu_968a8889_185074cuda3std3__442_GLOBAL__N__3b22aa09_4_k_cu_968a8889_185076ignoreE,(_ZN40_INTERNAL_3b22aa09_4_k_cu_968a8889_185074cute7productE - _ZN40_INTERNAL_3b22aa09_4_k_cu_968a8889_185074cuda3std3__442_GLOBAL__N__3b22aa09_4_k_cu_968a8889_185076ignoreE)
_ZN40_INTERNAL_3b22aa09_4_k_cu_968a8889_185074cuda3std3__442_GLOBAL__N__3b22aa09_4_k_cu_968a8889_185076ignoreE:
	.zero		1
	.type		_ZN40_INTERNAL_3b22aa09_4_k_cu_968a8889_185074cute7productE,@object
	.size		_ZN40_INTERNAL_3b22aa09_4_k_cu_968a8889_185074cute7productE,(_ZN40_INTERNAL_3b22aa09_4_k_cu_968a8889_185074cuda3std3__45__cpo3endE - _ZN40_INTERNAL_3b22aa09_4_k_cu_968a8889_185074cute7productE)
_ZN40_INTERNAL_3b22aa09_4_k_cu_968a8889_185074cute7productE:
	.zero		1
	.type		_ZN40_INTERNAL_3b22aa09_4_k_cu_968a8889_185074cuda3std3__45__cpo3endE,@object
	.size		_ZN40_INTERNAL_3b22aa09_4_k_cu_968a8889_185074cuda3std3__45__cpo3endE,(_ZN40_INTERNAL_3b22aa09_4_k_cu_968a8889_185074cuda3std3__419piecewise_constructE - _ZN40_INTERNAL_3b22aa09_4_k_cu_968a8889_185074cuda3std3__45__cpo3endE)
_ZN40_INTERNAL_3b22aa09_4_k_cu_968a8889_185074cuda3std3__45__cpo3endE:
	.zero		1
	.type		_ZN40_INTERNAL_3b22aa09_4_k_cu_968a8889_185074cuda3std3__419piecewise_constructE,@object
	.size		_ZN40_INTERNAL_3b22aa09_4_k_cu_968a8889_185074cuda3std3__419piecewise_constructE,(_ZN40_INTERNAL_3b22aa09_4_k_cu_968a8889_185074cuda3std3__45__cpo4cendE - _ZN40_INTERNAL_3b22aa09_4_k_cu_968a8889_185074cuda3std3__419piecewise_constructE)
_ZN40_INTERNAL_3b22aa09_4_k_cu_968a8889_185074cuda3std3__419piecewise_constructE:
	.zero		1
	.type		_ZN40_INTERNAL_3b22aa09_4_k_cu_968a8889_185074cuda3std3__45__cpo4cendE,@object
	.size		_ZN40_INTERNAL_3b22aa09_4_k_cu_968a8889_185074cuda3std3__45__cpo4cendE,(_ZN40_INTERNAL_3b22aa09_4_k_cu_968a8889_185074cuda3std6ranges3__45__cpo4swapE - _ZN40_INTERNAL_3b22aa09_4_k_cu_968a8889_185074cuda3std3__45__cpo4cendE)
_ZN40_INTERNAL_3b22aa09_4_k_cu_968a8889_185074cuda3std3__45__cpo4cendE:
	.zero		1
	.type		_ZN40_INTERNAL_3b22aa09_4_k_cu_968a8889_185074cuda3std6ranges3__45__cpo4swapE,@object
	.size		_ZN40_INTERNAL_3b22aa09_4_k_cu_968a8889_185074cuda3std6ranges3__45__cpo4swapE,(.L_10 - _ZN40_INTERNAL_3b22aa09_4_k_cu_968a8889_185074cuda3std6ranges3__45__cpo4swapE)
_ZN40_INTERNAL_3b22aa09_4_k_cu_968a8889_185074cuda3std6ranges3__45__cpo4swapE:
	.zero		1
.L_10:


//--------------------- .nv.constant0._ZN7cutlass13device_kernelINS_4gemm6kernel13GemmUniversalIN4cute5tupleIJiiiiEEENS1_10collective13CollectiveMmaINS1_46MainloopSm100TmaUmmaWarpSpecializedBlockScaledILi11ELi2ELi2ENS5_IJNS4_1CILi2EEESB_NSA_ILi1EEEEEEEENS5_IJNSA_ILi128EEESF_SF_EEENS5_IJNS_12float_e2m1_tENS_13float_ue4m3_tEEEENS5_IJNS5_IJlSC_lEEENS4_6LayoutINS5_IJNS5_IJNS5_IJNSA_ILi32EEENSA_ILi4EEEEEEiEEENS5_IJNS5_IJNSA_ILi16EEESN_EEEiEEENS5_IJSC_iEEEEEENS5_IJSS_NS5_IJNS5_IJNSA_ILi0EEESC_EEENSA_ILi512EEEEEENS5_IJSV_iEEEEEEEEEEESJ_S12_NS4_8TiledMMAINS4_8MMA_AtomIJNS4_17SM100_MMA_MXF4_SSISH_SH_fSI_Li128ELi128ELi16ELNS4_4UMMA5MajorE0ELS17_0ELNS16_7ScaleInE0ELS18_0EEEEEENSL_INS5_IJSC_SC_SC_EEENS5_IJSV_SV_SV_EEEEENS5_IJNS4_10UnderscoreES1E_S1E_EEEEENS5_IJNS4_23SM90_TMA_LOAD_MULTICASTES1H_EEENS5_IJNS4_14ComposedLayoutINS4_7SwizzleILi2ELi4ELi3EEENS4_18smem_ptr_flag_bitsILi4EEENSL_INS5_IJNSA_ILi8EEESF_EEENS5_IJSF_SC_EEEEEEENSL_INS5_IJNS5_IJNS5_IJSO_SC_EEESR_EEESC_NS5_IJSC_SB_EEEEEENS5_IJNS5_IJNS5_IJSR_SX_EEESW_EEESV_NS5_IJSN_SX_EEEEEEEEEEEvNS4_8identityES1I_S22_vS23_EENS_8epilogue10collective18CollectiveEpilogueINS25_23Sm100TmaWarpSpecializedILi4ELi2ELi16ELb1ELb0EEEJNS5_IJNSA_ILi64EEESF_SF_EEENS5_IJNSL_IS2A_SC_EENSL_INS5_IJSQ_SB_EEENS5_IJSC_S2A_EEEEEEEENS_10bfloat16_tESK_S2H_SK_NS25_6fusion15FusionCallbacksIS29_NS2I_17LinearCombinationIS2H_fS2H_fLNS_15FloatRoundStyleE2EEES2B_S2G_JEEENS4_5SM1004TMEM4LOAD26SM100_TMEM_LOAD_32dp32b16xENS4_13SM90_TMA_LOADENS1J_INS1K_ILi1ELi4ELi3EEENS1M_ILi16EEENSL_INS5_IJS1O_SQ_EEENS5_IJSQ_SC_EEEEEEENS4_39AutoVectorizingCopyWithAssumedAlignmentILi128EEENS4_14SM90_TMA_STOREES2Y_S30_S30_EEEvvEEEEvNT_6ParamsE --------------------------
	.section	.nv.constant0._ZN7cutlass13device_kernelINS_4gemm6kernel13GemmUniversalIN4cute5tupleIJiiiiEEENS1_10collective13CollectiveMmaINS1_46MainloopSm100TmaUmmaWarpSpecializedBlockScaledILi11ELi2ELi2ENS5_IJNS4_1CILi2EEESB_NSA_ILi1EEEEEEEENS5_IJNSA_ILi128EEESF_SF_EEENS5_IJNS_12float_e2m1_tENS_13float_ue4m3_tEEEENS5_IJNS5_IJlSC_lEEENS4_6LayoutINS5_IJNS5_IJNS5_IJNSA_ILi32EEENSA_ILi4EEEEEEiEEENS5_IJNS5_IJNSA_ILi16EEESN_EEEiEEENS5_IJSC_iEEEEEENS5_IJSS_NS5_IJNS5_IJNSA_ILi0EEESC_EEENSA_ILi512EEEEEENS5_IJSV_iEEEEEEEEEEESJ_S12_NS4_8TiledMMAINS4_8MMA_AtomIJNS4_17SM100_MMA_MXF4_SSISH_SH_fSI_Li128ELi128ELi16ELNS4_4UMMA5MajorE0ELS17_0ELNS16_7ScaleInE0ELS18_0EEEEEENSL_INS5_IJSC_SC_SC_EEENS5_IJSV_SV_SV_EEEEENS5_IJNS4_10UnderscoreES1E_S1E_EEEEENS5_IJNS4_23SM90_TMA_LOAD_MULTICASTES1H_EEENS5_IJNS4_14ComposedLayoutINS4_7SwizzleILi2ELi4ELi3EEENS4_18smem_ptr_flag_bitsILi4EEENSL_INS5_IJNSA_ILi8EEESF_EEENS5_IJSF_SC_EEEEEEENSL_INS5_IJNS5_IJNS5_IJSO_SC_EEESR_EEESC_NS5_IJSC_SB_EEEEEENS5_IJNS5_IJNS5_IJSR_SX_EEESW_EEESV_NS5_IJSN_SX_EEEEEEEEEEEvNS4_8identityES1I_S22_vS23_EENS_8epilogue10collective18CollectiveEpilogueINS25_23Sm100TmaWarpSpecializedILi4ELi2ELi16ELb1ELb0EEEJNS5_IJNSA_ILi64EEESF_SF_EEENS5_IJNSL_IS2A_SC_EENSL_INS5_IJSQ_SB_EEENS5_IJSC_S2A_EEEEEEEENS_10bfloat16_tESK_S2H_SK_NS25_6fusion15FusionCallbacksIS29_NS2I_17LinearCombinationIS2H_fS2H_fLNS_15FloatRoundStyleE2EEES2B_S2G_JEEENS4_5SM1004TMEM4LOAD26SM100_TMEM_LOAD_32dp32b16xENS4_13SM90_TMA_LOADENS1J_INS1K_ILi1ELi4ELi3EEENS1M_ILi16EEENSL_INS5_IJS1O_SQ_EEENS5_IJSQ_SC_EEEEEEENS4_39AutoVectorizingCopyWithAssumedAlignmentILi128EEENS4_14SM90_TMA_STOREES2Y_S30_S30_EEEvvEEEEvNT_6ParamsE,"a",@progbits
	.sectionflags	@""
	.align	4
.nv.constant0._ZN7cutlass13device_kernelINS_4gemm6kernel13GemmUniversalIN4cute5tupleIJiiiiEEENS1_10collective13CollectiveMmaINS1_46MainloopSm100TmaUmmaWarpSpecializedBlockScaledILi11ELi2ELi2ENS5_IJNS4_1CILi2EEESB_NSA_ILi1EEEEEEEENS5_IJNSA_ILi128EEESF_SF_EEENS5_IJNS_12float_e2m1_tENS_13float_ue4m3_tEEEENS5_IJNS5_IJlSC_lEEENS4_6LayoutINS5_IJNS5_IJNS5_IJNSA_ILi32EEENSA_ILi4EEEEEEiEEENS5_IJNS5_IJNSA_ILi16EEESN_EEEiEEENS5_IJSC_iEEEEEENS5_IJSS_NS5_IJNS5_IJNSA_ILi0EEESC_EEENSA_ILi512EEEEEENS5_IJSV_iEEEEEEEEEEESJ_S12_NS4_8TiledMMAINS4_8MMA_AtomIJNS4_17SM100_MMA_MXF4_SSISH_SH_fSI_Li128ELi128ELi16ELNS4_4UMMA5MajorE0ELS17_0ELNS16_7ScaleInE0ELS18_0EEEEEENSL_INS5_IJSC_SC_SC_EEENS5_IJSV_SV_SV_EEEEENS5_IJNS4_10UnderscoreES1E_S1E_EEEEENS5_IJNS4_23SM90_TMA_LOAD_MULTICASTES1H_EEENS5_IJNS4_14ComposedLayoutINS4_7SwizzleILi2ELi4ELi3EEENS4_18smem_ptr_flag_bitsILi4EEENSL_INS5_IJNSA_ILi8EEESF_EEENS5_IJSF_SC_EEEEEEENSL_INS5_IJNS5_IJNS5_IJSO_SC_EEESR_EEESC_NS5_IJSC_SB_EEEEEENS5_IJNS5_IJNS5_IJSR_SX_EEESW_EEESV_NS5_IJSN_SX_EEEEEEEEEEEvNS4_8identityES1I_S22_vS23_EENS_8epilogue10collective18CollectiveEpilogueINS25_23Sm100TmaWarpSpecializedILi4ELi2ELi16ELb1ELb0EEEJNS5_IJNSA_ILi64EEESF_SF_EEENS5_IJNSL_IS2A_SC_EENSL_INS5_IJSQ_SB_EEENS5_IJSC_S2A_EEEEEEEENS_10bfloat16_tESK_S2H_SK_NS25_6fusion15FusionCallbacksIS29_NS2I_17LinearCombinationIS2H_fS2H_fLNS_15FloatRoundStyleE2EEES2B_S2G_JEEENS4_5SM1004TMEM4LOAD26SM100_TMEM_LOAD_32dp32b16xENS4_13SM90_TMA_LOADENS1J_INS1K_ILi1ELi4ELi3EEENS1M_ILi16EEENSL_INS5_IJS1O_SQ_EEENS5_IJSQ_SC_EEEEEEENS4_39AutoVectorizingCopyWithAssumedAlignmentILi128EEENS4_14SM90_TMA_STOREES2Y_S30_S30_EEEvvEEEEvNT_6ParamsE:
	.zero		3968


//--------------------- SYMBOLS --------------------------

	.type		.nv.reservedSmem.offset0,@object
	.size		.nv.reservedSmem.offset0,0x4
	.type		.nv.reservedSmem.cap,@object
	.size		.nv.reservedSmem.cap,0x4
	.type		__assertfail,@function
